	.target	sm_90a

	.elftype	@"ET_EXEC"


//--------------------- .note.nv.tkinfo           --------------------------
	.section	.note.nv.tkinfo,"",@"SHT_NOTE"
	.sectionflags	@"SHF_NOTE_NV_TKINFO"
	.tkinfo
        /*0018*/ 	.word	0x00000002
        /*0030*/ 	.string	""
        /*0030*/ 	.string	"ptxas"
        /*0030*/ 	.string	"Cuda compilation tools, release 13.0, V13.0.88"
        /*0030*/ 	.string	"Build cuda_13.0.r13.0/compiler.36424714_0"
        /*0030*/ 	.string	"-arch sm_90a -m 64 "



//--------------------- .note.nv.cuinfo           --------------------------
	.section	.note.nv.cuinfo,"",@"SHT_NOTE"
	.sectionflags	@"SHF_NOTE_NV_CUINFO"
        /*0018*/ 	.short	0x0002
        /*001a*/ 	.short	0x005a
        /*001c*/ 	.short	0x0082
	.zero		2


//--------------------- .nv.info                  --------------------------
	.section	.nv.info,"",@"SHT_CUDA_INFO"
	.align	4


	//----- nvinfo : EIATTR_REGCOUNT
	.align		4
        /*0000*/ 	.byte	0x04, 0x2f
        /*0002*/ 	.short	(.L_15 - .L_14)
	.align		4
.L_14:
        /*0004*/ 	.word	index@(_ZN7cutlass13device_kernelINS_4gemm6kernel13GemmUniversalIN4cute5tupleIJiiiiEEENS1_10collective13CollectiveMmaINS1_34MainloopSm90TmaGmmaWarpSpecializedILi2ENS5_IJNS4_1CILi2EEENSA_ILi1EEESC_EEENS1_35KernelTmaWarpSpecializedCooperativeEEENS5_IJNSA_ILi512EEENSA_ILi160EEENSA_ILi64EEEEEENS_10bfloat16_tENS5_IJlSC_lEEESK_SL_NS4_8TiledMMAINS4_8MMA_AtomIJNS4_4SM904GMMA27MMA_64x32x16_F32BF16BF16_SSILNSP_5MajorE0ELSR_0ELNSP_7ScaleInE1ELSS_1EEEEEENS4_6LayoutISD_NS5_IJSC_NSA_ILi0EEESW_EEEEENS5_IJNS4_10UnderscoreESZ_SZ_EEEEENS4_13SM90_TMA_LOADENS4_14ComposedLayoutINS4_7SwizzleILi3ELi4ELi3EEENS4_18smem_ptr_flag_bitsILi16EEENSV_INS5_IJNSA_ILi8EEESI_EEENS5_IJSI_SC_EEEEEEEvNS4_8identityENS4_23SM90_TMA_LOAD_MULTICASTES1C_vS1D_EENS_8epilogue10collective6detail29Sm90TmaWarpSpecializedAdapterINS1H_15DefaultEpilogueISK_SL_SL_NS1G_6thread17LinearCombinationISK_Li1EffLNS1L_9ScaleType4KindE0ELNS_15FloatRoundStyleE2ESK_EENS1_15EpilogueDefaultEEEEEvvEEEEvNT_6ParamsE)
        /*0008*/ 	.word	0x000000a8


	//----- nvinfo : EIATTR_FRAME_SIZE
	.align		4
.L_15:
        /*000c*/ 	.byte	0x04, 0x11
        /*000e*/ 	.short	(.L_17 - .L_16)
	.align		4
.L_16:
        /*0010*/ 	.word	index@(_ZN7cutlass13device_kernelINS_4gemm6kernel13GemmUniversalIN4cute5tupleIJiiiiEEENS1_10collective13CollectiveMmaINS1_34MainloopSm90TmaGmmaWarpSpecializedILi2ENS5_IJNS4_1CILi2EEENSA_ILi1EEESC_EEENS1_35KernelTmaWarpSpecializedCooperativeEEENS5_IJNSA_ILi512EEENSA_ILi160EEENSA_ILi64EEEEEENS_10bfloat16_tENS5_IJlSC_lEEESK_SL_NS4_8TiledMMAINS4_8MMA_AtomIJNS4_4SM904GMMA27MMA_64x32x16_F32BF16BF16_SSILNSP_5MajorE0ELSR_0ELNSP_7ScaleInE1ELSS_1EEEEEENS4_6LayoutISD_NS5_IJSC_NSA_ILi0EEESW_EEEEENS5_IJNS4_10UnderscoreESZ_SZ_EEEEENS4_13SM90_TMA_LOADENS4_14ComposedLayoutINS4_7SwizzleILi3ELi4ELi3EEENS4_18smem_ptr_flag_bitsILi16EEENSV_INS5_IJNSA_ILi8EEESI_EEENS5_IJSI_SC_EEEEEEEvNS4_8identityENS4_23SM90_TMA_LOAD_MULTICASTES1C_vS1D_EENS_8epilogue10collective6detail29Sm90TmaWarpSpecializedAdapterINS1H_15DefaultEpilogueISK_SL_SL_NS1G_6thread17LinearCombinationISK_Li1EffLNS1L_9ScaleType4KindE0ELNS_15FloatRoundStyleE2ESK_EENS1_15EpilogueDefaultEEEEEvvEEEEvNT_6ParamsE)
        /*0014*/ 	.word	0x000006b0


	//----- nvinfo : EIATTR_MIN_STACK_SIZE
	.align		4
.L_17:
        /*0018*/ 	.byte	0x04, 0x12
        /*001a*/ 	.short	(.L_19 - .L_18)
	.align		4
.L_18:
        /*001c*/ 	.word	index@(_ZN7cutlass13device_kernelINS_4gemm6kernel13GemmUniversalIN4cute5tupleIJiiiiEEENS1_10collective13CollectiveMmaINS1_34MainloopSm90TmaGmmaWarpSpecializedILi2ENS5_IJNS4_1CILi2EEENSA_ILi1EEESC_EEENS1_35KernelTmaWarpSpecializedCooperativeEEENS5_IJNSA_ILi512EEENSA_ILi160EEENSA_ILi64EEEEEENS_10bfloat16_tENS5_IJlSC_lEEESK_SL_NS4_8TiledMMAINS4_8MMA_AtomIJNS4_4SM904GMMA27MMA_64x32x16_F32BF16BF16_SSILNSP_5MajorE0ELSR_0ELNSP_7ScaleInE1ELSS_1EEEEEENS4_6LayoutISD_NS5_IJSC_NSA_ILi0EEESW_EEEEENS5_IJNS4_10UnderscoreESZ_SZ_EEEEENS4_13SM90_TMA_LOADENS4_14ComposedLayoutINS4_7SwizzleILi3ELi4ELi3EEENS4_18smem_ptr_flag_bitsILi16EEENSV_INS5_IJNSA_ILi8EEESI_EEENS5_IJSI_SC_EEEEEEEvNS4_8identityENS4_23SM90_TMA_LOAD_MULTICASTES1C_vS1D_EENS_8epilogue10collective6detail29Sm90TmaWarpSpecializedAdapterINS1H_15DefaultEpilogueISK_SL_SL_NS1G_6thread17LinearCombinationISK_Li1EffLNS1L_9ScaleType4KindE0ELNS_15FloatRoundStyleE2ESK_EENS1_15EpilogueDefaultEEEEEvvEEEEvNT_6ParamsE)
        /*0020*/ 	.word	0x000006b0
.L_19:


//--------------------- .nv.compat                --------------------------
	.section	.nv.compat,"",@"SHT_CUDA_COMPAT_INFO"
	.align	4
        /*0000*/ 	.byte	0x02, 0x09, 0x01, 0x00, 0x02, 0x02, 0x04, 0x00, 0x02, 0x05, 0x05, 0x00, 0x03, 0x07, 0x01, 0x01
        /*0010*/ 	.byte	0x02, 0x03, 0x01, 0x00, 0x02, 0x06, 0x01, 0x00, 0x04, 0x0b, 0x08, 0x00, 0x00, 0x00, 0x00, 0x00
        /*0020*/ 	.byte	0x00, 0x00, 0x00, 0x00


//--------------------- .nv.info._ZN7cutlass13device_kernelINS_4gemm6kernel13GemmUniversalIN4cute5tupleIJiiiiEEENS1_10collective13CollectiveMmaINS1_34MainloopSm90TmaGmmaWarpSpecializedILi2ENS5_IJNS4_1CILi2EEENSA_ILi1EEESC_EEENS1_35KernelTmaWarpSpecializedCooperativeEEENS5_IJNSA_ILi512EEENSA_ILi160EEENSA_ILi64EEEEEENS_10bfloat16_tENS5_IJlSC_lEEESK_SL_NS4_8TiledMMAINS4_8MMA_AtomIJNS4_4SM904GMMA27MMA_64x32x16_F32BF16BF16_SSILNSP_5MajorE0ELSR_0ELNSP_7ScaleInE1ELSS_1EEEEEENS4_6LayoutISD_NS5_IJSC_NSA_ILi0EEESW_EEEEENS5_IJNS4_10UnderscoreESZ_SZ_EEEEENS4_13SM90_TMA_LOADENS4_14ComposedLayoutINS4_7SwizzleILi3ELi4ELi3EEENS4_18smem_ptr_flag_bitsILi16EEENSV_INS5_IJNSA_ILi8EEESI_EEENS5_IJSI_SC_EEEEEEEvNS4_8identityENS4_23SM90_TMA_LOAD_MULTICASTES1C_vS1D_EENS_8epilogue10collective6detail29Sm90TmaWarpSpecializedAdapterINS1H_15DefaultEpilogueISK_SL_SL_NS1G_6thread17LinearCombinationISK_Li1EffLNS1L_9ScaleType4KindE0ELNS_15FloatRoundStyleE2ESK_EENS1_15EpilogueDefaultEEEEEvvEEEEvNT_6ParamsE --------------------------
	.section	.nv.info._ZN7cutlass13device_kernelINS_4gemm6kernel13GemmUniversalIN4cute5tupleIJiiiiEEENS1_10collective13CollectiveMmaINS1_34MainloopSm90TmaGmmaWarpSpecializedILi2ENS5_IJNS4_1CILi2EEENSA_ILi1EEESC_EEENS1_35KernelTmaWarpSpecializedCooperativeEEENS5_IJNSA_ILi512EEENSA_ILi160EEENSA_ILi64EEEEEENS_10bfloat16_tENS5_IJlSC_lEEESK_SL_NS4_8TiledMMAINS4_8MMA_AtomIJNS4_4SM904GMMA27MMA_64x32x16_F32BF16BF16_SSILNSP_5MajorE0ELSR_0ELNSP_7ScaleInE1ELSS_1EEEEEENS4_6LayoutISD_NS5_IJSC_NSA_ILi0EEESW_EEEEENS5_IJNS4_10UnderscoreESZ_SZ_EEEEENS4_13SM90_TMA_LOADENS4_14ComposedLayoutINS4_7SwizzleILi3ELi4ELi3EEENS4_18smem_ptr_flag_bitsILi16EEENSV_INS5_IJNSA_ILi8EEESI_EEENS5_IJSI_SC_EEEEEEEvNS4_8identityENS4_23SM90_TMA_LOAD_MULTICASTES1C_vS1D_EENS_8epilogue10collective6detail29Sm90TmaWarpSpecializedAdapterINS1H_15DefaultEpilogueISK_SL_SL_NS1G_6thread17LinearCombinationISK_Li1EffLNS1L_9ScaleType4KindE0ELNS_15FloatRoundStyleE2ESK_EENS1_15EpilogueDefaultEEEEEvvEEEEvNT_6ParamsE,"",@"SHT_CUDA_INFO"
	.sectionflags	@""
	.align	4


	//----- nvinfo : EIATTR_CUDA_API_VERSION
	.align		4
        /*0000*/ 	.byte	0x04, 0x37
        /*0002*/ 	.short	(.L_21 - .L_20)
.L_20:
        /*0004*/ 	.word	0x00000082


	//----- nvinfo : EIATTR_KPARAM_INFO
	.align		4
.L_21:
        /*0008*/ 	.byte	0x04, 0x17
        /*000a*/ 	.short	(.L_23 - .L_22)
.L_22:
        /*000c*/ 	.word	0x00000000
        /*0010*/ 	.short	0x0000
        /*0012*/ 	.short	0x0070
        /*0014*/ 	.byte	0x00, 0xf0, 0x01, 0x10


	//----- nvinfo : EIATTR_SPARSE_MMA_MASK
	.align		4
.L_23:
        /*0018*/ 	.byte	0x03, 0x50
        /*001a*/ 	.short	0x0000


	//----- nvinfo : EIATTR_MAXREG_COUNT
	.align		4
        /*001c*/ 	.byte	0x03, 0x1b
        /*001e*/ 	.short	0x00a8


	//----- nvinfo : EIATTR_NUM_BARRIERS
	.align		4
        /*0020*/ 	.byte	0x02, 0x4c
        /*0022*/ 	.byte	0x01
	.zero		1


	//----- nvinfo : EIATTR_EXTERNS
	.align		4
        /*0024*/ 	.byte	0x04, 0x0f
        /*0026*/ 	.short	(.L_25 - .L_24)


	//   ....[0]....
	.align		4
.L_24:
        /*0028*/ 	.word	index@(__assertfail)


	//----- nvinfo : EIATTR_ANNOTATIONS
	.align		4
.L_25:
        /*002c*/ 	.byte	0x04, 0x55
        /*002e*/ 	.short	(.L_27 - .L_26)


	//   ....[0]....
.L_26:
        /*0030*/ 	.word	0x00000001
        /*0034*/ 	.byte	0x00, 0x07, 0x00, 0x00, 0x01, 0x00, 0x00, 0x00, 0xe0, 0x07, 0x00, 0x00, 0x01, 0x00, 0x00, 0x00
        /* <DEDUP_REMOVED lines=1610> */
        /*64e4*/ 	.byte	0x20, 0xb9, 0x02, 0x00


	//----- nvinfo : EIATTR_MERCURY_ISA_VERSION
	.align		4
.L_27:
        /*64e8*/ 	.byte	0x03, 0x5f
        /*64ea*/ 	.short	0x0101


	//----- nvinfo : EIATTR_INT_WARP_WIDE_INSTR_OFFSETS
	.align		4
        /*64ec*/ 	.byte	0x04, 0x31
        /*64ee*/ 	.short	(.L_29 - .L_28)


	//   ....[0]....
.L_28:
        /*64f0*/ 	.word	0x00000530


	//   ....[1]....
        /*64f4*/ 	.word	0x00000540


	//   ....[2]....
        /*64f8*/ 	.word	0x000006a0


	//----- nvinfo : EIATTR_COOP_GROUP_MASK_REGIDS
	.align		4
.L_29:
        /*64fc*/ 	.byte	0x04, 0x29
        /*64fe*/ 	.short	(.L_31 - .L_30)


	//   ....[0]....
.L_30:
        /*6500*/ 	.word	0xffffffff


	//   ....[1]....
        /*6504*/ 	.word	0xffffffff


	//   ....[2]....
        /*6508*/ 	.word	0xffffffff


	//   ....[3]....
        /*650c*/ 	.word	0xffffffff


	//   ....[4]....
        /*6510*/ 	.word	0xffffffff


	//   ....[5]....
        /*6514*/ 	.word	0xffffffff


	//----- nvinfo : EIATTR_COOP_GROUP_INSTR_OFFSETS
	.align		4
.L_31:
        /*6518*/ 	.byte	0x04, 0x28
        /*651a*/ 	.short	(.L_33 - .L_32)


	//   ....[0]....
.L_32:
        /*651c*/ 	.word	0x00000070


	//   ....[1]....
        /*6520*/ 	.word	0x00000080


	//   ....[2]....
        /*6524*/ 	.word	0x000001a0


	//   ....[3]....
        /*6528*/ 	.word	0x00000390


	//   ....[4]....
        /*652c*/ 	.word	0x00000820


	//   ....[5]....
        /*6530*/ 	.word	0x000013f0


	//----- nvinfo : EIATTR_REG_RECONFIG
	.align		4
.L_33:
        /*6534*/ 	.byte	0x01, 0x54
	.zero		2


	//----- nvinfo : EIATTR_SYSCALL_OFFSETS
	.align		4
        /*6538*/ 	.byte	0x04, 0x46
        /*653a*/ 	.short	(.L_35 - .L_34)


	//   ....[0]....
.L_34:
        /*653c*/ 	.word	0x000015a0


	//----- nvinfo : EIATTR_MBARRIER_INSTR_OFFSETS
	.align		4
.L_35:
        /*6540*/ 	.byte	0x04, 0x39
        /*6542*/ 	.short	(.L_37 - .L_36)


	//   ....[0]....
.L_36:
        /*6544*/ 	.word	0x00000320
        /*6548*/ 	.word	0x000000ff
        /*654c*/ 	.word	0x00000000
        /*6550*/ 	.short	0x0100
        /*6552*/ 	.byte	0x08
	.zero		1


	//   ....[1]....
        /*6554*/ 	.word	0x00000330
        /*6558*/ 	.word	0x000000ff
        /*655c*/ 	.word	0x00000010
        /*6560*/ 	.short	0x0100
        /*6562*/ 	.byte	0x08
	.zero		1


	//   ....[2]....
        /*6564*/ 	.word	0x00000340
        /*6568*/ 	.word	0x000000ff
        /*656c*/ 	.word	0x00000008
        /*6570*/ 	.short	0x0100
        /*6572*/ 	.byte	0x08
	.zero		1


	//   ....[3]....
        /*6574*/ 	.word	0x00000350
        /*6578*/ 	.word	0x000000ff
        /*657c*/ 	.word	0x00000018
        /*6580*/ 	.short	0x0100
        /*6582*/ 	.byte	0x08
	.zero		1


	//   ....[4]....
        /*6584*/ 	.word	0x00000720
        /*6588*/ 	.word	0x000000ff
        /*658c*/ 	.word	0x00000030
        /*6590*/ 	.short	0x0100
        /*6592*/ 	.byte	0x06
	.zero		1


	//   ....[5]....
        /*6594*/ 	.word	0x00000770
        /*6598*/ 	.word	0x000000ff
        /*659c*/ 	.word	0x00000038
        /*65a0*/ 	.short	0x0100
        /*65a2*/ 	.byte	0x06
	.zero		1


	//   ....[6]....
        /*65a4*/ 	.word	0x00001640
        /*65a8*/ 	.word	0x00000003
        /*65ac*/ 	.word	0x00000000
        /*65b0*/ 	.short	0x010a
        /*65b2*/ 	.byte	0x3f
	.zero		1


	//   ....[7]....
        /*65b4*/ 	.word	0x00001680
        /*65b8*/ 	.word	0x00000003
        /*65bc*/ 	.word	0x00000000
        /*65c0*/ 	.short	0x010a
        /*65c2*/ 	.byte	0x3f
	.zero		1


	//   ....[8]....
        /*65c4*/ 	.word	0x00007770
        /*65c8*/ 	.word	0x000000ff
        /*65cc*/ 	.word	0x00000000
        /*65d0*/ 	.short	0x010a
        /*65d2*/ 	.byte	0x04
	.zero		1


	//   ....[9]....
        /*65d4*/ 	.word	0x000077b0
        /*65d8*/ 	.word	0x000000ff
        /*65dc*/ 	.word	0x00000000
        /*65e0*/ 	.short	0x010a
        /*65e2*/ 	.byte	0x04
	.zero		1


	//   ....[10]....
        /*65e4*/ 	.word	0x0000d860
        /*65e8*/ 	.word	0x00000000
        /*65ec*/ 	.word	0x00000000
        /*65f0*/ 	.short	0x0101
        /*65f2*/ 	.byte	0x3f
	.zero		1


	//   ....[11]....
        /*65f4*/ 	.word	0x0000da60
        /*65f8*/ 	.word	0x00000000
        /*65fc*/ 	.word	0x00000000
        /*6600*/ 	.short	0x0101
        /*6602*/ 	.byte	0x3f
	.zero		1


	//   ....[12]....
        /*6604*/ 	.word	0x0002b470
        /*6608*/ 	.word	0x0000000f
        /*660c*/ 	.word	0x00000010
        /*6610*/ 	.short	0x010a
        /*6612*/ 	.byte	0x3f
	.zero		1


	//   ....[13]....
        /*6614*/ 	.word	0x0002b890
        /*6618*/ 	.word	0x00000002
        /*661c*/ 	.word	0x00000038
        /*6620*/ 	.short	0x0101
        /*6622*/ 	.byte	0x3f
	.zero		1


	//   ....[14]....
        /*6624*/ 	.word	0x0002c030
        /*6628*/ 	.word	0x00000005
        /*662c*/ 	.word	0x00000000
        /*6630*/ 	.short	0x010a
        /*6632*/ 	.byte	0x3f
	.zero		1


	//   ....[15]....
        /*6634*/ 	.word	0x0002c0c0
        /*6638*/ 	.word	0x00000003
        /*663c*/ 	.word	0x00000000
        /*6640*/ 	.short	0x010a
        /*6642*/ 	.byte	0x3f
	.zero		1


	//   ....[16]....
        /*6644*/ 	.word	0x0002c120
        /*6648*/ 	.word	0x00000003
        /*664c*/ 	.word	0x00000000
        /*6650*/ 	.short	0x010a
        /*6652*/ 	.byte	0x3f
	.zero		1


	//   ....[17]....
        /*6654*/ 	.word	0x0002c180
        /*6658*/ 	.word	0x00000004
        /*665c*/ 	.word	0x00000000
        /*6660*/ 	.short	0x010a
        /*6662*/ 	.byte	0x3f
	.zero		1


	//   ....[18]....
        /*6664*/ 	.word	0x0002c250
        /*6668*/ 	.word	0x0000000f
        /*666c*/ 	.word	0x00000010
        /*6670*/ 	.short	0x010a
        /*6672*/ 	.byte	0x3f
	.zero		1


	//   ....[19]....
        /*6674*/ 	.word	0x0002c320
        /*6678*/ 	.word	0x00000005
        /*667c*/ 	.word	0x00000000
        /*6680*/ 	.short	0x010a
        /*6682*/ 	.byte	0x3f
	.zero		1


	//----- nvinfo : EIATTR_NUM_MBARRIERS
	.align		4
.L_37:
        /*6684*/ 	.byte	0x03, 0x38
        /*6686*/ 	.short	0x0006


	//----- nvinfo : EIATTR_EXIT_INSTR_OFFSETS
	.align		4
        /*6688*/ 	.byte	0x04, 0x1c
        /*668a*/ 	.short	(.L_39 - .L_38)


	//   ....[0]....
.L_38:
        /*668c*/ 	.word	0x00000a80


	//   ....[1]....
        /*6690*/ 	.word	0x00001310


	//   ....[2]....
        /*6694*/ 	.word	0x0002ab00


	//   ....[3]....
        /*6698*/ 	.word	0x0002b120


	//   ....[4]....
        /*669c*/ 	.word	0x0002c110


	//----- nvinfo : EIATTR_MAX_THREADS
	.align		4
.L_39:
        /*66a0*/ 	.byte	0x04, 0x05
        /*66a2*/ 	.short	(.L_41 - .L_40)
.L_40:
        /*66a4*/ 	.word	0x00000180
        /*66a8*/ 	.word	0x00000001
        /*66ac*/ 	.word	0x00000001


	//----- nvinfo : EIATTR_CRS_STACK_SIZE
	.align		4
.L_41:
        /*66b0*/ 	.byte	0x04, 0x1e
        /*66b2*/ 	.short	(.L_43 - .L_42)
.L_42:
        /*66b4*/ 	.word	0x00000000


	//----- nvinfo : EIATTR_CBANK_PARAM_SIZE
	.align		4
.L_43:
        /*66b8*/ 	.byte	0x03, 0x19
        /*66ba*/ 	.short	0x0470


	//----- nvinfo : EIATTR_PARAM_CBANK
	.align		4
        /*66bc*/ 	.byte	0x04, 0x0a
        /*66be*/ 	.short	(.L_45 - .L_44)
	.align		4
.L_44:
        /*66c0*/ 	.word	index@(.nv.constant0._ZN7cutlass13device_kernelINS_4gemm6kernel13GemmUniversalIN4cute5tupleIJiiiiEEENS1_10collective13CollectiveMmaINS1_34MainloopSm90TmaGmmaWarpSpecializedILi2ENS5_IJNS4_1CILi2EEENSA_ILi1EEESC_EEENS1_35KernelTmaWarpSpecializedCooperativeEEENS5_IJNSA_ILi512EEENSA_ILi160EEENSA_ILi64EEEEEENS_10bfloat16_tENS5_IJlSC_lEEESK_SL_NS4_8TiledMMAINS4_8MMA_AtomIJNS4_4SM904GMMA27MMA_64x32x16_F32BF16BF16_SSILNSP_5MajorE0ELSR_0ELNSP_7ScaleInE1ELSS_1EEEEEENS4_6LayoutISD_NS5_IJSC_NSA_ILi0EEESW_EEEEENS5_IJNS4_10UnderscoreESZ_SZ_EEEEENS4_13SM90_TMA_LOADENS4_14ComposedLayoutINS4_7SwizzleILi3ELi4ELi3EEENS4_18smem_ptr_flag_bitsILi16EEENSV_INS5_IJNSA_ILi8EEESI_EEENS5_IJSI_SC_EEEEEEEvNS4_8identityENS4_23SM90_TMA_LOAD_MULTICASTES1C_vS1D_EENS_8epilogue10collective6detail29Sm90TmaWarpSpecializedAdapterINS1H_15DefaultEpilogueISK_SL_SL_NS1G_6thread17LinearCombinationISK_Li1EffLNS1L_9ScaleType4KindE0ELNS_15FloatRoundStyleE2ESK_EENS1_15EpilogueDefaultEEEEEvvEEEEvNT_6ParamsE)
        /*66c4*/ 	.short	0x0210
        /*66c6*/ 	.short	0x0470


	//----- nvinfo : EIATTR_SW_WAR
	.align		4
.L_45:
        /*66c8*/ 	.byte	0x04, 0x36
        /*66ca*/ 	.short	(.L_47 - .L_46)
.L_46:
        /*66cc*/ 	.word	0x00000008
.L_47:


//--------------------- .nv.callgraph             --------------------------
	.section	.nv.callgraph,"",@"SHT_CUDA_CALLGRAPH"
	.align	4
	.sectionentsize	8
	.align		4
        /*0000*/ 	.word	0x00000000
	.align		4
        /*0004*/ 	.word	0xffffffff
	.align		4
        /*0008*/ 	.word	index@(_ZN7cutlass13device_kernelINS_4gemm6kernel13GemmUniversalIN4cute5tupleIJiiiiEEENS1_10collective13CollectiveMmaINS1_34MainloopSm90TmaGmmaWarpSpecializedILi2ENS5_IJNS4_1CILi2EEENSA_ILi1EEESC_EEENS1_35KernelTmaWarpSpecializedCooperativeEEENS5_IJNSA_ILi512EEENSA_ILi160EEENSA_ILi64EEEEEENS_10bfloat16_tENS5_IJlSC_lEEESK_SL_NS4_8TiledMMAINS4_8MMA_AtomIJNS4_4SM904GMMA27MMA_64x32x16_F32BF16BF16_SSILNSP_5MajorE0ELSR_0ELNSP_7ScaleInE1ELSS_1EEEEEENS4_6LayoutISD_NS5_IJSC_NSA_ILi0EEESW_EEEEENS5_IJNS4_10UnderscoreESZ_SZ_EEEEENS4_13SM90_TMA_LOADENS4_14ComposedLayoutINS4_7SwizzleILi3ELi4ELi3EEENS4_18smem_ptr_flag_bitsILi16EEENSV_INS5_IJNSA_ILi8EEESI_EEENS5_IJSI_SC_EEEEEEEvNS4_8identityENS4_23SM90_TMA_LOAD_MULTICASTES1C_vS1D_EENS_8epilogue10collective6detail29Sm90TmaWarpSpecializedAdapterINS1H_15DefaultEpilogueISK_SL_SL_NS1G_6thread17LinearCombinationISK_Li1EffLNS1L_9ScaleType4KindE0ELNS_15FloatRoundStyleE2ESK_EENS1_15EpilogueDefaultEEEEEvvEEEEvNT_6ParamsE)
	.align		4
        /*000c*/ 	.word	index@(__assertfail)
	.align		4
        /*0010*/ 	.word	0x00000000
	.align		4
        /*0014*/ 	.word	0xfffffffe
	.align		4
        /*0018*/ 	.word	0x00000000
	.align		4
        /*001c*/ 	.word	0xfffffffd
	.align		4
        /*0020*/ 	.word	0x00000000
	.align		4
        /*0024*/ 	.word	0xfffffffc


//--------------------- .nv.constant4             --------------------------
	.section	.nv.constant4,"a",@progbits
	.align	8
	.align		8
.nv.constant4:
        /*0000*/ 	.dword	__assertfail
	.align		8
        /*0008*/ 	.dword	__unnamed_1
	.align		8
        /*0010*/ 	.dword	_ZN39_INTERNAL_f10279a9_4_k_cu_d3a3a751_61744cuda3std3__45__cpo5beginE
	.align		8
        /*0018*/ 	.dword	_ZN39_INTERNAL_f10279a9_4_k_cu_d3a3a751_61744cuda3std3__45__cpo3endE
	.align		8
        /*0020*/ 	.dword	_ZN39_INTERNAL_f10279a9_4_k_cu_d3a3a751_61744cuda3std3__45__cpo6cbeginE
	.align		8
        /*0028*/ 	.dword	_ZN39_INTERNAL_f10279a9_4_k_cu_d3a3a751_61744cuda3std3__45__cpo4cendE
	.align		8
        /*0030*/ 	.dword	_ZN39_INTERNAL_f10279a9_4_k_cu_d3a3a751_61744cuda3std3__441_GLOBAL__N__f10279a9_4_k_cu_d3a3a751_61746ignoreE
	.align		8
        /*0038*/ 	.dword	_ZN39_INTERNAL_f10279a9_4_k_cu_d3a3a751_61744cuda3std3__419piecewise_constructE
	.align		8
        /*0040*/ 	.dword	_ZN39_INTERNAL_f10279a9_4_k_cu_d3a3a751_61744cuda3std3__48in_placeE
	.align		8
        /*0048*/ 	.dword	_ZN39_INTERNAL_f10279a9_4_k_cu_d3a3a751_61744cuda3std6ranges3__45__cpo4swapE
	.align		8
        /*0050*/ 	.dword	_ZN39_INTERNAL_f10279a9_4_k_cu_d3a3a751_61744cuda3std6ranges3__45__cpo9iter_moveE
	.align		8
        /*0058*/ 	.dword	_ZN39_INTERNAL_f10279a9_4_k_cu_d3a3a751_61744cute7productE
	.align		8
        /*0060*/ 	.dword	_ZN39_INTERNAL_f10279a9_4_k_cu_d3a3a751_61744cute1_E
	.align		8
        /*0068*/ 	.dword	$str$22
	.align		8
        /*0070*/ 	.dword	$str$23


//--------------------- .text._ZN7cutlass13device_kernelINS_4gemm6kernel13GemmUniversalIN4cute5tupleIJiiiiEEENS1_10collective13CollectiveMmaINS1_34MainloopSm90TmaGmmaWarpSpecializedILi2ENS5_IJNS4_1CILi2EEENSA_ILi1EEESC_EEENS1_35KernelTmaWarpSpecializedCooperativeEEENS5_IJNSA_ILi512EEENSA_ILi160EEENSA_ILi64EEEEEENS_10bfloat16_tENS5_IJlSC_lEEESK_SL_NS4_8TiledMMAINS4_8MMA_AtomIJNS4_4SM904GMMA27MMA_64x32x16_F32BF16BF16_SSILNSP_5MajorE0ELSR_0ELNSP_7ScaleInE1ELSS_1EEEEEENS4_6LayoutISD_NS5_IJSC_NSA_ILi0EEESW_EEEEENS5_IJNS4_10UnderscoreESZ_SZ_EEEEENS4_13SM90_TMA_LOADENS4_14ComposedLayoutINS4_7SwizzleILi3ELi4ELi3EEENS4_18smem_ptr_flag_bitsILi16EEENSV_INS5_IJNSA_ILi8EEESI_EEENS5_IJSI_SC_EEEEEEEvNS4_8identityENS4_23SM90_TMA_LOAD_MULTICASTES1C_vS1D_EENS_8epilogue10collective6detail29Sm90TmaWarpSpecializedAdapterINS1H_15DefaultEpilogueISK_SL_SL_NS1G_6thread17LinearCombinationISK_Li1EffLNS1L_9ScaleType4KindE0ELNS_15FloatRoundStyleE2ESK_EENS1_15EpilogueDefaultEEEEEvvEEEEvNT_6ParamsE --------------------------
	.section	.text._ZN7cutlass13device_kernelINS_4gemm6kernel13GemmUniversalIN4cute5tupleIJiiiiEEENS1_10collective13CollectiveMmaINS1_34MainloopSm90TmaGmmaWarpSpecializedILi2ENS5_IJNS4_1CILi2EEENSA_ILi1EEESC_EEENS1_35KernelTmaWarpSpecializedCooperativeEEENS5_IJNSA_ILi512EEENSA_ILi160EEENSA_ILi64EEEEEENS_10bfloat16_tENS5_IJlSC_lEEESK_SL_NS4_8TiledMMAINS4_8MMA_AtomIJNS4_4SM904GMMA27MMA_64x32x16_F32BF16BF16_SSILNSP_5MajorE0ELSR_0ELNSP_7ScaleInE1ELSS_1EEEEEENS4_6LayoutISD_NS5_IJSC_NSA_ILi0EEESW_EEEEENS5_IJNS4_10UnderscoreESZ_SZ_EEEEENS4_13SM90_TMA_LOADENS4_14ComposedLayoutINS4_7SwizzleILi3ELi4ELi3EEENS4_18smem_ptr_flag_bitsILi16EEENSV_INS5_IJNSA_ILi8EEESI_EEENS5_IJSI_SC_EEEEEEEvNS4_8identityENS4_23SM90_TMA_LOAD_MULTICASTES1C_vS1D_EENS_8epilogue10collective6detail29Sm90TmaWarpSpecializedAdapterINS1H_15DefaultEpilogueISK_SL_SL_NS1G_6thread17LinearCombinationISK_Li1EffLNS1L_9ScaleType4KindE0ELNS_15FloatRoundStyleE2ESK_EENS1_15EpilogueDefaultEEEEEvvEEEEvNT_6ParamsE,"ax",@progbits
	.align	128
.text._ZN7cutlass13device_kernelINS_4gemm6kernel13GemmUniversalIN4cute5tupleIJiiiiEEENS1_10collective13CollectiveMmaINS1_34MainloopSm90TmaGmmaWarpSpecializedILi2ENS5_IJNS4_1CILi2EEENSA_ILi1EEESC_EEENS1_35KernelTmaWarpSpecializedCooperativeEEENS5_IJNSA_ILi512EEENSA_ILi160EEENSA_ILi64EEEEEENS_10bfloat16_tENS5_IJlSC_lEEESK_SL_NS4_8TiledMMAINS4_8MMA_AtomIJNS4_4SM904GMMA27MMA_64x32x16_F32BF16BF16_SSILNSP_5MajorE0ELSR_0ELNSP_7ScaleInE1ELSS_1EEEEEENS4_6LayoutISD_NS5_IJSC_NSA_ILi0EEESW_EEEEENS5_IJNS4_10UnderscoreESZ_SZ_EEEEENS4_13SM90_TMA_LOADENS4_14ComposedLayoutINS4_7SwizzleILi3ELi4ELi3EEENS4_18smem_ptr_flag_bitsILi16EEENSV_INS5_IJNSA_ILi8EEESI_EEENS5_IJSI_SC_EEEEEEEvNS4_8identityENS4_23SM90_TMA_LOAD_MULTICASTES1C_vS1D_EENS_8epilogue10collective6detail29Sm90TmaWarpSpecializedAdapterINS1H_15DefaultEpilogueISK_SL_SL_NS1G_6thread17LinearCombinationISK_Li1EffLNS1L_9ScaleType4KindE0ELNS_15FloatRoundStyleE2ESK_EENS1_15EpilogueDefaultEEEEEvvEEEEvNT_6ParamsE:
        .type           _ZN7cutlass13device_kernelINS_4gemm6kernel13GemmUniversalIN4cute5tupleIJiiiiEEENS1_10collective13CollectiveMmaINS1_34MainloopSm90TmaGmmaWarpSpecializedILi2ENS5_IJNS4_1CILi2EEENSA_ILi1EEESC_EEENS1_35KernelTmaWarpSpecializedCooperativeEEENS5_IJNSA_ILi512EEENSA_ILi160EEENSA_ILi64EEEEEENS_10bfloat16_tENS5_IJlSC_lEEESK_SL_NS4_8TiledMMAINS4_8MMA_AtomIJNS4_4SM904GMMA27MMA_64x32x16_F32BF16BF16_SSILNSP_5MajorE0ELSR_0ELNSP_7ScaleInE1ELSS_1EEEEEENS4_6LayoutISD_NS5_IJSC_NSA_ILi0EEESW_EEEEENS5_IJNS4_10UnderscoreESZ_SZ_EEEEENS4_13SM90_TMA_LOADENS4_14ComposedLayoutINS4_7SwizzleILi3ELi4ELi3EEENS4_18smem_ptr_flag_bitsILi16EEENSV_INS5_IJNSA_ILi8EEESI_EEENS5_IJSI_SC_EEEEEEEvNS4_8identityENS4_23SM90_TMA_LOAD_MULTICASTES1C_vS1D_EENS_8epilogue10collective6detail29Sm90TmaWarpSpecializedAdapterINS1H_15DefaultEpilogueISK_SL_SL_NS1G_6thread17LinearCombinationISK_Li1EffLNS1L_9ScaleType4KindE0ELNS_15FloatRoundStyleE2ESK_EENS1_15EpilogueDefaultEEEEEvvEEEEvNT_6ParamsE,@function
        .size           _ZN7cutlass13device_kernelINS_4gemm6kernel13GemmUniversalIN4cute5tupleIJiiiiEEENS1_10collective13CollectiveMmaINS1_34MainloopSm90TmaGmmaWarpSpecializedILi2ENS5_IJNS4_1CILi2EEENSA_ILi1EEESC_EEENS1_35KernelTmaWarpSpecializedCooperativeEEENS5_IJNSA_ILi512EEENSA_ILi160EEENSA_ILi64EEEEEENS_10bfloat16_tENS5_IJlSC_lEEESK_SL_NS4_8TiledMMAINS4_8MMA_AtomIJNS4_4SM904GMMA27MMA_64x32x16_F32BF16BF16_SSILNSP_5MajorE0ELSR_0ELNSP_7ScaleInE1ELSS_1EEEEEENS4_6LayoutISD_NS5_IJSC_NSA_ILi0EEESW_EEEEENS5_IJNS4_10UnderscoreESZ_SZ_EEEEENS4_13SM90_TMA_LOADENS4_14ComposedLayoutINS4_7SwizzleILi3ELi4ELi3EEENS4_18smem_ptr_flag_bitsILi16EEENSV_INS5_IJNSA_ILi8EEESI_EEENS5_IJSI_SC_EEEEEEEvNS4_8identityENS4_23SM90_TMA_LOAD_MULTICASTES1C_vS1D_EENS_8epilogue10collective6detail29Sm90TmaWarpSpecializedAdapterINS1H_15DefaultEpilogueISK_SL_SL_NS1G_6thread17LinearCombinationISK_Li1EffLNS1L_9ScaleType4KindE0ELNS_15FloatRoundStyleE2ESK_EENS1_15EpilogueDefaultEEEEEvvEEEEvNT_6ParamsE,(.L_x_699 - _ZN7cutlass13device_kernelINS_4gemm6kernel13GemmUniversalIN4cute5tupleIJiiiiEEENS1_10collective13CollectiveMmaINS1_34MainloopSm90TmaGmmaWarpSpecializedILi2ENS5_IJNS4_1CILi2EEENSA_ILi1EEESC_EEENS1_35KernelTmaWarpSpecializedCooperativeEEENS5_IJNSA_ILi512EEENSA_ILi160EEENSA_ILi64EEEEEENS_10bfloat16_tENS5_IJlSC_lEEESK_SL_NS4_8TiledMMAINS4_8MMA_AtomIJNS4_4SM904GMMA27MMA_64x32x16_F32BF16BF16_SSILNSP_5MajorE0ELSR_0ELNSP_7ScaleInE1ELSS_1EEEEEENS4_6LayoutISD_NS5_IJSC_NSA_ILi0EEESW_EEEEENS5_IJNS4_10UnderscoreESZ_SZ_EEEEENS4_13SM90_TMA_LOADENS4_14ComposedLayoutINS4_7SwizzleILi3ELi4ELi3EEENS4_18smem_ptr_flag_bitsILi16EEENSV_INS5_IJNSA_ILi8EEESI_EEENS5_IJSI_SC_EEEEEEEvNS4_8identityENS4_23SM90_TMA_LOAD_MULTICASTES1C_vS1D_EENS_8epilogue10collective6detail29Sm90TmaWarpSpecializedAdapterINS1H_15DefaultEpilogueISK_SL_SL_NS1G_6thread17LinearCombinationISK_Li1EffLNS1L_9ScaleType4KindE0ELNS_15FloatRoundStyleE2ESK_EENS1_15EpilogueDefaultEEEEEvvEEEEvNT_6ParamsE)
        .other          _ZN7cutlass13device_kernelINS_4gemm6kernel13GemmUniversalIN4cute5tupleIJiiiiEEENS1_10collective13CollectiveMmaINS1_34MainloopSm90TmaGmmaWarpSpecializedILi2ENS5_IJNS4_1CILi2EEENSA_ILi1EEESC_EEENS1_35KernelTmaWarpSpecializedCooperativeEEENS5_IJNSA_ILi512EEENSA_ILi160EEENSA_ILi64EEEEEENS_10bfloat16_tENS5_IJlSC_lEEESK_SL_NS4_8TiledMMAINS4_8MMA_AtomIJNS4_4SM904GMMA27MMA_64x32x16_F32BF16BF16_SSILNSP_5MajorE0ELSR_0ELNSP_7ScaleInE1ELSS_1EEEEEENS4_6LayoutISD_NS5_IJSC_NSA_ILi0EEESW_EEEEENS5_IJNS4_10UnderscoreESZ_SZ_EEEEENS4_13SM90_TMA_LOADENS4_14ComposedLayoutINS4_7SwizzleILi3ELi4ELi3EEENS4_18smem_ptr_flag_bitsILi16EEENSV_INS5_IJNSA_ILi8EEESI_EEENS5_IJSI_SC_EEEEEEEvNS4_8identityENS4_23SM90_TMA_LOAD_MULTICASTES1C_vS1D_EENS_8epilogue10collective6detail29Sm90TmaWarpSpecializedAdapterINS1H_15DefaultEpilogueISK_SL_SL_NS1G_6thread17LinearCombinationISK_Li1EffLNS1L_9ScaleType4KindE0ELNS_15FloatRoundStyleE2ESK_EENS1_15EpilogueDefaultEEEEEvvEEEEvNT_6ParamsE,@"STO_CUDA_ENTRY STV_DEFAULT"
_ZN7cutlass13device_kernelINS_4gemm6kernel13GemmUniversalIN4cute5tupleIJiiiiEEENS1_10collective13CollectiveMmaINS1_34MainloopSm90TmaGmmaWarpSpecializedILi2ENS5_IJNS4_1CILi2EEENSA_ILi1EEESC_EEENS1_35KernelTmaWarpSpecializedCooperativeEEENS5_IJNSA_ILi512EEENSA_ILi160EEENSA_ILi64EEEEEENS_10bfloat16_tENS5_IJlSC_lEEESK_SL_NS4_8TiledMMAINS4_8MMA_AtomIJNS4_4SM904GMMA27MMA_64x32x16_F32BF16BF16_SSILNSP_5MajorE0ELSR_0ELNSP_7ScaleInE1ELSS_1EEEEEENS4_6LayoutISD_NS5_IJSC_NSA_ILi0EEESW_EEEEENS5_IJNS4_10UnderscoreESZ_SZ_EEEEENS4_13SM90_TMA_LOADENS4_14ComposedLayoutINS4_7SwizzleILi3ELi4ELi3EEENS4_18smem_ptr_flag_bitsILi16EEENSV_INS5_IJNSA_ILi8EEESI_EEENS5_IJSI_SC_EEEEEEEvNS4_8identityENS4_23SM90_TMA_LOAD_MULTICASTES1C_vS1D_EENS_8epilogue10collective6detail29Sm90TmaWarpSpecializedAdapterINS1H_15DefaultEpilogueISK_SL_SL_NS1G_6thread17LinearCombinationISK_Li1EffLNS1L_9ScaleType4KindE0ELNS_15FloatRoundStyleE2ESK_EENS1_15EpilogueDefaultEEEEEvvEEEEvNT_6ParamsE:
[----:B------:R-:W0:Y:S02]  /*0000*/  LDC R1, c[0x0][0x28] ;  /* 0x00000a00ff017b82 */ /* 0x000e240000000800 */
[----:B0-----:R-:W-:Y:S01]  /*0010*/  VIADD R1, R1, 0xfffff950 ;  /* 0xfffff95001017836 */ /* 0x001fe20000000000 */
[----:B------:R-:W0:Y:S01]  /*0020*/  S2R R4, SR_TID.X ;  /* 0x0000000000047919 */ /* 0x000e220000002100 */
[----:B------:R-:W-:Y:S01]  /*0030*/  ELECT P0, URZ, PT ;  /* 0x00000000003f782f */ /* 0x000fe20003800000 */
[----:B------:R-:W-:Y:S01]  /*0040*/  BSSY B0, `(.L_x_0) ;  /* 0x0000015000007945 */ /* 0x000fe20003800000 */
[--C-:B0-----:R-:W-:Y:S02]  /*0050*/  SHF.R.U32.HI R0, RZ, 0x5, R4.reuse ;  /* 0x00000005ff007819 */ /* 0x101fe40000011604 */
[----:B------:R-:W-:-:S03]  /*0060*/  SHF.R.U32.HI R2, RZ, 0x7, R4 ;  /* 0x00000007ff027819 */ /* 0x000fc60000011604 */
[----:B------:R-:W0:Y:S04]  /*0070*/  SHFL.IDX PT, R3, R0, RZ, 0x1f ;  /* 0x00001fff00037589 */ /* 0x000e2800000e0000 */
[----:B------:R-:W1:Y:S01]  /*0080*/  SHFL.IDX PT, R2, R2, RZ, 0x1f ;  /* 0x00001fff02027589 */ /* 0x000e6200000e0000 */
[----:B0-----:R-:W-:Y:S02]  /*0090*/  R2UR UR9, R3 ;  /* 0x00000000030972ca */ /* 0x001fe400000e0000 */
[----:B-1----:R-:W-:-:S11]  /*00a0*/  R2UR UR5, R2 ;  /* 0x00000000020572ca */ /* 0x002fd600000e0000 */
[----:B------:R-:W-:Y:S02]  /*00b0*/  USHF.R.S32.HI UR4, URZ, 0x1f, UR9 ;  /* 0x0000001f3f047899 */ /* 0x000fe40008011409 */
[----:B------:R-:W-:Y:S02]  /*00c0*/  ISETP.NE.OR P0, PT, RZ, UR9, !P0 ;  /* 0x00000009ff007c0c */ /* 0x000fe4000c705670 */
[----:B------:R-:W-:-:S04]  /*00d0*/  ULEA.HI UR4, UR4, UR9, URZ, 0x2 ;  /* 0x0000000904047291 */ /* 0x000fc8000f8f103f */
[----:B------:R-:W-:-:S04]  /*00e0*/  ULOP3.LUT UR4, UR4, 0xfffffffc, URZ, 0xc0, !UPT ;  /* 0xfffffffc04047892 */ /* 0x000fc8000f8ec03f */
[----:B------:R-:W-:-:S03]  /*00f0*/  UIADD3 UR9, UR9, -UR4, URZ ;  /* 0x8000000409097290 */ /* 0x000fc6000fffe03f */
[----:B------:R-:W-:Y:S09]  /*0100*/  @P0 BRA `(.L_x_1) ;  /* 0x0000000000200947 */ /* 0x000ff20003800000 */
[----:B------:R-:W-:Y:S02]  /*0110*/  ULDC.64 UR6, c[0x0][0x198] ;  /* 0x0000660000067ab9 */ /* 0x000fe40000000a00 */
[----:B------:R-:W-:Y:S02]  /*0120*/  UIADD3 UR10, UP0, UR6, 0xf0, URZ ;  /* 0x000000f0060a7890 */ /* 0x000fe4000ff1e03f */
[----:B------:R-:W-:Y:S02]  /*0130*/  UIADD3 UR6, UP1, UR6, 0x1f0, URZ ;  /* 0x000001f006067890 */ /* 0x000fe4000ff3e03f */
[----:B------:R-:W-:Y:S02]  /*0140*/  UIADD3.X UR11, URZ, UR7, URZ, UP0, !UPT ;  /* 0x000000073f0b7290 */ /* 0x000fe400087fe43f */
[----:B------:R-:W-:-:S07]  /*0150*/  UIADD3.X UR7, URZ, UR7, URZ, UP1, !UPT ;  /* 0x000000073f077290 */ /* 0x000fce0008ffe43f */
[----:B------:R0:W-:Y:S02]  /*0160*/  UTMACCTL.PF [UR10] ;  /* 0x000000000a0079b9 */ /* 0x0001e40008040000 */
[----:B------:R0:W-:Y:S02]  /*0170*/  UTMACCTL.PF [UR6] ;  /* 0x00000000060079b9 */ /* 0x0001e40008040000 */
[----:B0-----:R-:W-:Y:S01]  /*0180*/  NOP ;  /* 0x0000000000007918 */ /* 0x001fe20000000000 */
.L_x_1:
[----:B------:R-:W-:Y:S05]  /*0190*/  BSYNC B0 ;  /* 0x0000000000007941 */ /* 0x000fea0003800000 */
.L_x_0:
[----:B------:R-:W0:Y:S01]  /*01a0*/  SHFL.IDX PT, R2, R0, RZ, 0x1f ;  /* 0x00001fff00027589 */ /* 0x000e2200000e0000 */
[----:B------:R-:W-:Y:S01]  /*01b0*/  UISETP.NE.AND UP0, UPT, UR9, 0x3, UPT ;  /* 0x000000030900788c */ /* 0x000fe2000bf05270 */
[----:B------:R-:W-:Y:S01]  /*01c0*/  ISETP.NE.AND P1, PT, RZ, UR5, PT ;  /* 0x00000005ff007c0c */ /* 0x000fe2000bf25270 */
[----:B------:R-:W-:Y:S02]  /*01d0*/  UIADD3 UR16, UR5, -0x1, URZ ;  /* 0xffffffff05107890 */ /* 0x000fe4000fffe03f */
[----:B------:R-:W-:Y:S02]  /*01e0*/  UISETP.EQ.OR UP0, UPT, UR9, URZ, !UP0 ;  /* 0x0000003f0900728c */ /* 0x000fe4000c702670 */
[----:B------:R-:W-:Y:S02]  /*01f0*/  UISETP.GE.U32.AND UP1, UPT, UR16, 0x2, UPT ;  /* 0x000000021000788c */ /* 0x000fe4000bf26070 */
[----:B------:R-:W-:-:S04]  /*0200*/  UISETP.EQ.AND UP0, UPT, UR5, URZ, UP0 ;  /* 0x0000003f0500728c */ /* 0x000fc80008702270 */
[----:B------:R-:W-:-:S04]  /*0210*/  USEL UR38, URZ, 0x1, !UP0 ;  /* 0x000000013f267887 */ /* 0x000fc8000c000000 */
[----:B------:R-:W-:Y:S01]  /*0220*/  USEL UR38, UR38, 0x2, UP1 ;  /* 0x0000000226267887 */ /* 0x000fe20008800000 */
[----:B0-----:R-:W-:-:S13]  /*0230*/  ISETP.NE.AND P0, PT, R2, RZ, PT ;  /* 0x000000ff0200720c */ /* 0x001fda0003f05270 */
[----:B------:R-:W-:Y:S05]  /*0240*/  @P0 BRA `(.L_x_2) ;  /* 0x0000000000480947 */ /* 0x000fea0003800000 */
[----:B------:R-:W0:Y:S01]  /*0250*/  S2UR UR8, SR_CgaCtaId ;  /* 0x00000000000879c3 */ /* 0x000e220000008800 */
[----:B------:R-:W-:Y:S01]  /*0260*/  UMOV UR4, 0x400 ;  /* 0x0000040000047882 */ /* 0x000fe20000000000 */
[----:B------:R-:W-:Y:S01]  /*0270*/  UMOV UR5, 0x1 ;  /* 0x0000000100057882 */ /* 0x000fe20000000000 */
[----:B------:R-:W-:Y:S01]  /*0280*/  UMOV UR6, 0x4 ;  /* 0x0000000400067882 */ /* 0x000fe20000000000 */
[----:B------:R-:W-:Y:S01]  /*0290*/  ELECT P0, URZ, PT ;  /* 0x00000000003f782f */ /* 0x000fe20003800000 */
[----:B------:R-:W-:-:S04]  /*02a0*/  UIADD3 UR6, -UR6, 0x100000, URZ ;  /* 0x0010000006067890 */ /* 0x000fc8000fffe13f */
[----:B------:R-:W-:Y:S02]  /*02b0*/  USHF.L.U32 UR7, UR6, 0xb, URZ ;  /* 0x0000000b06077899 */ /* 0x000fe4000800063f */
[----:B------:R-:W-:Y:S02]  /*02c0*/  USHF.L.U32 UR6, UR6, 0x1, URZ ;  /* 0x0000000106067899 */ /* 0x000fe4000800063f */
[----:B0-----:R-:W-:Y:S02]  /*02d0*/  ULEA UR8, UR8, UR4, 0x18 ;  /* 0x0000000408087291 */ /* 0x001fe4000f8ec03f */
[----:B------:R-:W-:-:S04]  /*02e0*/  UIADD3 UR4, -UR5, 0x100000, URZ ;  /* 0x0010000005047890 */ /* 0x000fc8000fffe13f */
[----:B------:R-:W-:Y:S02]  /*02f0*/  USHF.L.U32 UR5, UR4, 0xb, URZ ;  /* 0x0000000b04057899 */ /* 0x000fe4000800063f */
[----:B------:R-:W-:Y:S01]  /*0300*/  USHF.L.U32 UR4, UR4, 0x1, URZ ;  /* 0x0000000104047899 */ /* 0x000fe2000800063f */
[----:B------:R-:W0:Y:S11]  /*0310*/  FENCE.VIEW.ASYNC.S ;  /* 0x00000000000073c6 */ /* 0x000e360000000000 */
[----:B0-----:R0:W1:Y:S01]  /*0320*/  SYNCS.EXCH.64 URZ, [UR8], UR4 ;  /* 0x00000004083f75b2 */ /* 0x0010620008000100 */
[----:B------:R0:W2:Y:S01]  /*0330*/  SYNCS.EXCH.64 URZ, [UR8+0x10], UR6 ;  /* 0x00001006083f75b2 */ /* 0x0000a20008000100 */
[----:B------:R0:W3:Y:S01]  /*0340*/  SYNCS.EXCH.64 URZ, [UR8+0x8], UR4 ;  /* 0x00000804083f75b2 */ /* 0x0000e20008000100 */
[----:B------:R0:W4:Y:S01]  /*0350*/  SYNCS.EXCH.64 URZ, [UR8+0x18], UR6 ;  /* 0x00001806083f75b2 */ /* 0x0001220008000100 */
[----:B------:R-:W-:Y:S01]  /*0360*/  NOP ;  /* 0x0000000000007918 */ /* 0x000fe20000000000 */
.L_x_2:
[----:B------:R-:W5:Y:S01]  /*0370*/  S2UR UR13, SR_CTAID.X ;  /* 0x00000000000d79c3 */ /* 0x000f620000002500 */
[----:B------:R-:W-:Y:S01]  /*0380*/  SHF.R.S32.HI R3, RZ, 0x1f, R4 ;  /* 0x0000001fff037819 */ /* 0x000fe20000011404 */
[----:B------:R5:W1:Y:S01]  /*0390*/  SHFL.IDX PT, R6, R0, RZ, 0x1f ;  /* 0x00001fff00067589 */ /* 0x000a6200000e0000 */
[----:B0-----:R-:W-:Y:S01]  /*03a0*/  ULDC UR4, c[0x0][0x150] ;  /* 0x0000540000047ab9 */ /* 0x001fe20000000800 */
[----:B------:R-:W-:Y:S02]  /*03b0*/  ELECT P0, URZ, PT ;  /* 0x00000000003f782f */ /* 0x000fe40003800000 */
[----:B------:R-:W-:Y:S01]  /*03c0*/  LEA.HI R3, R3, R4, RZ, 0x7 ;  /* 0x0000000403037211 */ /* 0x000fe200078f38ff */
[----:B------:R-:W-:Y:S01]  /*03d0*/  ULDC UR5, c[0x0][0x154] ;  /* 0x0000550000057ab9 */ /* 0x000fe20000000800 */
[----:B------:R-:W-:Y:S01]  /*03e0*/  SHF.R.S32.HI R7, RZ, 0x1f, R2 ;  /* 0x0000001fff077819 */ /* 0x000fe20000011402 */
[----:B------:R-:W0:Y:S01]  /*03f0*/  S2UR UR10, SR_CTAID.Y ;  /* 0x00000000000a79c3 */ /* 0x000e220000002600 */
[----:B------:R-:W-:Y:S01]  /*0400*/  LOP3.LUT R3, R3, 0xffffff80, RZ, 0xc0, !PT ;  /* 0xffffff8003037812 */ /* 0x000fe200078ec0ff */
[----:B------:R-:W-:Y:S01]  /*0410*/  ULDC UR8, c[0x0][0x144] ;  /* 0x0000510000087ab9 */ /* 0x000fe20000000800 */
[----:B------:R-:W-:Y:S01]  /*0420*/  LEA.HI R7, R7, R2, RZ, 0x2 ;  /* 0x0000000207077211 */ /* 0x000fe200078f10ff */
[----:B------:R-:W-:Y:S01]  /*0430*/  NOP ;  /* 0x0000000000007918 */ /* 0x000fe20000000000 */
[----:B------:R-:W-:Y:S01]  /*0440*/  NOP ;  /* 0x0000000000007918 */ /* 0x000fe20000000000 */
[----:B------:R-:W-:Y:S01]  /*0450*/  IMAD.IADD R3, R4, 0x1, -R3 ;  /* 0x0000000104037824 */ /* 0x000fe200078e0a03 */
[----:B------:R-:W-:Y:S01]  /*0460*/  LOP3.LUT R7, R7, 0x3ffffffc, RZ, 0xc0, !PT ;  /* 0x3ffffffc07077812 */ /* 0x000fe200078ec0ff */
[----:B------:R-:W-:-:S03]  /*0470*/  ULDC UR11, c[0x0][0x148] ;  /* 0x00005200000b7ab9 */ /* 0x000fc60000000800 */
[----:B------:R-:W-:Y:S01]  /*0480*/  SHF.R.S32.HI R4, RZ, 0x1f, R3 ;  /* 0x0000001fff047819 */ /* 0x000fe20000011403 */
[----:B------:R-:W-:-:S03]  /*0490*/  IMAD.IADD R2, R2, 0x1, -R7 ;  /* 0x0000000102027824 */ /* 0x000fc600078e0a07 */
[----:B------:R-:W-:Y:S02]  /*04a0*/  LEA.HI R4, R4, R3, RZ, 0x3 ;  /* 0x0000000304047211 */ /* 0x000fe400078f18ff */
[----:B-----5:R-:W-:Y:S02]  /*04b0*/  I2FP.F32.U32 R5, UR13 ;  /* 0x0000000d00057c45 */ /* 0x020fe40008201000 */
[--C-:B------:R-:W-:Y:S02]  /*04c0*/  SHF.R.S32.HI R0, RZ, 0x3, R4.reuse ;  /* 0x00000003ff007819 */ /* 0x100fe40000011404 */
[----:B-1----:R-:W-:Y:S01]  /*04d0*/  ISETP.NE.OR P0, PT, R6, RZ, !P0 ;  /* 0x000000ff0600720c */ /* 0x002fe20004705670 */
[----:B------:R-:W-:Y:S01]  /*04e0*/  FMUL R8, R5, UR4 ;  /* 0x0000000405087c20 */ /* 0x000fe20008400000 */
[----:B------:R-:W-:-:S04]  /*04f0*/  SHF.R.S32.HI R5, RZ, 0x1f, R4 ;  /* 0x0000001fff057819 */ /* 0x000fc80000011404 */
[----:B------:R-:W-:Y:S01]  /*0500*/  LEA.HI R5, R5, R0, RZ, 0x2 ;  /* 0x0000000005057211 */ /* 0x000fe200078f10ff */
[----:B------:R-:W1:Y:S03]  /*0510*/  F2I.U32.TRUNC.NTZ R8, R8 ;  /* 0x0000000800087305 */ /* 0x000e66000020f000 */
[----:B------:R-:W-:-:S03]  /*0520*/  LOP3.LUT R5, R5, 0xfffffffc, RZ, 0xc0, !PT ;  /* 0xfffffffc05057812 */ /* 0x000fc600078ec0ff */
[----:B------:R-:W-:Y:S01]  /*0530*/  VOTEU.ALL UP0, P0 ;  /* 0x00000000003f7886 */ /* 0x000fe20000000000 */
[----:B------:R-:W-:Y:S01]  /*0540*/  VOTEU.ALL UP1, P0 ;  /* 0x00000000003f7886 */ /* 0x000fe20000020000 */
[----:B------:R-:W-:Y:S01]  /*0550*/  IMAD.IADD R5, R0, 0x1, -R5 ;  /* 0x0000000100057824 */ /* 0x000fe200078e0a05 */
[----:B0-----:R-:W-:Y:S02]  /*0560*/  I2FP.F32.U32 R0, UR10 ;  /* 0x0000000a00007c45 */ /* 0x001fe40008201000 */
[----:B------:R-:W0:Y:S01]  /*0570*/  @!UP0 S2UR UR7, SR_CgaCtaId ;  /* 0x00000000000789c3 */ /* 0x000e220000008800 */
[----:B------:R-:W-:Y:S01]  /*0580*/  IMAD R2, R2, 0x4, R5 ;  /* 0x0000000402027824 */ /* 0x000fe200078e0205 */
[----:B------:R-:W-:Y:S01]  /*0590*/  @!UP0 UMOV UR6, 0x400 ;  /* 0x0000040000068882 */ /* 0x000fe20000000000 */
[----:B------:R-:W-:Y:S01]  /*05a0*/  FMUL R4, R0, UR5 ;  /* 0x0000000500047c20 */ /* 0x000fe20008400000 */
[----:B-1----:R-:W-:Y:S02]  /*05b0*/  R2UR UR4, R8 ;  /* 0x00000000080472ca */ /* 0x002fe400000e0000 */
[----:B------:R-:W-:-:S03]  /*05c0*/  LEA.HI R0, R2, R2, RZ, 0x1 ;  /* 0x0000000202007211 */ /* 0x000fc600078f08ff */
[----:B------:R-:W1:Y:S01]  /*05d0*/  F2I.U32.TRUNC.NTZ R4, R4 ;  /* 0x0000000400047305 */ /* 0x000e62000020f000 */
[----:B------:R-:W-:-:S05]  /*05e0*/  LOP3.LUT R5, R0, 0xfffffffe, RZ, 0xc0, !PT ;  /* 0xfffffffe00057812 */ /* 0x000fca00078ec0ff */
[----:B------:R-:W-:Y:S02]  /*05f0*/  IMAD.IADD R5, R2, 0x1, -R5 ;  /* 0x0000000102057824 */ /* 0x000fe400078e0a05 */
[----:B------:R-:W-:-:S04]  /*0600*/  UIADD3 UR4, -UR4, URZ, URZ ;  /* 0x0000003f04047290 */ /* 0x000fc8000fffe13f */
[----:B------:R-:W-:Y:S01]  /*0610*/  UIMAD UR8, UR8, UR4, UR13 ;  /* 0x00000004080872a4 */ /* 0x000fe2000f8e020d */
[----:B-1----:R-:W-:Y:S02]  /*0620*/  R2UR UR12, R4 ;  /* 0x00000000040c72ca */ /* 0x002fe400000e0000 */
[----:B------:R-:W-:Y:S01]  /*0630*/  UMOV UR4, 0x20 ;  /* 0x0000002000047882 */ /* 0x000fe20000000000 */
[----:B0-----:R-:W-:Y:S02]  /*0640*/  @!UP0 ULEA UR6, UR7, UR6, 0x18 ;  /* 0x0000000607068291 */ /* 0x001fe4000f8ec03f */
[----:B------:R-:W-:Y:S01]  /*0650*/  ISETP.NE.AND P3, PT, R5, UR8, PT ;  /* 0x0000000805007c0c */ /* 0x000fe2000bf65270 */
[----:B------:R-:W-:-:S04]  /*0660*/  @!UP0 UIADD3 UR4, -UR4, 0x100000, URZ ;  /* 0x0010000004048890 */ /* 0x000fc8000fffe13f */
[----:B------:R-:W-:Y:S02]  /*0670*/  @!UP0 USHF.L.U32 UR5, UR4, 0xb, URZ ;  /* 0x0000000b04058899 */ /* 0x000fe4000800063f */
[----:B------:R-:W-:Y:S01]  /*0680*/  @!UP0 USHF.L.U32 UR4, UR4, 0x1, URZ ;  /* 0x0000000104048899 */ /* 0x000fe2000800063f */
[C---:B------:R-:W-:Y:S01]  /*0690*/  IMAD.SHL.U32 R5, R2.reuse, 0x4, RZ ;  /* 0x0000000402057824 */ /* 0x040fe200078e00ff */
[----:B------:R-:W-:Y:S01]  /*06a0*/  VOTEU.ALL UP0, P0 ;  /* 0x00000000003f7886 */ /* 0x000fe20000000000 */
[----:B------:R-:W0:Y:S01]  /*06b0*/  LDC R4, c[0x0][0x140] ;  /* 0x00005000ff047b82 */ /* 0x000e220000000800 */
[----:B------:R-:W-:Y:S02]  /*06c0*/  LOP3.LUT P0, RZ, R3, 0x7, RZ, 0xc0, !PT ;  /* 0x0000000703ff7812 */ /* 0x000fe4000780c0ff */
[----:B------:R-:W-:Y:S01]  /*06d0*/  LOP3.LUT R9, R2, 0xc, R5, 0x78, !PT ;  /* 0x0000000c02097812 */ /* 0x000fe200078e7805 */
[----:B------:R-:W-:-:S03]  /*06e0*/  UIADD3 UR12, -UR12, URZ, URZ ;  /* 0x0000003f0c0c7290 */ /* 0x000fc6000fffe13f */
[C---:B------:R-:W-:Y:S01]  /*06f0*/  ISETP.LT.U32.AND P0, PT, R9.reuse, 0x2, !P0 ;  /* 0x000000020900780c */ /* 0x040fe20004701070 */
[----:B------:R1:W-:Y:S04]  /*0700*/  STL [R1+0x1cc], R9 ;  /* 0x0001cc0901007387 */ /* 0x0003e80000100800 */
[----:B------:R-:W5:Y:S02]  /*0710*/  FENCE.VIEW.ASYNC.S ;  /* 0x00000000000073c6 */ /* 0x000f640000000000 */
[----:B-----5:R-:W0:Y:S01]  /*0720*/  @!UP0 SYNCS.EXCH.64 URZ, [UR6+0x30], UR4 ;  /* 0x00003004063f85b2 */ /* 0x020e220008000100 */
[----:B------:R-:W-:Y:S02]  /*0730*/  @P3 LEA.HI R0, R9, R9, RZ, 0x1 ;  /* 0x0000000909003211 */ /* 0x000fe400078f08ff */
[----:B------:R-:W-:-:S02]  /*0740*/  SEL R3, RZ, 0x1, !P0 ;  /* 0x00000001ff037807 */ /* 0x000fc40004000000 */
[----:B------:R-:W-:Y:S02]  /*0750*/  @P3 SHF.R.S32.HI R0, RZ, 0x1, R0 ;  /* 0x00000001ff003819 */ /* 0x000fe40000011400 */
[----:B0-----:R-:W-:Y:S01]  /*0760*/  ISETP.EQ.U32.AND P2, PT, R4, 0x1, PT ;  /* 0x000000010400780c */ /* 0x001fe20003f42070 */
[----:B------:R0:W1:Y:S01]  /*0770*/  @!UP1 SYNCS.EXCH.64 URZ, [UR6+0x38], UR4 ;  /* 0x00003804063f95b2 */ /* 0x0000620008000100 */
[----:B------:R-:W-:Y:S01]  /*0780*/  NOP ;  /* 0x0000000000007918 */ /* 0x000fe20000000000 */
[----:B0-----:R-:W-:-:S06]  /*0790*/  UIMAD UR4, UR11, UR12, UR10 ;  /* 0x0000000c0b0472a4 */ /* 0x001fcc000f8e020a */
[----:B------:R-:W-:Y:S02]  /*07a0*/  @P3 ISETP.NE.AND P4, PT, R0, UR4, PT ;  /* 0x0000000400003c0c */ /* 0x000fe4000bf85270 */
[----:B------:R-:W-:Y:S02]  /*07b0*/  MOV R0, 0x1 ;  /* 0x0000000100007802 */ /* 0x000fe40000000f00 */
[----:B------:R-:W-:-:S04]  /*07c0*/  @P3 SEL R0, RZ, 0x1, P4 ;  /* 0x00000001ff003807 */ /* 0x000fc80002000000 */
[----:B------:R-:W-:-:S05]  /*07d0*/  LOP3.LUT R0, R0, R3, RZ, 0xc0, !PT ;  /* 0x0000000300007212 */ /* 0x000fca00078ec0ff */
[----:B------:R0:W-:Y:S01]  /*07e0*/  STL [R1+0x1c8], R0 ;  /* 0x0001c80001007387 */ /* 0x0001e20000100800 */
[----:B------:R-:W-:Y:S05]  /*07f0*/  @!P2 BRA `(.L_x_3) ;  /* 0x000000000008a947 */ /* 0x000fea0003800000 */
[----:B-1234-:R-:W-:Y:S01]  /*0800*/  UCGABAR_ARV ;  /* 0x00000000000079c7 */ /* 0x01efe20008000000 */
[----:B------:R-:W-:Y:S05]  /*0810*/  BRA `(.L_x_4) ;  /* 0x0000000000047947 */ /* 0x000fea0003800000 */
.L_x_3:
[----:B-1234-:R-:W-:Y:S01]  /*0820*/  NOP ;  /* 0x0000000000007918 */ /* 0x01efe20000000000 */
.L_x_4:
[----:B------:R-:W-:Y:S01]  /*0830*/  ULDC UR4, c[0x0][0x65c] ;  /* 0x0001970000047ab9 */ /* 0x000fe20000000800 */
[----:B------:R-:W-:Y:S01]  /*0840*/  UMOV UR5, URZ ;  /* 0x0000003f00057c82 */ /* 0x000fe20008000000 */
[----:B------:R-:W-:-:S03]  /*0850*/  UISETP.NE.AND UP0, UPT, UR4, 0x1, UPT ;  /* 0x000000010400788c */ /* 0x000fc6000bf05270 */
[----:B------:R-:W-:Y:S01]  /*0860*/  UMOV UR4, UR13 ;  /* 0x0000000d00047c82 */ /* 0x000fe20008000000 */
[----:B------:R-:W-:Y:S02]  /*0870*/  UP2UR UR39, UPR, URZ, 0x1 ;  /* 0x000000013f277883 */ /* 0x000fe40008000000 */
[----:B------:R-:W-:Y:S02]  /*0880*/  PLOP3.LUT P0, PT, PT, PT, UP0, 0x80, 0x0 ;  /* 0x000000000000781c */ /* 0x000fe40003f0f008 */
[----:B------:R-:W-:Y:S02]  /*0890*/  PLOP3.LUT P3, PT, PT, PT, UP0, 0x80, 0x0 ;  /* 0x000000000000781c */ /* 0x000fe40003f6f008 */
[----:B------:R-:W-:Y:S01]  /*08a0*/  PLOP3.LUT P5, PT, PT, PT, UP0, 0x80, 0x0 ;  /* 0x000000000000781c */ /* 0x000fe20003faf008 */
[----:B------:R-:W-:Y:S01]  /*08b0*/  @UP0 ULDC UR14, c[0x0][0x10] ;  /* 0x00000400000e0ab9 */ /* 0x000fe20000000800 */
[----:B------:R-:W-:Y:S01]  /*08c0*/  @UP0 UMOV UR6, UR10 ;  /* 0x0000000a00060c82 */ /* 0x000fe20008000000 */
[----:B------:R-:W-:Y:S01]  /*08d0*/  @UP0 UMOV UR7, URZ ;  /* 0x0000003f00070c82 */ /* 0x000fe20008000000 */
[----:B------:R-:W-:Y:S01]  /*08e0*/  PLOP3.LUT P4, PT, PT, PT, UP0, 0x80, 0x0 ;  /* 0x000000000000781c */ /* 0x000fe20003f8f008 */
[----:B------:R-:W-:-:S03]  /*08f0*/  @UP0 UIMAD.WIDE.U32 UR14, UR13, UR14, UR6 ;  /* 0x0000000e0d0e02a5 */ /* 0x000fc6000f8e0006 */
[----:B------:R-:W-:Y:S01]  /*0900*/  @!UP0 ULDC UR7, c[0x0][0xc] ;  /* 0x0000030000078ab9 */ /* 0x000fe20000000800 */
[----:B------:R-:W-:Y:S01]  /*0910*/  @UP0 UMOV UR6, URZ ;  /* 0x0000003f00060c82 */ /* 0x000fe20008000000 */
[----:B------:R-:W-:Y:S01]  /*0920*/  @!UP0 UIMAD.WIDE.U32 UR4, UR10, UR7, UR4 ;  /* 0x000000070a0482a5 */ /* 0x000fe2000f8e0004 */
[----:B------:R-:W-:Y:S01]  /*0930*/  IMAD.U32 R2, RZ, RZ, UR14 ;  /* 0x0000000eff027e24 */ /* 0x000fe2000f8e00ff */
[----:B------:R-:W-:Y:S02]  /*0940*/  @UP0 UIADD3 UR6, UR15, UR6, URZ ;  /* 0x000000060f060290 */ /* 0x000fe4000fffe03f */
[----:B------:R-:W-:Y:S02]  /*0950*/  IMAD.U32 R3, RZ, RZ, UR15 ;  /* 0x0000000fff037e24 */ /* 0x000fe4000f8e00ff */
[----:B------:R-:W-:Y:S01]  /*0960*/  @P0 IMAD.MOV.U32 R7, RZ, RZ, R2 ;  /* 0x000000ffff070224 */ /* 0x000fe200078e0002 */
[----:B------:R-:W-:Y:S01]  /*0970*/  MOV R5, UR5 ;  /* 0x0000000500057c02 */ /* 0x000fe20008000f00 */
[----:B------:R-:W-:-:S02]  /*0980*/  IMAD.U32 R2, RZ, RZ, UR4 ;  /* 0x00000004ff027e24 */ /* 0x000fc4000f8e00ff */
[----:B------:R-:W-:Y:S02]  /*0990*/  @P3 IMAD.U32 R6, RZ, RZ, UR6 ;  /* 0x00000006ff063e24 */ /* 0x000fe4000f8e00ff */
[----:B------:R-:W-:Y:S02]  /*09a0*/  @!P5 IMAD.MOV.U32 R6, RZ, RZ, R5 ;  /* 0x000000ffff06d224 */ /* 0x000fe400078e0005 */
[----:B------:R-:W-:Y:S02]  /*09b0*/  @!P4 IMAD.MOV.U32 R7, RZ, RZ, R2 ;  /* 0x000000ffff07c224 */ /* 0x000fe400078e0002 */
[----:B------:R-:W-:Y:S01]  /*09c0*/  IMAD.U32 R3, RZ, RZ, UR5 ;  /* 0x00000005ff037e24 */ /* 0x000fe2000f8e00ff */
[----:B------:R1:W-:Y:S01]  /*09d0*/  STL [R1+0x1e8], R6 ;  /* 0x0001e80601007387 */ /* 0x0003e20000100800 */
[----:B------:R-:W-:-:S03]  /*09e0*/  IMAD.U32 R4, RZ, RZ, UR4 ;  /* 0x00000004ff047e24 */ /* 0x000fc6000f8e00ff */
[----:B------:R1:W-:Y:S01]  /*09f0*/  STL [R1+0x1ec], R7 ;  /* 0x0001ec0701007387 */ /* 0x0003e20000100800 */
[----:B------:R-:W-:Y:S05]  /*0a00*/  @!P2 BRA `(.L_x_5) ;  /* 0x00000000000ca947 */ /* 0x000fea0003800000 */
[----:B------:R-:W-:Y:S01]  /*0a10*/  UCGABAR_WAIT ;  /* 0x0000000000007dc7 */ /* 0x000fe20008000000 */
[----:B------:R-:W-:Y:S01]  /*0a20*/  CCTL.IVALL ;  /* 0x00000000ff00798f */ /* 0x000fe20002000000 */
[----:B------:R-:W-:Y:S05]  /*0a30*/  BRA `(.L_x_6) ;  /* 0x0000000000047947 */ /* 0x000fea0003800000 */
.L_x_5:
[----:B------:R-:W-:Y:S06]  /*0a40*/  BAR.SYNC.DEFER_BLOCKING 0x0 ;  /* 0x0000000000007b1d */ /* 0x000fec0000010000 */
.L_x_6:
[----:B------:R-:W-:Y:S05]  /*0a50*/  @!P1 BRA `(.L_x_7) ;  /* 0x000002a0002c9947 */ /* 0x000fea0003800000 */
[----:B------:R-:W-:-:S06]  /*0a60*/  UISETP.GT.U32.AND UP0, UPT, UR16, 0x1, UPT ;  /* 0x000000011000788c */ /* 0x000fcc000bf04070 */
[----:B------:R-:W-:-:S13]  /*0a70*/  PLOP3.LUT P0, PT, PT, PT, UP0, 0x80, 0x0 ;  /* 0x000000000000781c */ /* 0x000fda0003f0f008 */
[----:B------:R-:W-:Y:S05]  /*0a80*/  @P0 EXIT ;  /* 0x000000000000094d */ /* 0x000fea0003800000 */
[----:B------:R-:W-:Y:S01]  /*0a90*/  ULDC.64 UR4, c[0x0][0x650] ;  /* 0x0001940000047ab9 */ /* 0x000fe20000000a00 */
[----:B------:R-:W-:Y:S01]  /*0aa0*/  UMOV UR44, 0xffffffff ;  /* 0xffffffff002c7882 */ /* 0x000fe20000000000 */
[----:B------:R-:W-:Y:S01]  /*0ab0*/  ISETP.GE.U32.AND P0, PT, R7, UR4, PT ;  /* 0x0000000407007c0c */ /* 0x000fe2000bf06070 */
[----:B------:R-:W-:Y:S01]  /*0ac0*/  UMOV UR43, 0xffffffff ;  /* 0xffffffff002b7882 */ /* 0x000fe20000000000 */
[----:B------:R-:W-:Y:S01]  /*0ad0*/  UMOV UR40, 0xffffffff ;  /* 0xffffffff00287882 */ /* 0x000fe20000000000 */
[----:B0-----:R-:W-:Y:S02]  /*0ae0*/  PRMT R0, RZ, 0x7610, R0 ;  /* 0x00007610ff007816 */ /* 0x001fe40000000000 */
[----:B------:R-:W-:-:S13]  /*0af0*/  ISETP.GE.U32.AND.EX P0, PT, R6, UR5, PT, P0 ;  /* 0x0000000506007c0c */ /* 0x000fda000bf06100 */
[----:B------:R-:W-:Y:S05]  /*0b00*/  @P0 BRA `(.L_x_8) ;  /* 0x0000000400480947 */ /* 0x000fea0003800000 */
[----:B------:R-:W-:Y:S01]  /*0b10*/  ULDC.64 UR16, c[0x0][0x628] ;  /* 0x00018a0000107ab9 */ /* 0x000fe20000000a00 */
[C---:B------:R-:W-:Y:S01]  /*0b20*/  R2UR UR19, R7.reuse ;  /* 0x00000000071372ca */ /* 0x040fe200000e0000 */
[----:B------:R-:W-:Y:S01]  /*0b30*/  ULDC UR18, c[0x0][0x630] ;  /* 0x00018c0000127ab9 */ /* 0x000fe20000000800 */
[----:B------:R-:W-:Y:S02]  /*0b40*/  ISETP.NE.U32.AND P0, PT, RZ, UR16, PT ;  /* 0x00000010ff007c0c */ /* 0x000fe4000bf05070 */
[----:B------:R-:W-:Y:S02]  /*0b50*/  R2UR UR4, R7 ;  /* 0x00000000070472ca */ /* 0x000fe400000e0000 */
[----:B------:R-:W-:Y:S02]  /*0b60*/  ISETP.NE.AND.EX P0, PT, RZ, UR17, PT, P0 ;  /* 0x00000011ff007c0c */ /* 0x000fe4000bf05300 */
[----:B------:R-:W-:-:S11]  /*0b70*/  R2UR UR5, R6 ;  /* 0x00000000060572ca */ /* 0x000fd600000e0000 */
[----:B------:R-:W-:Y:S05]  /*0b80*/  @!P0 BRA `(.L_x_9) ;  /* 0x0000000000308947 */ /* 0x000fea0003800000 */
[----:B------:R-:W-:Y:S01]  /*0b90*/  R2UR UR4, R7 ;  /* 0x00000000070472ca */ /* 0x000fe200000e0000 */
[----:B------:R-:W-:Y:S01]  /*0ba0*/  ULDC UR9, c[0x0][0x634] ;  /* 0x00018d0000097ab9 */ /* 0x000fe20000000800 */
[----:B------:R-:W-:-:S11]  /*0bb0*/  R2UR UR13, R6 ;  /* 0x00000000060d72ca */ /* 0x000fd600000e0000 */
[----:B------:R-:W-:-:S04]  /*0bc0*/  UIADD3 UR9, UP0, UR4, UR9, URZ ;  /* 0x0000000904097290 */ /* 0x000fc8000ff1e03f */
[----:B------:R-:W-:-:S04]  /*0bd0*/  UIADD3.X UR13, URZ, UR13, URZ, UP0, !UPT ;  /* 0x0000000d3f0d7290 */ /* 0x000fc800087fe43f */
[----:B------:R-:W-:-:S04]  /*0be0*/  UIMAD.WIDE.U32 UR4, UR13, UR16, URZ ;  /* 0x000000100d0472a5 */ /* 0x000fc8000f8e003f */
[----:B------:R-:W-:Y:S02]  /*0bf0*/  UIMAD.WIDE.U32 UR6, UP0, UR9, UR17, UR4 ;  /* 0x00000011090672a5 */ /* 0x000fe4000f800004 */
[----:B------:R-:W-:Y:S02]  /*0c00*/  UIMAD.WIDE.U32 UR4, UR9, UR16, URZ ;  /* 0x00000010090472a5 */ /* 0x000fe4000f8e003f */
[----:B------:R-:W-:Y:S02]  /*0c10*/  UIADD3.X UR15, URZ, URZ, URZ, UP0, !UPT ;  /* 0x0000003f3f0f7290 */ /* 0x000fe400087fe43f */
[----:B------:R-:W-:Y:S01]  /*0c20*/  UIADD3 URZ, UP0, UR5, UR6, URZ ;  /* 0x00000006053f7290 */ /* 0x000fe2000ff1e03f */
[----:B------:R-:W-:-:S03]  /*0c30*/  UMOV UR14, UR7 ;  /* 0x00000007000e7c82 */ /* 0x000fc60008000000 */
[----:B------:R-:W-:-:S12]  /*0c40*/  UIMAD.WIDE.U32.X UR4, UR13, UR17, UR14, UP0 ;  /* 0x000000110d0472a5 */ /* 0x000fd800080e040e */
.L_x_9:
[----:B------:R-:W-:Y:S01]  /*0c50*/  USHF.R.U64 UR40, UR4, UR18, UR5 ;  /* 0x0000001204287299 */ /* 0x000fe20008001205 */
[----:B------:R-:W-:Y:S01]  /*0c60*/  R2UR UR7, R6 ;  /* 0x00000000060772ca */ /* 0x000fe200000e0000 */
[----:B------:R-:W-:Y:S02]  /*0c70*/  USHF.R.U32.HI UR4, URZ, UR18, UR5 ;  /* 0x000000123f047299 */ /* 0x000fe40008011605 */
[----:B------:R-:W-:Y:S01]  /*0c80*/  UIADD3 UR5, UP0, URZ, -UR40, URZ ;  /* 0x800000283f057290 */ /* 0x000fe2000ff1e03f */
[----:B------:R-:W-:Y:S01]  /*0c90*/  ULDC.64 UR14, c[0x0][0x620] ;  /* 0x00018800000e7ab9 */ /* 0x000fe20000000a00 */
[----:B------:R-:W-:Y:S02]  /*0ca0*/  UMOV UR6, UR19 ;  /* 0x0000001300067c82 */ /* 0x000fe40008000000 */
[----:B------:R-:W-:Y:S01]  /*0cb0*/  UIADD3.X UR4, URZ, ~UR4, URZ, UP0, !UPT ;  /* 0x800000043f047290 */ /* 0x000fe200087fe43f */
[----:B------:R-:W-:Y:S01]  /*0cc0*/  ULDC UR9, c[0x0][0x618] ;  /* 0x0001860000097ab9 */ /* 0x000fe20000000800 */
[----:B------:R-:W-:-:S02]  /*0cd0*/  UIMAD UR12, UR11, UR12, UR10 ;  /* 0x0000000c0b0c72a4 */ /* 0x000fc4000f8e020a */
[----:B------:R-:W-:Y:S02]  /*0ce0*/  UIMAD UR4, UR4, UR14, URZ ;  /* 0x0000000e040472a4 */ /* 0x000fe4000f8e023f */
[----:B------:R-:W-:Y:S02]  /*0cf0*/  UIMAD.WIDE.U32 UR6, UR5, UR14, UR6 ;  /* 0x0000000e050672a5 */ /* 0x000fe4000f8e0006 */
[----:B------:R-:W-:Y:S01]  /*0d00*/  UIMAD UR4, UR5, UR15, UR4 ;  /* 0x0000000f050472a4 */ /* 0x000fe2000f8e0204 */
[----:B------:R-:W-:Y:S01]  /*0d10*/  ULDC UR10, c[0x0][0x608] ;  /* 0x00018200000a7ab9 */ /* 0x000fe20000000800 */
[----:B------:R-:W-:Y:S02]  /*0d20*/  ULDC UR18, c[0x0][0x658] ;  /* 0x0001960000127ab9 */ /* 0x000fe40000000800 */
[----:B------:R-:W-:Y:S01]  /*0d30*/  UIADD3 UR7, UR7, UR4, URZ ;  /* 0x0000000407077290 */ /* 0x000fe2000fffe03f */
[----:B------:R-:W-:Y:S02]  /*0d40*/  UMOV UR11, 0xffffffff ;  /* 0xffffffff000b7882 */ /* 0x000fe40000000000 */
[----:B------:R-:W-:Y:S01]  /*0d50*/  ULDC.64 UR4, c[0x0][0x640] ;  /* 0x0001900000047ab9 */ /* 0x000fe20000000a00 */
[----:B------:R-:W-:Y:S01]  /*0d60*/  USHF.R.U64 UR16, UR6, UR9, UR7 ;  /* 0x0000000906107299 */ /* 0x000fe20008001207 */
[----:B------:R-:W-:Y:S01]  /*0d70*/  ISETP.NE.U32.AND P0, PT, RZ, UR4, PT ;  /* 0x00000004ff007c0c */ /* 0x000fe2000bf05070 */
[----:B------:R-:W-:-:S02]  /*0d80*/  USHF.R.U32.HI UR7, URZ, UR9, UR7 ;  /* 0x000000093f077299 */ /* 0x000fc40008011607 */
[----:B------:R-:W-:Y:S01]  /*0d90*/  USHF.L.U32 UR6, UR11, UR18, URZ ;  /* 0x000000120b067299 */ /* 0x000fe2000800063f */
[----:B------:R-:W-:Y:S01]  /*0da0*/  ISETP.NE.AND.EX P0, PT, RZ, UR5, PT, P0 ;  /* 0x00000005ff007c0c */ /* 0x000fe2000bf05300 */
[----:B------:R-:W-:Y:S02]  /*0db0*/  USHF.R.U64 UR22, UR16, UR10, UR7 ;  /* 0x0000000a10167299 */ /* 0x000fe40008001207 */
[----:B------:R-:W-:Y:S02]  /*0dc0*/  USHF.R.U32.HI UR7, URZ, UR10, UR7 ;  /* 0x0000000a3f077299 */ /* 0x000fe40008011607 */
[----:B------:R-:W-:Y:S02]  /*0dd0*/  UISETP.NE.AND UP1, UPT, UR39, URZ, UPT ;  /* 0x0000003f2700728c */ /* 0x000fe4000bf25270 */
[----:B------:R-:W-:Y:S01]  /*0de0*/  USHF.R.U64 UR23, UR22, UR18, UR7 ;  /* 0x0000001216177299 */ /* 0x000fe20008001207 */
[----:B------:R-:W-:Y:S01]  /*0df0*/  ULDC UR17, c[0x0][0x600] ;  /* 0x0001800000117ab9 */ /* 0x000fe20000000800 */
[----:B------:R-:W-:-:S02]  /*0e00*/  ULOP3.LUT UR13, URZ, UR6, URZ, 0x33, !UPT ;  /* 0x000000063f0d7292 */ /* 0x000fc4000f8e333f */
[----:B------:R-:W-:Y:S02]  /*0e10*/  UIADD3 UR15, UR17, -0x1, URZ ;  /* 0xffffffff110f7890 */ /* 0x000fe4000fffe03f */
[----:B------:R-:W-:Y:S02]  /*0e20*/  USEL UR12, UR8, UR12, !UP1 ;  /* 0x0000000c080c7287 */ /* 0x000fe4000c800000 */
[----:B------:R-:W-:Y:S01]  /*0e30*/  USHF.R.U32.HI UR7, URZ, UR18, UR7 ;  /* 0x000000123f077299 */ /* 0x000fe20008011607 */
[----:B------:R-:W-:Y:S01]  /*0e40*/  ULDC UR19, c[0x0][0x648] ;  /* 0x0001920000137ab9 */ /* 0x000fe20000000800 */
[----:B------:R-:W-:Y:S01]  /*0e50*/  ULDC UR20, c[0x0][0x638] ;  /* 0x00018e0000147ab9 */ /* 0x000fe20000000800 */
[----:B------:R-:W-:Y:S01]  /*0e60*/  UMOV UR21, 0x1 ;  /* 0x0000000100157882 */ /* 0x000fe20000000000 */
[----:B------:R-:W-:Y:S01]  /*0e70*/  UMOV UR6, UR23 ;  /* 0x0000001700067c82 */ /* 0x000fe20008000000 */
[----:B------:R-:W-:Y:S07]  /*0e80*/  @!P0 BRA `(.L_x_10) ;  /* 0x0000000000308947 */ /* 0x000fee0003800000 */
[----:B------:R-:W-:Y:S02]  /*0e90*/  ULDC UR10, c[0x0][0x64c] ;  /* 0x00019300000a7ab9 */ /* 0x000fe40000000800 */
        /* <DEDUP_REMOVED lines=8> */
[----:B------:R-:W-:-:S07]  /*0f20*/  UIMAD.WIDE.U32.X UR4, UR14, UR5, UR10, UP0 ;  /* 0x000000050e0472a5 */ /* 0x000fce00080e040a */
[----:B------:R-:W-:Y:S01]  /*0f30*/  UMOV UR6, UR4 ;  /* 0x0000000400067c82 */ /* 0x000fe20008000000 */
[----:B------:R-:W-:-:S05]  /*0f40*/  UMOV UR7, UR5 ;  /* 0x0000000500077c82 */ /* 0x000fca0008000000 */
.L_x_10:
[----:B------:R-:W-:Y:S01]  /*0f50*/  USHF.R.U64 UR5, UR6, UR19, UR7 ;  /* 0x0000001306057299 */ /* 0x000fe20008001207 */
[----:B------:R-:W-:Y:S01]  /*0f60*/  IMAD.MOV.U32 R0, RZ, RZ, 0x1 ;  /* 0x00000001ff007424 */ /* 0x000fe200078e00ff */
[----:B------:R-:W-:Y:S02]  /*0f70*/  USHF.L.U32 UR4, UR21, UR18, URZ ;  /* 0x0000001215047299 */ /* 0x000fe4000800063f */
[----:B------:R-:W-:Y:S02]  /*0f80*/  ULOP3.LUT UR13, UR22, UR13, URZ, 0xc0, !UPT ;  /* 0x0000000d160d7292 */ /* 0x000fe4000f8ec03f */
[----:B------:R-:W-:Y:S02]  /*0f90*/  UIADD3 UR6, -UR5, URZ, URZ ;  /* 0x0000003f05067290 */ /* 0x000fe4000fffe13f */
[----:B------:R-:W-:Y:S02]  /*0fa0*/  UIMAD UR13, UR4, UR5, UR13 ;  /* 0x00000005040d72a4 */ /* 0x000fe4000f8e020d */
[----:B------:R-:W-:-:S02]  /*0fb0*/  ULOP3.LUT UR15, UR16, UR15, URZ, 0xc0, !UPT ;  /* 0x0000000f100f7292 */ /* 0x000fc4000f8ec03f */
[----:B------:R-:W-:Y:S01]  /*0fc0*/  UIMAD UR4, UR6, UR20, UR23 ;  /* 0x00000014060472a4 */ /* 0x000fe2000f8e0217 */
[----:B------:R-:W-:Y:S01]  /*0fd0*/  ULDC UR5, c[0x0][0x610] ;  /* 0x0001840000057ab9 */ /* 0x000fe20000000800 */
[----:B------:R-:W-:Y:S02]  /*0fe0*/  UISETP.NE.AND UP0, UPT, UR39, URZ, UPT ;  /* 0x0000003f2700728c */ /* 0x000fe4000bf05270 */
[----:B------:R-:W-:Y:S02]  /*0ff0*/  UIMAD UR12, UR13, UR5, UR12 ;  /* 0x000000050d0c72a4 */ /* 0x000fe4000f8e020c */
[----:B------:R-:W-:-:S04]  /*1000*/  UIMAD UR4, UR4, UR17, UR15 ;  /* 0x00000011040472a4 */ /* 0x000fc8000f8e020f */
[----:B------:R-:W-:Y:S02]  /*1010*/  USEL UR43, UR4, UR12, !UP0 ;  /* 0x0000000c042b7287 */ /* 0x000fe4000c000000 */
[----:B------:R-:W-:-:S12]  /*1020*/  USEL UR44, UR12, UR4, !UP0 ;  /* 0x000000040c2c7287 */ /* 0x000fd8000c000000 */
.L_x_8:
[----:B------:R-:W-:-:S08]  /*1030*/  NOP ;  /* 0x0000000000007918 */ /* 0x000fd00000000000 */
[----:B------:R-:W0:Y:S02]  /*1040*/  USETMAXREG.TRY_ALLOC.CTAPOOL UP0, 0xf0 ;  /* 0x000000f0000079c8 */ /* 0x000e240008000600 */
[----:B0-----:R-:W-:-:S13]  /*1050*/  PLOP3.LUT P0, PT, PT, PT, UP0, 0x80, 0x0 ;  /* 0x000000000000781c */ /* 0x001fda0003f0f008 */
[----:B------:R-:W-:Y:S05]  /*1060*/  @!P0 BRA `(.L_x_8) ;  /* 0xfffffffc00f08947 */ /* 0x000fea000383ffff */
[----:B------:R-:W-:Y:S01]  /*1070*/  ULDC.64 UR4, c[0x0][0x598] ;  /* 0x0001660000047ab9 */ /* 0x000fe20000000a00 */
[----:B------:R-:W-:Y:S01]  /*1080*/  ULDC.64 UR46, c[0x0][0x208] ;  /* 0x00008200002e7ab9 */ /* 0x000fe20000000a00 */
[----:B------:R-:W-:-:S04]  /*1090*/  ISETP.NE.U32.AND P0, PT, RZ, UR4, PT ;  /* 0x00000004ff007c0c */ /* 0x000fc8000bf05070 */
[----:B------:R-:W-:-:S13]  /*10a0*/  ISETP.NE.AND.EX P0, PT, RZ, UR5, PT, P0 ;  /* 0x00000005ff007c0c */ /* 0x000fda000bf05300 */
[----:B------:R-:W-:Y:S05]  /*10b0*/  @!P0 BRA `(.L_x_11) ;  /* 0x00000000001c8947 */ /* 0x000fea0003800000 */
[----:B------:R-:W0:Y:S02]  /*10c0*/  LDC.64 R2, c[0x0][0x598] ;  /* 0x00016600ff027b82 */ /* 0x000e240000000a00 */
[----:B0-----:R-:W2:Y:S02]  /*10d0*/  LDG.E.64 R2, desc[UR46][R2.64] ;  /* 0x0000002e02027981 */ /* 0x001ea4000c1e1b00 */
[----:B--2---:R-:W-:-:S04]  /*10e0*/  ISETP.NE.U32.AND P0, PT, R2, RZ, PT ;  /* 0x000000ff0200720c */ /* 0x004fc80003f05070 */
[----:B------:R-:W-:-:S13]  /*10f0*/  ISETP.NE.AND.EX P0, PT, R3, RZ, PT, P0 ;  /* 0x000000ff0300720c */ /* 0x000fda0003f05300 */
[----:B------:R-:W-:Y:S05]  /*1100*/  @!P0 BRA `(.L_x_11) ;  /* 0x0000000000088947 */ /* 0x000fea0003800000 */
[----:B------:R0:W5:Y:S01]  /*1110*/  LD.E R2, desc[UR46][R2.64] ;  /* 0x0000002e02027980 */ /* 0x000162000c101900 */
[----:B------:R-:W-:Y:S05]  /*1120*/  BRA `(.L_x_12) ;  /* 0x0000000000247947 */ /* 0x000fea0003800000 */
.L_x_11:
[----:B------:R-:W-:Y:S02]  /*1130*/  ULDC.64 UR4, c[0x0][0x588] ;  /* 0x0001620000047ab9 */ /* 0x000fe40000000a00 */
[----:B------:R-:W-:-:S04]  /*1140*/  ISETP.NE.U32.AND P0, PT, RZ, UR4, PT ;  /* 0x00000004ff007c0c */ /* 0x000fc8000bf05070 */
[----:B------:R-:W-:-:S13]  /*1150*/  ISETP.NE.AND.EX P0, PT, RZ, UR5, PT, P0 ;  /* 0x00000005ff007c0c */ /* 0x000fda000bf05300 */
[----:B------:R-:W-:Y:S05]  /*1160*/  @!P0 BRA `(.L_x_13) ;  /* 0x00000000000c8947 */ /* 0x000fea0003800000 */
[----:B------:R-:W0:Y:S02]  /*1170*/  LDC.64 R2, c[0x0][0x588] ;  /* 0x00016200ff027b82 */ /* 0x000e240000000a00 */
[----:B0-----:R2:W5:Y:S01]  /*1180*/  LDG.E R2, desc[UR46][R2.64] ;  /* 0x0000002e02027981 */ /* 0x001562000c1e1900 */
[----:B------:R-:W-:Y:S05]  /*1190*/  BRA `(.L_x_12) ;  /* 0x0000000000087947 */ /* 0x000fea0003800000 */
.L_x_13:
[----:B------:R-:W-:Y:S02]  /*11a0*/  ULDC UR4, c[0x0][0x580] ;  /* 0x0001600000047ab9 */ /* 0x000fe40000000800 */
[----:B------:R-:W-:-:S07]  /*11b0*/  IMAD.U32 R2, RZ, RZ, UR4 ;  /* 0x00000004ff027e24 */ /* 0x000fce000f8e00ff */
.L_x_12:
[----:B------:R-:W-:Y:S02]  /*11c0*/  ULDC.64 UR4, c[0x0][0x5a0] ;  /* 0x0001680000047ab9 */ /* 0x000fe40000000a00 */
[----:B------:R-:W-:-:S04]  /*11d0*/  ISETP.NE.U32.AND P0, PT, RZ, UR4, PT ;  /* 0x00000004ff007c0c */ /* 0x000fc8000bf05070 */
[----:B------:R-:W-:-:S13]  /*11e0*/  ISETP.NE.AND.EX P0, PT, RZ, UR5, PT, P0 ;  /* 0x00000005ff007c0c */ /* 0x000fda000bf05300 */
[----:B------:R-:W-:Y:S05]  /*11f0*/  @!P0 BRA `(.L_x_14) ;  /* 0x00000000001c8947 */ /* 0x000fea0003800000 */
[----:B------:R-:W3:Y:S02]  /*1200*/  LDC.64 R4, c[0x0][0x5a0] ;  /* 0x00016800ff047b82 */ /* 0x000ee40000000a00 */
[----:B---3--:R-:W3:Y:S02]  /*1210*/  LDG.E.64 R4, desc[UR46][R4.64] ;  /* 0x0000002e04047981 */ /* 0x008ee4000c1e1b00 */
[----:B---3--:R-:W-:-:S04]  /*1220*/  ISETP.NE.U32.AND P0, PT, R4, RZ, PT ;  /* 0x000000ff0400720c */ /* 0x008fc80003f05070 */
[----:B------:R-:W-:-:S13]  /*1230*/  ISETP.NE.AND.EX P0, PT, R5, RZ, PT, P0 ;  /* 0x000000ff0500720c */ /* 0x000fda0003f05300 */
[----:B------:R-:W-:Y:S05]  /*1240*/  @!P0 BRA `(.L_x_14) ;  /* 0x0000000000088947 */ /* 0x000fea0003800000 */
[----:B------:R3:W5:Y:S01]  /*1250*/  LD.E R16, desc[UR46][R4.64] ;  /* 0x0000002e04107980 */ /* 0x000762000c101900 */
[----:B------:R-:W-:Y:S05]  /*1260*/  BRA `(.L_x_15) ;  /* 0x0000000000247947 */ /* 0x000fea0003800000 */
.L_x_14:
[----:B------:R-:W-:Y:S02]  /*1270*/  ULDC.64 UR4, c[0x0][0x590] ;  /* 0x0001640000047ab9 */ /* 0x000fe40000000a00 */
[----:B------:R-:W-:-:S04]  /*1280*/  ISETP.NE.U32.AND P0, PT, RZ, UR4, PT ;  /* 0x00000004ff007c0c */ /* 0x000fc8000bf05070 */
[----:B------:R-:W-:-:S13]  /*1290*/  ISETP.NE.AND.EX P0, PT, RZ, UR5, PT, P0 ;  /* 0x00000005ff007c0c */ /* 0x000fda000bf05300 */
[----:B------:R-:W-:Y:S05]  /*12a0*/  @!P0 BRA `(.L_x_16) ;  /* 0x00000000000c8947 */ /* 0x000fea0003800000 */
[----:B------:R-:W3:Y:S02]  /*12b0*/  LDC.64 R16, c[0x0][0x590] ;  /* 0x00016400ff107b82 */ /* 0x000ee40000000a00 */
[----:B---3--:R4:W5:Y:S01]  /*12c0*/  LDG.E R16, desc[UR46][R16.64] ;  /* 0x0000002e10107981 */ /* 0x008962000c1e1900 */
[----:B------:R-:W-:Y:S05]  /*12d0*/  BRA `(.L_x_15) ;  /* 0x0000000000087947 */ /* 0x000fea0003800000 */
.L_x_16:
[----:B------:R-:W-:Y:S02]  /*12e0*/  ULDC UR4, c[0x0][0x584] ;  /* 0x0001610000047ab9 */ /* 0x000fe40000000800 */
[----:B------:R-:W-:-:S07]  /*12f0*/  IMAD.U32 R16, RZ, RZ, UR4 ;  /* 0x00000004ff107e24 */ /* 0x000fce000f8e00ff */
.L_x_15:
[----:B------:R-:W-:-:S13]  /*1300*/  LOP3.LUT P0, RZ, R0, 0xff, RZ, 0xc0, !PT ;  /* 0x000000ff00ff7812 */ /* 0x000fda000780c0ff */
[----:B------:R-:W-:Y:S05]  /*1310*/  @!P0 EXIT ;  /* 0x000000000000894d */ /* 0x000fea0003800000 */
[----:B------:R-:W-:Y:S01]  /*1320*/  ULDC UR4, c[0x0][0x28c] ;  /* 0x0000a30000047ab9 */ /* 0x000fe20000000800 */
[----:B------:R-:W-:Y:S01]  /*1330*/  UMOV UR36, URZ ;  /* 0x0000003f00247c82 */ /* 0x000fe20008000000 */
[----:B------:R-:W-:Y:S01]  /*1340*/  UIADD3 UR4, UR4, 0x3f, URZ ;  /* 0x0000003f04047890 */ /* 0x000fe2000fffe03f */
[----:B------:R-:W-:-:S03]  /*1350*/  UMOV UR37, URZ ;  /* 0x0000003f00257c82 */ /* 0x000fc60008000000 */
[----:B------:R-:W-:-:S04]  /*1360*/  USHF.R.S32.HI UR5, URZ, 0x1f, UR4 ;  /* 0x0000001f3f057899 */ /* 0x000fc80008011404 */
[----:B------:R-:W-:-:S04]  /*1370*/  ULEA.HI UR5, UR5, UR4, URZ, 0x6 ;  /* 0x0000000405057291 */ /* 0x000fc8000f8f303f */
[----:B------:R-:W-:-:S12]  /*1380*/  USHF.R.S32.HI UR41, URZ, 0x6, UR5 ;  /* 0x000000063f297899 */ /* 0x000fd80008011405 */
.L_x_668:
[----:B------:R-:W0:Y:S01]  /*1390*/  S2R R0, SR_TID.X ;  /* 0x0000000000007919 */ /* 0x000e220000002100 */
[----:B-1----:R-:W1:Y:S01]  /*13a0*/  S2UR UR6, SR_CgaCtaId ;  /* 0x00000000000679c3 */ /* 0x002e620000008800 */
[----:B------:R-:W-:Y:S02]  /*13b0*/  UMOV UR42, 0x400 ;  /* 0x00000400002a7882 */ /* 0x000fe40000000000 */
[----:B-1----:R-:W-:Y:S01]  /*13c0*/  ULEA UR42, UR6, UR42, 0x18 ;  /* 0x0000002a062a7291 */ /* 0x002fe2000f8ec03f */
[----:B0-----:R-:W-:-:S04]  /*13d0*/  LOP3.LUT R0, R0, 0x80, RZ, 0xc0, !PT ;  /* 0x0000008000007812 */ /* 0x001fc800078ec0ff */
[----:B------:R-:W-:-:S06]  /*13e0*/  SHF.R.U32.HI R0, RZ, 0x7, R0 ;  /* 0x00000007ff007819 */ /* 0x000fcc0000011600 */
[----:B------:R-:W0:Y:S02]  /*13f0*/  SHFL.IDX PT, R0, R0, RZ, 0x1f ;  /* 0x00001fff00007589 */ /* 0x000e2400000e0000 */
[----:B0-----:R-:W-:-:S13]  /*1400*/  R2UR UR4, R0 ;  /* 0x00000000000472ca */ /* 0x001fda00000e0000 */
[----:B------:R-:W-:-:S04]  /*1410*/  ULEA.HI UR5, UR4, UR4, URZ, 0x1 ;  /* 0x0000000404057291 */ /* 0x000fc8000f8f083f */
[----:B------:R-:W-:-:S04]  /*1420*/  ULOP3.LUT UR5, UR5, 0x7fffe, URZ, 0xc0, !UPT ;  /* 0x0007fffe05057892 */ /* 0x000fc8000f8ec03f */
[----:B------:R-:W-:-:S03]  /*1430*/  UIADD3 UR5, UR4, -UR5, URZ ;  /* 0x8000000504057290 */ /* 0x000fc6000fffe03f */
[----:B------:R-:W-:Y:S01]  /*1440*/  ULDC UR4, c[0x0][0x28c] ;  /* 0x0000a30000047ab9 */ /* 0x000fe20000000800 */
[----:B------:R-:W-:Y:S01]  /*1450*/  ULEA UR5, UR5, UR42, 0xd ;  /* 0x0000002a05057291 */ /* 0x000fe2000f8e683f */
[----:B------:R-:W-:-:S03]  /*1460*/  ISETP.LT.AND P0, PT, RZ, UR4, PT ;  /* 0x00000004ff007c0c */ /* 0x000fc6000bf01270 */
[----:B------:R-:W-:-:S04]  /*1470*/  UIADD3 UR5, UR5, 0x100, URZ ;  /* 0x0000010005057890 */ /* 0x000fc8000fffe03f */
[----:B------:R-:W-:-:S04]  /*1480*/  USHF.R.U32.HI UR5, URZ, 0x4, UR5 ;  /* 0x000000043f057899 */ /* 0x000fc80008011605 */
[----:B------:R-:W-:Y:S02]  /*1490*/  ULOP3.LUT UR45, UR5, 0x3fff, URZ, 0xc0, !UPT ;  /* 0x00003fff052d7892 */ /* 0x000fe4000f8ec03f */
[----:B---3-5:R-:W-:Y:S10]  /*14a0*/  @P0 BRA `(.L_x_17) ;  /* 0x0000000000400947 */ /* 0x028ff40003800000 */
[----:B------:R-:W-:Y:S01]  /*14b0*/  MOV R0, 0x0 ;  /* 0x0000000000007802 */ /* 0x000fe20000000f00 */
[----:B------:R-:W-:Y:S01]  /*14c0*/  ULDC.64 UR4, c[0x4][0x68] ;  /* 0x01001a0000047ab9 */ /* 0x000fe20000000a00 */
[----:B------:R-:W-:Y:S01]  /*14d0*/  ULDC.64 UR6, c[0x4][0x8] ;  /* 0x0100020000067ab9 */ /* 0x000fe20000000a00 */
[----:B---3--:R-:W-:Y:S01]  /*14e0*/  IMAD.U32 R4, RZ, RZ, UR4 ;  /* 0x00000004ff047e24 */ /* 0x008fe2000f8e00ff */
[----:B------:R0:W1:Y:S01]  /*14f0*/  LDC.64 R14, c[0x4][R0] ;  /* 0x01000000000e7b82 */ /* 0x0000620000000a00 */
[----:B------:R-:W-:Y:S01]  /*1500*/  IMAD.U32 R5, RZ, RZ, UR5 ;  /* 0x00000005ff057e24 */ /* 0x000fe2000f8e00ff */
[----:B------:R-:W-:Y:S01]  /*1510*/  ULDC.64 UR4, c[0x4][0x70] ;  /* 0x01001c0000047ab9 */ /* 0x000fe20000000a00 */
[----:B------:R-:W-:Y:S01]  /*1520*/  IMAD.U32 R10, RZ, RZ, UR6 ;  /* 0x00000006ff0a7e24 */ /* 0x000fe2000f8e00ff */
[----:B------:R-:W-:Y:S01]  /*1530*/  MOV R6, UR4 ;  /* 0x0000000400067c02 */ /* 0x000fe20008000f00 */
[----:B------:R-:W-:Y:S02]  /*1540*/  IMAD.U32 R7, RZ, RZ, UR5 ;  /* 0x00000005ff077e24 */ /* 0x000fe4000f8e00ff */
[----:B------:R-:W-:-:S02]  /*1550*/  IMAD.U32 R11, RZ, RZ, UR7 ;  /* 0x00000007ff0b7e24 */ /* 0x000fc4000f8e00ff */
[----:B------:R-:W-:Y:S02]  /*1560*/  IMAD.MOV.U32 R8, RZ, RZ, 0x1e1 ;  /* 0x000001e1ff087424 */ /* 0x000fe400078e00ff */
[----:B------:R-:W-:Y:S02]  /*1570*/  IMAD.MOV.U32 R12, RZ, RZ, 0x1 ;  /* 0x00000001ff0c7424 */ /* 0x000fe400078e00ff */
[----:B0-----:R-:W-:-:S07]  /*1580*/  IMAD.MOV.U32 R13, RZ, RZ, RZ ;  /* 0x000000ffff0d7224 */ /* 0x001fce00078e00ff */
[----:B------:R-:W-:-:S07]  /*1590*/  LEPC R20, `(.L_x_17) ;  /* 0x000000001014794e */ /* 0x000fce0000000000 */
[----:B-12-45:R-:W-:Y:S05]  /*15a0*/  CALL.ABS.NOINC R14 ;  /* 0x000000000e007343 */ /* 0x036fea0003c00000 */
.L_x_17:
[----:B------:R-:W-:-:S06]  /*15b0*/  ULOP3.LUT UR4, UR38, 0x1, URZ, 0xfc, !UPT ;  /* 0x0000000126047892 */ /* 0x000fcc000f8efc3f */
[----:B------:R-:W-:-:S05]  /*15c0*/  IMAD.U32 R0, RZ, RZ, UR4 ;  /* 0x00000004ff007e24 */ /* 0x000fca000f8e00ff */
[----:B------:R-:W-:-:S13]  /*15d0*/  ISETP.NE.AND P0, PT, R0, 0x3, PT ;  /* 0x000000030000780c */ /* 0x000fda0003f05270 */
[----:B------:R-:W-:Y:S05]  /*15e0*/  @!P0 BRA `(.L_x_18) ;  /* 0x0000000000048947 */ /* 0x000fea0003800000 */
[----:B------:R-:W-:Y:S01]  /*15f0*/  BPT.TRAP 0x1 ;  /* 0x000000040000795c */ /* 0x000fe20000300000 */
.L_x_18:
[----:B------:R-:W-:Y:S01]  /*1600*/  IMAD.U32 R0, RZ, RZ, UR36 ;  /* 0x00000024ff007e24 */ /* 0x000fe2000f8e00ff */
[----:B--2---:R-:W-:-:S04]  /*1610*/  MOV R3, UR37 ;  /* 0x0000002500037c02 */ /* 0x004fc80008000f00 */
[----:B------:R-:W-:Y:S02]  /*1620*/  LEA R3, R3, UR42, 0x3 ;  /* 0x0000002a03037c11 */ /* 0x000fe4000f8e18ff */
[----:B------:R-:W-:-:S04]  /*1630*/  SHF.L.U32 R0, R0, 0x1f, RZ ;  /* 0x0000001f00007819 */ /* 0x000fc800000006ff */
[----:B------:R0:W1:Y:S01]  /*1640*/  SYNCS.PHASECHK.TRANS64.TRYWAIT P1, [R3+URZ], R0 ;  /* 0x00000000030075a7 */ /* 0x000062000802017f */
[----:B------:R-:W-:Y:S05]  /*1650*/  @!P0 BRA `(.L_x_19) ;  /* 0x0000000000048947 */ /* 0x000fea0003800000 */
[----:B------:R-:W-:Y:S01]  /*1660*/  BPT.TRAP 0x1 ;  /* 0x000000040000795c */ /* 0x000fe20000300000 */
.L_x_19:
[----:B-1----:R-:W-:Y:S05]  /*1670*/  @P1 BRA `(.L_x_20) ;  /* 0x0000000000081947 */ /* 0x002fea0003800000 */
[----:B------:R-:W1:Y:S02]  /*1680*/  SYNCS.PHASECHK.TRANS64.TRYWAIT P1, [R3+URZ], R0 ;  /* 0x00000000030075a7 */ /* 0x000e64000802017f */
[----:B-1----:R-:W-:Y:S05]  /*1690*/  @!P1 BRA `(.L_x_21) ;  /* 0x000002a800a09947 */ /* 0x002fea0003800000 */
.L_x_20:
[----:B------:R-:W-:-:S04]  /*16a0*/  UISETP.LT.AND UP0, UPT, UR41, 0x1, UPT ;  /* 0x000000012900788c */ /* 0x000fc8000bf01270 */
[----:B------:R-:W-:-:S06]  /*16b0*/  USEL UR4, UR41, 0x1, UP0 ;  /* 0x0000000129047887 */ /* 0x000fcc0008000000 */
[----:B01----:R-:W-:Y:S01]  /*16c0*/  IMAD.U32 R3, RZ, RZ, UR4 ;  /* 0x00000004ff037e24 */ /* 0x003fe2000f8e00ff */
[----:B------:R-:W-:Y:S05]  /*16d0*/  WARPSYNC.ALL ;  /* 0x0000000000007948 */ /* 0x000fea0003800000 */
[----:B------:R-:W-:-:S04]  /*16e0*/  IADD3 R3, -R3, UR41, RZ ;  /* 0x0000002903037c10 */ /* 0x000fc8000fffe1ff */
[----:B------:R-:W-:Y:S01]  /*16f0*/  ISETP.GE.AND P1, PT, R3, 0x1, PT ;  /* 0x000000010300780c */ /* 0x000fe20003f26270 */
[----:B------:R-:W-:Y:S01]  /*1700*/  UIADD3 UR4, UR42, 0x20100, URZ ;  /* 0x000201002a047890 */ /* 0x000fe2000fffe03f */
[----:B------:R-:W-:Y:S01]  /*1710*/  WARPGROUP.ARRIVE ;  /* 0x00000000000079c5 */ /* 0x000fe20000000000 */
[----:B------:R-:W-:Y:S01]  /*1720*/  ULOP3.LUT UR32, UR45, 0x10000, URZ, 0xfc, !UPT ;  /* 0x000100002d207892 */ /* 0x000fe2000f8efc3f */
[----:B------:R-:W-:Y:S01]  /*1730*/  STL [R1+0x2fc], R17 ;  /* 0x0002fc1101007387 */ /* 0x000fe20000100800 */
[----:B------:R-:W-:Y:S02]  /*1740*/  USHF.R.U32.HI UR4, URZ, 0x4, UR4 ;  /* 0x000000043f047899 */ /* 0x000fe40008011604 */
[----:B------:R-:W-:Y:S01]  /*1750*/  ULEA UR34, UR37, UR32, 0xc ;  /* 0x0000002025227291 */ /* 0x000fe2000f8e603f */
[----:B-----5:R-:W-:Y:S01]  /*1760*/  STL [R1+0x2f8], R16 ;  /* 0x0002f81001007387 */ /* 0x020fe20000100800 */
[----:B------:R-:W-:Y:S01]  /*1770*/  ULOP3.LUT UR4, UR4, 0x3fff, URZ, 0xc0, !UPT ;  /* 0x00003fff04047892 */ /* 0x000fe2000f8ec03f */
[----:B------:R-:W-:Y:S01]  /*1780*/  UMOV UR5, 0x40000040 ;  /* 0x4000004000057882 */ /* 0x000fe20000000000 */
[----:B------:R-:W-:-:S02]  /*1790*/  UMOV UR7, 0x40000040 ;  /* 0x4000004000077882 */ /* 0x000fc40000000000 */
[----:B------:R-:W-:Y:S01]  /*17a0*/  ULOP3.LUT UR33, UR4, 0x10000, URZ, 0xfc, !UPT ;  /* 0x0001000004217892 */ /* 0x000fe2000f8efc3f */
[----:B------:R-:W-:Y:S01]  /*17b0*/  STL [R1+0x2f4], R3 ;  /* 0x0002f40301007387 */ /* 0x000fe20000100800 */
[----:B------:R-:W-:Y:S01]  /*17c0*/  UMOV UR9, UR5 ;  /* 0x0000000500097c82 */ /* 0x000fe20008000000 */
[----:B------:R-:W-:Y:S01]  /*17d0*/  UMOV UR4, UR34 ;  /* 0x0000002200047c82 */ /* 0x000fe20008000000 */
[----:B------:R-:W-:Y:S01]  /*17e0*/  UIMAD UR35, UR37, 0x500, UR33 ;  /* 0x00000500252378a4 */ /* 0x000fe2000f8e0221 */
[----:B------:R-:W-:Y:S01]  /*17f0*/  STL [R1+0x2f0], R2 ;  /* 0x0002f00201007387 */ /* 0x000fe20000100800 */
[----:B------:R-:W-:Y:S01]  /*1800*/  UMOV UR8, UR4 ;  /* 0x0000000400087c82 */ /* 0x000fe20008000000 */
[----:B------:R-:W-:Y:S01]  /*1810*/  UMOV UR11, 0x40000040 ;  /* 0x40000040000b7882 */ /* 0x000fe20000000000 */
[----:B------:R-:W-:Y:S02]  /*1820*/  UIADD3 UR10, UR35, 0x100, URZ ;  /* 0x00000100230a7890 */ /* 0x000fe4000fffe03f */
[----:B------:R-:W-:-:S02]  /*1830*/  UIADD3 UR22, UR35, 0x200, URZ ;  /* 0x0000020023167890 */ /* 0x000fc4000fffe03f */
[----:B------:R-:W-:Y:S01]  /*1840*/  UMOV UR6, UR35 ;  /* 0x0000002300067c82 */ /* 0x000fe20008000000 */
[----:B------:R-:W-:Y:S01]  /*1850*/  UMOV UR20, UR4 ;  /* 0x0000000400147c82 */ /* 0x000fe20008000000 */
[----:B------:R-:W-:Y:S01]  /*1860*/  HGMMA.64x32x16.F32.BF16 R24, gdesc[UR4], RZ, !UPT, gsb0 ;  /* 0x00600000041879f0 */ /* 0x000fe2000c0018ff */
[----:B------:R-:W-:Y:S01]  /*1870*/  UMOV UR21, UR5 ;  /* 0x0000000500157c82 */ /* 0x000fe20008000000 */
[----:B------:R-:W-:Y:S01]  /*1880*/  UMOV UR23, 0x40000040 ;  /* 0x4000004000177882 */ /* 0x000fe20000000000 */
[----:B------:R-:W-:Y:S01]  /*1890*/  UIADD3 UR18, UR35, 0x300, URZ ;  /* 0x0000030023127890 */ /* 0x000fe2000fffe03f */
[----:B------:R-:W-:Y:S01]  /*18a0*/  UMOV UR16, UR4 ;  /* 0x0000000400107c82 */ /* 0x000fe20008000000 */
[----:B------:R-:W-:Y:S01]  /*18b0*/  UMOV UR17, UR5 ;  /* 0x0000000500117c82 */ /* 0x000fe20008000000 */
[----:B------:R-:W-:Y:S01]  /*18c0*/  UMOV UR19, 0x40000040 ;  /* 0x4000004000137882 */ /* 0x000fe20000000000 */
[----:B------:R-:W-:Y:S01]  /*18d0*/  UIADD3 UR14, UR35, 0x400, URZ ;  /* 0x00000400230e7890 */ /* 0x000fe2000fffe03f */
[----:B------:R-:W-:Y:S01]  /*18e0*/  UMOV UR12, UR4 ;  /* 0x00000004000c7c82 */ /* 0x000fe20008000000 */
[----:B------:R-:W-:Y:S01]  /*18f0*/  UMOV UR13, UR5 ;  /* 0x00000005000d7c82 */ /* 0x000fe20008000000 */
[----:B------:R-:W-:Y:S01]  /*1900*/  UMOV UR15, 0x40000040 ;  /* 0x40000040000f7882 */ /* 0x000fe20000000000 */
[----:B------:R-:W-:Y:S01]  /*1910*/  UIADD3 UR24, UR34, 0x800, URZ ;  /* 0x0000080022187890 */ /* 0x000fe2000fffe03f */
[----:B------:R-:W-:Y:S01]  /*1920*/  UMOV UR25, 0x40000040 ;  /* 0x4000004000197882 */ /* 0x000fe20000000000 */
[----:B------:R-:W-:Y:S01]  /*1930*/  UMOV UR26, UR6 ;  /* 0x00000006001a7c82 */ /* 0x000fe20008000000 */
[----:B------:R-:W-:Y:S01]  /*1940*/  UMOV UR27, UR7 ;  /* 0x00000007001b7c82 */ /* 0x000fe20008000000 */
[----:B------:R-:W-:Y:S01]  /*1950*/  UMOV UR30, UR10 ;  /* 0x0000000a001e7c82 */ /* 0x000fe20008000000 */
[----:B------:R-:W-:Y:S01]  /*1960*/  UMOV UR31, UR11 ;  /* 0x0000000b001f7c82 */ /* 0x000fe20008000000 */
[----:B------:R-:W-:-:S02]  /*1970*/  WARPGROUP.DEPBAR.LE gsb0, 0x0 ;  /* 0x00008000000079c5 */ /* 0x000fc40000010000 */
[----:B------:R-:W-:Y:S01]  /*1980*/  WARPGROUP.ARRIVE ;  /* 0x00000000000079c5 */ /* 0x000fe20000000000 */
[----:B------:R-:W-:Y:S01]  /*1990*/  IMAD.MOV.U32 R18, RZ, RZ, R36 ;  /* 0x000000ffff127224 */ /* 0x000fe200078e0024 */
[----:B------:R-:W-:Y:S01]  /*19a0*/  MOV R13, R35 ;  /* 0x00000023000d7202 */ /* 0x000fe20000000f00 */
[----:B------:R-:W-:Y:S01]  /*19b0*/  IMAD.MOV.U32 R15, RZ, RZ, R37 ;  /* 0x000000ffff0f7224 */ /* 0x000fe200078e0025 */
[----:B---3--:R-:W-:Y:S01]  /*19c0*/  MOV R5, R27 ;  /* 0x0000001b00057202 */ /* 0x008fe20000000f00 */
[----:B------:R-:W-:Y:S01]  /*19d0*/  IMAD.MOV.U32 R14, RZ, RZ, R34 ;  /* 0x000000ffff0e7224 */ /* 0x000fe200078e0022 */
[----:B------:R-:W-:Y:S01]  /*19e0*/  HGMMA.64x32x16.F32.BF16 R40, gdesc[UR8], RZ, !UPT, gsb0 ;  /* 0x00600000082879f0 */ /* 0x000fe2000c0018ff */
[----:B------:R-:W-:Y:S01]  /*19f0*/  UIADD3 UR8, UR34, 0x400, URZ ;  /* 0x0000040022087890 */ /* 0x000fe2000fffe03f */
[----:B------:R-:W-:Y:S02]  /*1a00*/  IMAD.MOV.U32 R12, RZ, RZ, R32 ;  /* 0x000000ffff0c7224 */ /* 0x000fe400078e0020 */
[----:B------:R-:W-:-:S02]  /*1a10*/  IMAD.MOV.U32 R11, RZ, RZ, R33 ;  /* 0x000000ffff0b7224 */ /* 0x000fc400078e0021 */
[----:B------:R-:W-:Y:S02]  /*1a20*/  IMAD.MOV.U32 R10, RZ, RZ, R30 ;  /* 0x000000ffff0a7224 */ /* 0x000fe400078e001e */
[----:B------:R-:W-:Y:S02]  /*1a30*/  IMAD.MOV.U32 R9, RZ, RZ, R31 ;  /* 0x000000ffff097224 */ /* 0x000fe400078e001f */
[----:B------:R-:W-:Y:S02]  /*1a40*/  IMAD.MOV.U32 R8, RZ, RZ, R28 ;  /* 0x000000ffff087224 */ /* 0x000fe400078e001c */
[----:B------:R-:W-:Y:S02]  /*1a50*/  IMAD.MOV.U32 R7, RZ, RZ, R29 ;  /* 0x000000ffff077224 */ /* 0x000fe400078e001d */
[----:B------:R-:W-:Y:S02]  /*1a60*/  IMAD.MOV.U32 R6, RZ, RZ, R26 ;  /* 0x000000ffff067224 */ /* 0x000fe400078e001a */
[----:B------:R-:W-:-:S02]  /*1a70*/  IMAD.MOV.U32 R4, RZ, RZ, R25 ;  /* 0x000000ffff047224 */ /* 0x000fc400078e0019 */
[----:B------:R-:W-:Y:S02]  /*1a80*/  IMAD.MOV.U32 R0, RZ, RZ, R24 ;  /* 0x000000ffff007224 */ /* 0x000fe400078e0018 */
[----:B------:R-:W-:Y:S02]  /*1a90*/  IMAD.MOV.U32 R20, RZ, RZ, R38 ;  /* 0x000000ffff147224 */ /* 0x000fe400078e0026 */
[----:B------:R-:W-:Y:S01]  /*1aa0*/  IMAD.MOV.U32 R19, RZ, RZ, R39 ;  /* 0x000000ffff137224 */ /* 0x000fe200078e0027 */
[----:B------:R-:W-:Y:S02]  /*1ab0*/  WARPGROUP.DEPBAR.LE gsb0, 0x0 ;  /* 0x00008000000079c5 */ /* 0x000fe40000010000 */
[----:B------:R-:W-:Y:S01]  /*1ac0*/  WARPGROUP.ARRIVE ;  /* 0x00000000000079c5 */ /* 0x000fe20000000000 */
[----:B------:R-:W-:Y:S01]  /*1ad0*/  IMAD.MOV.U32 R37, RZ, RZ, R52 ;  /* 0x000000ffff257224 */ /* 0x000fe200078e0034 */
[----:B------:R-:W-:Y:S01]  /*1ae0*/  MOV R32, R49 ;  /* 0x0000003100207202 */ /* 0x000fe20000000f00 */
[----:B------:R-:W-:Y:S01]  /*1af0*/  IMAD.MOV.U32 R36, RZ, RZ, R53 ;  /* 0x000000ffff247224 */ /* 0x000fe200078e0035 */
[----:B------:R0:W-:Y:S01]  /*1b00*/  STL.64 [R1+0xb8], R54 ;  /* 0x0000b83601007387 */ /* 0x0001e20000100a00 */
[----:B------:R-:W-:Y:S01]  /*1b10*/  IMAD.MOV.U32 R35, RZ, RZ, R50 ;  /* 0x000000ffff237224 */ /* 0x000fe200078e0032 */
[----:B------:R-:W-:Y:S01]  /*1b20*/  HGMMA.64x32x16.F32.BF16 R200, gdesc[UR20], RZ, !UPT, gsb0 ;  /* 0x0060000014c879f0 */ /* 0x000fe2000c0018ff */
[----:B------:R-:W-:Y:S01]  /*1b30*/  IMAD.MOV.U32 R34, RZ, RZ, R51 ;  /* 0x000000ffff227224 */ /* 0x000fe200078e0033 */
[----:B------:R-:W-:Y:S01]  /*1b40*/  MOV R24, R40 ;  /* 0x0000002800187202 */ /* 0x000fe20000000f00 */
[----:B------:R-:W-:-:S02]  /*1b50*/  IMAD.MOV.U32 R33, RZ, RZ, R48 ;  /* 0x000000ffff217224 */ /* 0x000fc400078e0030 */
[----:B------:R-:W-:Y:S02]  /*1b60*/  IMAD.MOV.U32 R31, RZ, RZ, R46 ;  /* 0x000000ffff1f7224 */ /* 0x000fe400078e002e */
[----:B------:R-:W-:Y:S02]  /*1b70*/  IMAD.MOV.U32 R30, RZ, RZ, R47 ;  /* 0x000000ffff1e7224 */ /* 0x000fe400078e002f */
[----:B------:R-:W-:Y:S02]  /*1b80*/  IMAD.MOV.U32 R29, RZ, RZ, R44 ;  /* 0x000000ffff1d7224 */ /* 0x000fe400078e002c */
[----:B------:R-:W-:Y:S02]  /*1b90*/  IMAD.MOV.U32 R28, RZ, RZ, R45 ;  /* 0x000000ffff1c7224 */ /* 0x000fe400078e002d */
[----:B------:R-:W-:Y:S02]  /*1ba0*/  IMAD.MOV.U32 R27, RZ, RZ, R42 ;  /* 0x000000ffff1b7224 */ /* 0x000fe400078e002a */
[----:B------:R-:W-:-:S02]  /*1bb0*/  IMAD.MOV.U32 R26, RZ, RZ, R43 ;  /* 0x000000ffff1a7224 */ /* 0x000fc400078e002b */
[----:B------:R-:W-:Y:S01]  /*1bc0*/  IMAD.MOV.U32 R25, RZ, RZ, R41 ;  /* 0x000000ffff197224 */ /* 0x000fe200078e0029 */
[----:B------:R-:W-:Y:S02]  /*1bd0*/  WARPGROUP.DEPBAR.LE gsb0, 0x0 ;  /* 0x00008000000079c5 */ /* 0x000fe40000010000 */
[----:B------:R-:W-:Y:S01]  /*1be0*/  WARPGROUP.ARRIVE ;  /* 0x00000000000079c5 */ /* 0x000fe20000000000 */
[----:B------:R-:W-:Y:S04]  /*1bf0*/  STL [R1+0x5b0], R200 ;  /* 0x0005b0c801007387 */ /* 0x000fe80000100800 */
[----:B------:R-:W-:Y:S01]  /*1c00*/  STL [R1+0x5ac], R201 ;  /* 0x0005acc901007387 */ /* 0x000fe20000100800 */
[----:B------:R-:W-:Y:S03]  /*1c10*/  HGMMA.64x32x16.F32.BF16 R136, gdesc[UR16], RZ, !UPT, gsb0 ;  /* 0x00600000108879f0 */ /* 0x000fe6000c0018ff */
[----:B------:R-:W-:Y:S04]  /*1c20*/  STL [R1+0x5a8], R202 ;  /* 0x0005a8ca01007387 */ /* 0x000fe80000100800 */
        /* <DEDUP_REMOVED lines=12> */
[----:B------:R-:W-:Y:S01]  /*1cf0*/  STL [R1+0x574], R215 ;  /* 0x000574d701007387 */ /* 0x000fe20000100800 */
[----:B------:R-:W-:-:S02]  /*1d00*/  WARPGROUP.DEPBAR.LE gsb0, 0x0 ;  /* 0x00008000000079c5 */ /* 0x000fc40000010000 */
[----:B------:R-:W-:Y:S01]  /*1d10*/  WARPGROUP.ARRIVE ;  /* 0x00000000000079c5 */ /* 0x000fe20000000000 */
[----:B------:R-:W-:Y:S04]  /*1d20*/  STL [R1+0x5d4], R136 ;  /* 0x0005d48801007387 */ /* 0x000fe80000100800 */
[----:B------:R-:W-:Y:S01]  /*1d30*/  STL [R1+0x5d0], R137 ;  /* 0x0005d08901007387 */ /* 0x000fe20000100800 */
[----:B------:R-:W-:Y:S01]  /*1d40*/  HGMMA.64x32x16.F32.BF16 R72, gdesc[UR12], RZ, !UPT, gsb0 ;  /* 0x006000000c4879f0 */ /* 0x000fe2000c0018ff */
[----:B------:R-:W-:Y:S01]  /*1d50*/  UMOV UR12, UR8 ;  /* 0x00000008000c7c82 */ /* 0x000fe20008000000 */
[----:B------:R-:W-:Y:S01]  /*1d60*/  UMOV UR13, 0x40000040 ;  /* 0x40000040000d7882 */ /* 0x000fe20000000000 */
[----:B------:R-:W-:Y:S01]  /*1d70*/  UMOV UR16, UR12 ;  /* 0x0000000c00107c82 */ /* 0x000fe20008000000 */
[----:B------:R-:W-:Y:S01]  /*1d80*/  UMOV UR17, UR13 ;  /* 0x0000000d00117c82 */ /* 0x000fe20008000000 */
[----:B------:R-:W-:Y:S01]  /*1d90*/  UMOV UR20, UR12 ;  /* 0x0000000c00147c82 */ /* 0x000fe20008000000 */
[----:B------:R-:W-:Y:S01]  /*1da0*/  UMOV UR21, UR13 ;  /* 0x0000000d00157c82 */ /* 0x000fe20008000000 */
[----:B------:R-:W-:Y:S01]  /*1db0*/  UMOV UR8, UR12 ;  /* 0x0000000c00087c82 */ /* 0x000fe20008000000 */
[----:B------:R-:W-:Y:S01]  /*1dc0*/  UMOV UR9, UR13 ;  /* 0x0000000d00097c82 */ /* 0x000fe20008000000 */
[----:B------:R-:W-:Y:S01]  /*1dd0*/  STL [R1+0x5cc], R138 ;  /* 0x0005cc8a01007387 */ /* 0x000fe20000100800 */
[----:B------:R-:W-:Y:S01]  /*1de0*/  UMOV UR4, UR12 ;  /* 0x0000000c00047c82 */ /* 0x000fe20008000000 */
[----:B------:R-:W-:-:S02]  /*1df0*/  UMOV UR5, UR13 ;  /* 0x0000000d00057c82 */ /* 0x000fc40008000000 */
        /* <DEDUP_REMOVED lines=17> */
[----:B------:R-:W-:Y:S02]  /*1f10*/  UMOV UR13, 0x40000040 ;  /* 0x40000040000d7882 */ /* 0x000fe40000000000 */
[----:B------:R-:W-:Y:S01]  /*1f20*/  STL [R1+0x5e4], R84 ;  /* 0x0005e45401007387 */ /* 0x000fe20000100800 */
[----:B------:R-:W-:-:S03]  /*1f30*/  UMOV UR29, UR13 ;  /* 0x0000000d001d7c82 */ /* 0x000fc60008000000 */
[----:B------:R-:W-:Y:S04]  /*1f40*/  STL [R1+0x5e0], R85 ;  /* 0x0005e05501007387 */ /* 0x000fe80000100800 */
[----:B------:R-:W-:Y:S04]  /*1f50*/  STL [R1+0x5dc], R86 ;  /* 0x0005dc5601007387 */ /* 0x000fe80000100800 */
[----:B------:R-:W-:Y:S01]  /*1f60*/  STL [R1+0x5d8], R87 ;  /* 0x0005d85701007387 */ /* 0x000fe20000100800 */
[----:B------:R-:W-:Y:S02]  /*1f70*/  WARPGROUP.DEPBAR.LE gsb0, 0x0 ;  /* 0x00008000000079c5 */ /* 0x000fe40000010000 */
[----:B------:R-:W-:-:S06]  /*1f80*/  WARPGROUP.ARRIVE ;  /* 0x00000000000079c5 */ /* 0x000fcc0000000000 */
[----:B------:R-:W-:Y:S01]  /*1f90*/  HGMMA.64x32x16.F32.BF16 R120, gdesc[UR16], RZ, !UPT, gsb0 ;  /* 0x00600000107879f0 */ /* 0x000fe2000c0018ff */
[----:B------:R-:W-:Y:S02]  /*1fa0*/  UIADD3 UR16, UR34, 0xc00, URZ ;  /* 0x00000c0022107890 */ /* 0x000fe4000fffe03f */
[----:B------:R-:W-:-:S05]  /*1fb0*/  UIADD3 UR17, UR34, 0x2, URZ ;  /* 0x0000000222117890 */ /* 0x000fca000fffe03f */
[----:B------:R-:W-:Y:S01]  /*1fc0*/  UMOV UR12, UR16 ;  /* 0x00000010000c7c82 */ /* 0x000fe20008000000 */
[----:B------:R-:W-:Y:S01]  /*1fd0*/  UMOV UR16, UR24 ;  /* 0x0000001800107c82 */ /* 0x000fe20008000000 */
[----:B------:R-:W-:Y:S01]  /*1fe0*/  UMOV UR28, UR12 ;  /* 0x0000000c001c7c82 */ /* 0x000fe20008000000 */
[----:B------:R-:W-:Y:S02]  /*1ff0*/  WARPGROUP.DEPBAR.LE gsb0, 0x0 ;  /* 0x00008000000079c5 */ /* 0x000fe40000010000 */
[----:B------:R-:W-:-:S06]  /*2000*/  WARPGROUP.ARRIVE ;  /* 0x00000000000079c5 */ /* 0x000fcc0000000000 */
[----:B------:R-:W-:Y:S01]  /*2010*/  HGMMA.64x32x16.F32.BF16 R184, gdesc[UR20], RZ, !UPT, gsb0 ;  /* 0x0060000014b879f0 */ /* 0x000fe2000c0018ff */
[----:B------:R-:W-:Y:S01]  /*2020*/  UMOV UR20, UR24 ;  /* 0x0000001800147c82 */ /* 0x000fe20008000000 */
[----:B------:R-:W-:Y:S01]  /*2030*/  UMOV UR21, UR25 ;  /* 0x0000001900157c82 */ /* 0x000fe20008000000 */
[----:B------:R-:W-:Y:S02]  /*2040*/  WARPGROUP.DEPBAR.LE gsb0, 0x0 ;  /* 0x00008000000079c5 */ /* 0x000fe40000010000 */
[----:B0-----:R-:W-:-:S06]  /*2050*/  WARPGROUP.ARRIVE ;  /* 0x00000000000079c5 */ /* 0x001fcc0000000000 */
[----:B------:R-:W-:Y:S01]  /*2060*/  HGMMA.64x32x16.F32.BF16 R40, gdesc[UR8], RZ, !UPT, gsb0 ;  /* 0x00600000082879f0 */ /* 0x000fe2000c0018ff */
[----:B------:R-:W-:Y:S01]  /*2070*/  UMOV UR8, UR24 ;  /* 0x0000001800087c82 */ /* 0x000fe20008000000 */
[----:B------:R-:W-:Y:S01]  /*2080*/  UMOV UR9, UR25 ;  /* 0x0000001900097c82 */ /* 0x000fe20008000000 */
[----:B------:R-:W-:Y:S02]  /*2090*/  WARPGROUP.DEPBAR.LE gsb0, 0x0 ;  /* 0x00008000000079c5 */ /* 0x000fe40000010000 */
[----:B------:R-:W-:Y:S04]  /*20a0*/  STL.64 [R1+0x40], R40 ;  /* 0x0000402801007387 */ /* 0x000fe80000100a00 */
[----:B------:R-:W-:Y:S04]  /*20b0*/  STL.64 [R1+0x48], R42 ;  /* 0x0000482a01007387 */ /* 0x000fe80000100a00 */
[----:B------:R-:W-:Y:S04]  /*20c0*/  STL.64 [R1+0x50], R44 ;  /* 0x0000502c01007387 */ /* 0x000fe80000100a00 */
[----:B------:R-:W-:Y:S04]  /*20d0*/  STL.64 [R1+0x58], R46 ;  /* 0x0000582e01007387 */ /* 0x000fe80000100a00 */
[----:B------:R-:W-:Y:S04]  /*20e0*/  STL.64 [R1+0x60], R48 ;  /* 0x0000603001007387 */ /* 0x000fe80000100a00 */
[----:B------:R-:W-:Y:S04]  /*20f0*/  STL.64 [R1+0x68], R50 ;  /* 0x0000683201007387 */ /* 0x000fe80000100a00 */
[----:B------:R-:W-:Y:S04]  /*2100*/  STL.64 [R1+0x70], R52 ;  /* 0x0000703401007387 */ /* 0x000fe80000100a00 */
[----:B------:R0:W-:Y:S02]  /*2110*/  STL.64 [R1+0x78], R54 ;  /* 0x0000783601007387 */ /* 0x0001e40000100a00 */
[----:B0-----:R-:W-:-:S06]  /*2120*/  WARPGROUP.ARRIVE ;  /* 0x00000000000079c5 */ /* 0x001fcc0000000000 */
[----:B------:R-:W-:Y:S01]  /*2130*/  HGMMA.64x32x16.F32.BF16 R40, gdesc[UR4], RZ, !UPT, gsb0 ;  /* 0x00600000042879f0 */ /* 0x000fe2000c0018ff */
[----:B------:R-:W-:Y:S01]  /*2140*/  UMOV UR4, UR17 ;  /* 0x0000001100047c82 */ /* 0x000fe20008000000 */
[----:B------:R-:W-:Y:S01]  /*2150*/  UMOV UR17, UR25 ;  /* 0x0000001900117c82 */ /* 0x000fe20008000000 */
[----:B------:R-:W-:Y:S01]  /*2160*/  UMOV UR5, 0x40000040 ;  /* 0x4000004000057882 */ /* 0x000fe20000000000 */
[----:B------:R-:W-:Y:S02]  /*2170*/  WARPGROUP.DEPBAR.LE gsb0, 0x0 ;  /* 0x00008000000079c5 */ /* 0x000fe40000010000 */
[----:B------:R-:W-:Y:S01]  /*2180*/  IMAD.MOV.U32 R83, RZ, RZ, R41 ;  /* 0x000000ffff537224 */ /* 0x000fe200078e0029 */
[----:B------:R-:W-:Y:S01]  /*2190*/  MOV R233, R47 ;  /* 0x0000002f00e97202 */ /* 0x000fe20000000f00 */
        /* <DEDUP_REMOVED lines=11> */
[----:B----4-:R-:W-:Y:S02]  /*2250*/  IMAD.MOV.U32 R17, RZ, RZ, R52 ;  /* 0x000000ffff117224 */ /* 0x010fe400078e0034 */
[----:B------:R-:W-:Y:S02]  /*2260*/  IMAD.MOV.U32 R16, RZ, RZ, R53 ;  /* 0x000000ffff107224 */ /* 0x000fe400078e0035 */
[----:B------:R-:W-:Y:S02]  /*2270*/  IMAD.MOV.U32 R3, RZ, RZ, R54 ;  /* 0x000000ffff037224 */ /* 0x000fe400078e0036 */
[----:B------:R-:W-:-:S06]  /*2280*/  WARPGROUP.ARRIVE ;  /* 0x00000000000079c5 */ /* 0x000fcc0000000000 */
[----:B------:R-:W-:Y:S01]  /*2290*/  HGMMA.64x32x16.F32.BF16 R40, gdesc[UR24], RZ, !UPT, gsb0 ;  /* 0x00600000182879f0 */ /* 0x000fe2000c0018ff */
[----:B------:R-:W-:Y:S01]  /*22a0*/  UMOV UR26, UR14 ;  /* 0x0000000e001a7c82 */ /* 0x000fe20008000000 */
[----:B------:R-:W-:Y:S01]  /*22b0*/  UMOV UR27, UR15 ;  /* 0x0000000f001b7c82 */ /* 0x000fe20008000000 */
[----:B------:R-:W-:Y:S02]  /*22c0*/  WARPGROUP.DEPBAR.LE gsb0, 0x0 ;  /* 0x00008000000079c5 */ /* 0x000fe40000010000 */
[----:B------:R-:W-:Y:S01]  /*22d0*/  IMAD.MOV.U32 R202, RZ, RZ, R40 ;  /* 0x000000ffffca7224 */ /* 0x000fe200078e0028 */
[----:B------:R-:W-:Y:S01]  /*22e0*/  MOV R209, R47 ;  /* 0x0000002f00d17202 */ /* 0x000fe20000000f00 */
[----:B------:R-:W-:Y:S01]  /*22f0*/  IMAD.MOV.U32 R203, RZ, RZ, R41 ;  /* 0x000000ffffcb7224 */ /* 0x000fe200078e0029 */
[----:B------:R-:W-:Y:S01]  /*2300*/  MOV R146, R55 ;  /* 0x0000003700927202 */ /* 0x000fe20000000f00 */
        /* <DEDUP_REMOVED lines=10> */
[----:B------:R-:W-:Y:S02]  /*23b0*/  IMAD.MOV.U32 R215, RZ, RZ, R53 ;  /* 0x000000ffffd77224 */ /* 0x000fe400078e0035 */
[----:B------:R-:W-:Y:S02]  /*23c0*/  IMAD.MOV.U32 R145, RZ, RZ, R54 ;  /* 0x000000ffff917224 */ /* 0x000fe400078e0036 */
[----:B------:R-:W-:-:S06]  /*23d0*/  WARPGROUP.ARRIVE ;  /* 0x00000000000079c5 */ /* 0x000fcc0000000000 */
[----:B------:R-:W-:Y:S01]  /*23e0*/  HGMMA.64x32x16.F32.BF16 R40, gdesc[UR8], RZ, !UPT, gsb0 ;  /* 0x00600000082879f0 */ /* 0x000fe2000c0018ff */
[----:B------:R-:W-:Y:S01]  /*23f0*/  UMOV UR8, UR4 ;  /* 0x0000000400087c82 */ /* 0x000fe20008000000 */
[----:B------:R-:W-:Y:S01]  /*2400*/  UMOV UR9, UR5 ;  /* 0x0000000500097c82 */ /* 0x000fe20008000000 */
[----:B------:R-:W-:Y:S02]  /*2410*/  WARPGROUP.DEPBAR.LE gsb0, 0x0 ;  /* 0x00008000000079c5 */ /* 0x000fe40000010000 */
[----:B------:R-:W-:Y:S01]  /*2420*/  WARPGROUP.ARRIVE ;  /* 0x00000000000079c5 */ /* 0x000fe20000000000 */
[----:B------:R-:W-:Y:S01]  /*2430*/  IMAD.MOV.U32 R136, RZ, RZ, R45 ;  /* 0x000000ffff887224 */ /* 0x000fe200078e002d */
[----:B------:R-:W-:Y:S01]  /*2440*/  MOV R143, R52 ;  /* 0x00000034008f7202 */ /* 0x000fe20000000f00 */
[----:B------:R-:W-:Y:S01]  /*2450*/  IMAD.MOV.U32 R137, RZ, RZ, R46 ;  /* 0x000000ffff897224 */ /* 0x000fe200078e002e */
[----:B------:R-:W-:Y:S01]  /*2460*/  MOV R151, R44 ;  /* 0x0000002c00977202 */ /* 0x000fe20000000f00 */
[----:B------:R-:W-:Y:S01]  /*2470*/  IMAD.MOV.U32 R138, RZ, RZ, R47 ;  /* 0x000000ffff8a7224 */ /* 0x000fe200078e002f */
[----:B------:R-:W-:Y:S01]  /*2480*/  HGMMA.64x32x16.F32.BF16 R168, gdesc[UR20], RZ, !UPT, gsb0 ;  /* 0x0060000014a879f0 */ /* 0x000fe2000c0018ff */
[----:B------:R-:W-:Y:S01]  /*2490*/  IMAD.MOV.U32 R139, RZ, RZ, R48 ;  /* 0x000000ffff8b7224 */ /* 0x000fe200078e0030 */
[----:B------:R-:W-:Y:S01]  /*24a0*/  UMOV UR20, UR12 ;  /* 0x0000000c00147c82 */ /* 0x000fe20008000000 */
[----:B------:R-:W-:Y:S01]  /*24b0*/  IMAD.MOV.U32 R140, RZ, RZ, R49 ;  /* 0x000000ffff8c7224 */ /* 0x000fe200078e0031 */
[----:B------:R-:W-:Y:S01]  /*24c0*/  UMOV UR21, UR13 ;  /* 0x0000000d00157c82 */ /* 0x000fe20008000000 */
        /* <DEDUP_REMOVED lines=8> */
[----:B------:R-:W-:Y:S01]  /*2550*/  IMAD.MOV.U32 R150, RZ, RZ, R43 ;  /* 0x000000ffff967224 */ /* 0x000fe200078e002b */
[----:B------:R-:W-:Y:S02]  /*2560*/  WARPGROUP.DEPBAR.LE gsb0, 0x0 ;  /* 0x00008000000079c5 */ /* 0x000fe40000010000 */
[----:B------:R-:W-:Y:S01]  /*2570*/  WARPGROUP.ARRIVE ;  /* 0x00000000000079c5 */ /* 0x000fe20000000000 */
[----:B------:R0:W-:Y:S04]  /*2580*/  STL.64 [R1+0x4d0], R182 ;  /* 0x0004d0b601007387 */ /* 0x0001e80000100a00 */
[----:B------:R1:W-:Y:S01]  /*2590*/  STL.64 [R1+0x4c8], R180 ;  /* 0x0004c8b401007387 */ /* 0x0003e20000100a00 */
[----:B------:R-:W-:Y:S01]  /*25a0*/  HGMMA.64x32x16.F32.BF16 R104, gdesc[UR16], RZ, !UPT, gsb0 ;  /* 0x00600000106879f0 */ /* 0x000fe2000c0018ff */
[----:B------:R-:W-:Y:S01]  /*25b0*/  UMOV UR16, UR12 ;  /* 0x0000000c00107c82 */ /* 0x000fe20008000000 */
[----:B------:R-:W-:Y:S01]  /*25c0*/  UMOV UR17, UR13 ;  /* 0x0000000d00117c82 */ /* 0x000fe20008000000 */
[----:B------:R2:W-:Y:S04]  /*25d0*/  STL.64 [R1+0x4c0], R178 ;  /* 0x0004c0b201007387 */ /* 0x0005e80000100a00 */
[----:B------:R3:W-:Y:S01]  /*25e0*/  STL.64 [R1+0x4b8], R176 ;  /* 0x0004b8b001007387 */ /* 0x0007e20000100a00 */
[----:B0-----:R-:W-:-:S02]  /*25f0*/  IMAD.MOV.U32 R182, RZ, RZ, R37 ;  /* 0x000000ffffb67224 */ /* 0x001fc400078e0025 */
[----:B------:R-:W-:Y:S01]  /*2600*/  IMAD.MOV.U32 R183, RZ, RZ, R36 ;  /* 0x000000ffffb77224 */ /* 0x000fe200078e0024 */
[----:B------:R0:W-:Y:S01]  /*2610*/  STL.64 [R1+0x4b0], R174 ;  /* 0x0004b0ae01007387 */ /* 0x0001e20000100a00 */
[----:B-1----:R-:W-:Y:S02]  /*2620*/  IMAD.MOV.U32 R180, RZ, RZ, R35 ;  /* 0x000000ffffb47224 */ /* 0x002fe400078e0023 */
[----:B------:R-:W-:Y:S01]  /*2630*/  IMAD.MOV.U32 R181, RZ, RZ, R34 ;  /* 0x000000ffffb57224 */ /* 0x000fe200078e0022 */
[----:B------:R1:W-:Y:S01]  /*2640*/  STL.64 [R1+0x4a8], R172 ;  /* 0x0004a8ac01007387 */ /* 0x0003e20000100a00 */
[----:B--2---:R-:W-:Y:S02]  /*2650*/  IMAD.MOV.U32 R178, RZ, RZ, R33 ;  /* 0x000000ffffb27224 */ /* 0x004fe400078e0021 */
[----:B------:R-:W-:Y:S01]  /*2660*/  IMAD.MOV.U32 R179, RZ, RZ, R32 ;  /* 0x000000ffffb37224 */ /* 0x000fe200078e0020 */
[----:B------:R2:W-:Y:S01]  /*2670*/  STL.64 [R1+0x4a0], R170 ;  /* 0x0004a0aa01007387 */ /* 0x0005e20000100a00 */
[----:B---3--:R-:W-:Y:S01]  /*2680*/  IMAD.MOV.U32 R176, RZ, RZ, R31 ;  /* 0x000000ffffb07224 */ /* 0x008fe200078e001f */
[----:B------:R-:W-:Y:S01]  /*2690*/  MOV R177, R30 ;  /* 0x0000001e00b17202 */ /* 0x000fe20000000f00 */
[----:B0-----:R-:W-:Y:S01]  /*26a0*/  IMAD.MOV.U32 R174, RZ, RZ, R29 ;  /* 0x000000ffffae7224 */ /* 0x001fe200078e001d */
[----:B------:R0:W-:Y:S01]  /*26b0*/  STL.64 [R1+0x498], R168 ;  /* 0x000498a801007387 */ /* 0x0001e20000100a00 */
[----:B------:R-:W-:-:S02]  /*26c0*/  IMAD.MOV.U32 R175, RZ, RZ, R28 ;  /* 0x000000ffffaf7224 */ /* 0x000fc400078e001c */
[----:B-1----:R-:W-:Y:S02]  /*26d0*/  IMAD.MOV.U32 R172, RZ, RZ, R27 ;  /* 0x000000ffffac7224 */ /* 0x002fe400078e001b */
[----:B------:R-:W-:Y:S02]  /*26e0*/  IMAD.MOV.U32 R173, RZ, RZ, R26 ;  /* 0x000000ffffad7224 */ /* 0x000fe400078e001a */
[----:B--2---:R-:W-:Y:S02]  /*26f0*/  IMAD.MOV.U32 R171, RZ, RZ, R25 ;  /* 0x000000ffffab7224 */ /* 0x004fe400078e0019 */
[----:B------:R-:W-:Y:S02]  /*2700*/  IMAD.MOV.U32 R170, RZ, RZ, R24 ;  /* 0x000000ffffaa7224 */ /* 0x000fe400078e0018 */
[----:B0-----:R-:W-:Y:S01]  /*2710*/  IMAD.MOV.U32 R168, RZ, RZ, R20 ;  /* 0x000000ffffa87224 */ /* 0x001fe200078e0014 */
[----:B------:R-:W-:Y:S01]  /*2720*/  MOV R169, R19 ;  /* 0x0000001300a97202 */ /* 0x000fe20000000f00 */
[----:B------:R-:W-:-:S02]  /*2730*/  WARPGROUP.DEPBAR.LE gsb0, 0x0 ;  /* 0x00008000000079c5 */ /* 0x000fc40000010000 */
[----:B------:R-:W-:Y:S01]  /*2740*/  WARPGROUP.ARRIVE ;  /* 0x00000000000079c5 */ /* 0x000fe20000000000 */
[----:B------:R0:W-:Y:S04]  /*2750*/  STL.64 [R1+0x510], R118 ;  /* 0x0005107601007387 */ /* 0x0001e80000100a00 */
[----:B------:R1:W-:Y:S01]  /*2760*/  STL.64 [R1+0x508], R116 ;  /* 0x0005087401007387 */ /* 0x0003e20000100a00 */
[----:B------:R-:W-:Y:S01]  /*2770*/  HGMMA.64x32x16.F32.BF16 R40, gdesc[UR24], RZ, !UPT, gsb0 ;  /* 0x00600000182879f0 */ /* 0x000fe2000c0018ff */
[----:B------:R-:W-:Y:S02]  /*2780*/  UIADD3 UR26, UR35, 0x2, URZ ;  /* 0x00000002231a7890 */ /* 0x000fe4000fffe03f */
[----:B------:R2:W-:Y:S01]  /*2790*/  STL.64 [R1+0x500], R114 ;  /* 0x0005007201007387 */ /* 0x0005e20000100a00 */
[----:B------:R-:W-:Y:S01]  /*27a0*/  UMOV UR11, 0x40000040 ;  /* 0x40000040000b7882 */ /* 0x000fe20000000000 */
[----:B------:R-:W-:Y:S01]  /*27b0*/  UMOV UR24, UR4 ;  /* 0x0000000400187c82 */ /* 0x000fe20008000000 */
[----:B------:R-:W-:Y:S01]  /*27c0*/  UMOV UR25, UR5 ;  /* 0x0000000500197c82 */ /* 0x000fe20008000000 */
        /* <DEDUP_REMOVED lines=10> */
[----:B---3--:R-:W-:Y:S01]  /*2870*/  MOV R113, R9 ;  /* 0x0000000900717202 */ /* 0x008fe20000000f00 */
[----:B------:R-:W-:-:S02]  /*2880*/  IMAD.MOV.U32 R112, RZ, RZ, R10 ;  /* 0x000000ffff707224 */ /* 0x000fc400078e000a */
[----:B------:R-:W-:Y:S01]  /*2890*/  STL.64 [R1+0x4d8], R104 ;  /* 0x0004d86801007387 */ /* 0x000fe20000100a00 */
[----:B0-----:R-:W-:Y:S02]  /*28a0*/  IMAD.MOV.U32 R110, RZ, RZ, R8 ;  /* 0x000000ffff6e7224 */ /* 0x001fe400078e0008 */
[----:B------:R-:W-:Y:S02]  /*28b0*/  IMAD.MOV.U32 R111, RZ, RZ, R7 ;  /* 0x000000ffff6f7224 */ /* 0x000fe400078e0007 */
[----:B-1----:R-:W-:Y:S02]  /*28c0*/  IMAD.MOV.U32 R108, RZ, RZ, R6 ;  /* 0x000000ffff6c7224 */ /* 0x002fe400078e0006 */
[----:B------:R-:W-:Y:S02]  /*28d0*/  IMAD.MOV.U32 R109, RZ, RZ, R5 ;  /* 0x000000ffff6d7224 */ /* 0x000fe400078e0005 */
[----:B--2---:R-:W-:Y:S02]  /*28e0*/  IMAD.MOV.U32 R107, RZ, RZ, R4 ;  /* 0x000000ffff6b7224 */ /* 0x004fe400078e0004 */
[----:B------:R-:W-:Y:S01]  /*28f0*/  IMAD.MOV.U32 R106, RZ, RZ, R0 ;  /* 0x000000ffff6a7224 */ /* 0x000fe200078e0000 */
[----:B------:R-:W-:-:S02]  /*2900*/  WARPGROUP.DEPBAR.LE gsb0, 0x0 ;  /* 0x00008000000079c5 */ /* 0x000fc40000010000 */
[----:B------:R-:W-:Y:S01]  /*2910*/  WARPGROUP.ARRIVE ;  /* 0x00000000000079c5 */ /* 0x000fe20000000000 */
[----:B------:R-:W-:Y:S04]  /*2920*/  STL.64 [R1+0x550], R54 ;  /* 0x0005503601007387 */ /* 0x000fe80000100a00 */
[----:B------:R-:W-:Y:S01]  /*2930*/  STL.64 [R1+0x548], R52 ;  /* 0x0005483401007387 */ /* 0x000fe20000100a00 */
[----:B------:R-:W-:Y:S01]  /*2940*/  HGMMA.64x32x16.F32.BF16 R24, gdesc[UR12], RZ, !UPT, gsb0 ;  /* 0x006000000c1879f0 */ /* 0x000fe2000c0018ff */
[----:B------:R-:W-:Y:S01]  /*2950*/  UMOV UR14, UR18 ;  /* 0x00000012000e7c82 */ /* 0x000fe20008000000 */
[----:B------:R-:W-:Y:S01]  /*2960*/  UMOV UR15, UR19 ;  /* 0x00000013000f7c82 */ /* 0x000fe20008000000 */
[----:B------:R-:W-:Y:S01]  /*2970*/  STL.64 [R1+0x540], R50 ;  /* 0x0005403201007387 */ /* 0x000fe20000100a00 */
[----:B------:R-:W-:Y:S01]  /*2980*/  UMOV UR18, UR6 ;  /* 0x0000000600127c82 */ /* 0x000fe20008000000 */
[----:B------:R-:W-:Y:S01]  /*2990*/  UMOV UR19, UR7 ;  /* 0x0000000700137c82 */ /* 0x000fe20008000000 */
[----:B------:R-:W-:Y:S01]  /*29a0*/  UMOV UR6, UR26 ;  /* 0x0000001a00067c82 */ /* 0x000fe20008000000 */
[----:B------:R-:W-:Y:S01]  /*29b0*/  STL.64 [R1+0x538], R48 ;  /* 0x0005383001007387 */ /* 0x000fe20000100a00 */
[----:B------:R-:W-:-:S03]  /*29c0*/  UMOV UR7, 0x40000040 ;  /* 0x4000004000077882 */ /* 0x000fc60000000000 */
[----:B------:R-:W-:Y:S04]  /*29d0*/  STL.64 [R1+0x530], R46 ;  /* 0x0005302e01007387 */ /* 0x000fe80000100a00 */
[----:B------:R-:W-:Y:S04]  /*29e0*/  STL.64 [R1+0x528], R44 ;  /* 0x0005282c01007387 */ /* 0x000fe80000100a00 */
[----:B------:R-:W-:Y:S04]  /*29f0*/  STL.64 [R1+0x520], R42 ;  /* 0x0005202a01007387 */ /* 0x000fe80000100a00 */
[----:B------:R0:W-:Y:S01]  /*2a00*/  STL.64 [R1+0x518], R40 ;  /* 0x0005182801007387 */ /* 0x0001e20000100a00 */
[----:B------:R-:W-:-:S02]  /*2a10*/  WARPGROUP.DEPBAR.LE gsb0, 0x0 ;  /* 0x00008000000079c5 */ /* 0x000fc40000010000 */
[----:B------:R-:W-:-:S06]  /*2a20*/  WARPGROUP.ARRIVE ;  /* 0x00000000000079c5 */ /* 0x000fcc0000000000 */
[----:B------:R-:W-:Y:S01]  /*2a30*/  HGMMA.64x32x16.F32.BF16 R88, gdesc[UR12], RZ, !UPT, gsb0 ;  /* 0x006000000c5879f0 */ /* 0x000fe2000c0018ff */
[----:B------:R-:W-:Y:S02]  /*2a40*/  UIADD3 UR12, UR35, 0x102, URZ ;  /* 0x00000102230c7890 */ /* 0x000fe4000fffe03f */
[----:B------:R-:W-:Y:S01]  /*2a50*/  UIADD3 UR13, UR35, 0x202, URZ ;  /* 0x00000202230d7890 */ /* 0x000fe2000fffe03f */
[----:B------:R-:W-:Y:S02]  /*2a60*/  WARPGROUP.DEPBAR.LE gsb0, 0x0 ;  /* 0x00008000000079c5 */ /* 0x000fe40000010000 */
[----:B------:R-:W-:-:S06]  /*2a70*/  WARPGROUP.ARRIVE ;  /* 0x00000000000079c5 */ /* 0x000fcc0000000000 */
[----:B------:R-:W-:Y:S03]  /*2a80*/  HGMMA.64x32x16.F32.BF16 R152, gdesc[UR20], RZ, !UPT, gsb0 ;  /* 0x00600000149879f0 */ /* 0x000fe6000c0018ff */
[----:B------:R-:W-:Y:S02]  /*2a90*/  WARPGROUP.DEPBAR.LE gsb0, 0x0 ;  /* 0x00008000000079c5 */ /* 0x000fe40000010000 */
[----:B------:R-:W-:-:S06]  /*2aa0*/  WARPGROUP.ARRIVE ;  /* 0x00000000000079c5 */ /* 0x000fcc0000000000 */
[----:B------:R-:W-:Y:S03]  /*2ab0*/  HGMMA.64x32x16.F32.BF16 R216, gdesc[UR28], RZ, !UPT, gsb0 ;  /* 0x006000001cd879f0 */ /* 0x000fe6000c0018ff */
[----:B------:R-:W-:Y:S02]  /*2ac0*/  WARPGROUP.DEPBAR.LE gsb0, 0x0 ;  /* 0x00008000000079c5 */ /* 0x000fe40000010000 */
[----:B0-----:R-:W-:-:S06]  /*2ad0*/  WARPGROUP.ARRIVE ;  /* 0x00000000000079c5 */ /* 0x001fcc0000000000 */
[----:B------:R-:W-:Y:S03]  /*2ae0*/  HGMMA.64x32x16.F32.BF16 R40, gdesc[UR16], RZ, !UPT, gsb0 ;  /* 0x00600000102879f0 */ /* 0x000fe6000c0018ff */
[----:B------:R-:W-:Y:S02]  /*2af0*/  WARPGROUP.DEPBAR.LE gsb0, 0x0 ;  /* 0x00008000000079c5 */ /* 0x000fe40000010000 */
[----:B------:R-:W-:Y:S01]  /*2b00*/  IMAD.MOV.U32 R4, RZ, RZ, R54 ;  /* 0x000000ffff047224 */ /* 0x000fe200078e0036 */
[----:B------:R-:W-:Y:S01]  /*2b10*/  MOV R19, R41 ;  /* 0x0000002900137202 */ /* 0x000fe20000000f00 */
[----:B------:R-:W-:Y:S01]  /*2b20*/  IMAD.MOV.U32 R0, RZ, RZ, R55 ;  /* 0x000000ffff007224 */ /* 0x000fe200078e0037 */
[----:B------:R-:W-:Y:S01]  /*2b30*/  MOV R9, R49 ;  /* 0x0000003100097202 */ /* 0x000fe20000000f00 */
[----:B------:R-:W-:Y:S01]  /*2b40*/  IMAD.MOV.U32 R54, RZ, RZ, R168 ;  /* 0x000000ffff367224 */ /* 0x000fe200078e00a8 */
[----:B------:R-:W-:Y:S01]  /*2b50*/  MOV R41, R107 ;  /* 0x0000006b00297202 */ /* 0x000fe20000000f00 */
[----:B------:R-:W-:Y:S01]  /*2b60*/  IMAD.MOV.U32 R55, RZ, RZ, R169 ;  /* 0x000000ffff377224 */ /* 0x000fe200078e00a9 */
[----:B------:R-:W2:Y:S01]  /*2b70*/  LDL.LU R168, [R1+0xb8] ;  /* 0x0000b80001a87983 */ /* 0x000ea20000300800 */
[----:B------:R-:W-:Y:S01]  /*2b80*/  IMAD.MOV.U32 R20, RZ, RZ, R40 ;  /* 0x000000ffff147224 */ /* 0x000fe200078e0028 */
[----:B------:R-:W-:Y:S01]  /*2b90*/  MOV R49, R115 ;  /* 0x0000007300317202 */ /* 0x000fe20000000f00 */
[----:B------:R-:W-:Y:S01]  /*2ba0*/  IMAD.MOV.U32 R18, RZ, RZ, R42 ;  /* 0x000000ffff127224 */ /* 0x000fe200078e002a */
[----:B------:R-:W3:Y:S01]  /*2bb0*/  LDL.LU R169, [R1+0xbc] ;  /* 0x0000bc0001a97983 */ /* 0x000ee20000300800 */
        /* <DEDUP_REMOVED lines=26> */
[----:B------:R-:W-:Y:S01]  /*2d60*/  WARPGROUP.ARRIVE ;  /* 0x00000000000079c5 */ /* 0x000fe20000000000 */
[----:B------:R-:W-:Y:S02]  /*2d70*/  IMAD.MOV.U32 R171, RZ, RZ, R84 ;  /* 0x000000ffffab7224 */ /* 0x000fe400078e0054 */
[----:B------:R-:W-:Y:S02]  /*2d80*/  IMAD.MOV.U32 R109, RZ, RZ, R173 ;  /* 0x000000ffff6d7224 */ /* 0x000fe400078e00ad */
[----:B------:R-:W-:Y:S01]  /*2d90*/  IMAD.MOV.U32 R110, RZ, RZ, R174 ;  /* 0x000000ffff6e7224 */ /* 0x000fe200078e00ae */
[----:B------:R-:W-:Y:S01]  /*2da0*/  HGMMA.64x32x16.F32.BF16 R40, gdesc[UR4], R40, gsb0 ;  /* 0x00600000042879f0 */ /* 0x000fe20008001828 */
[----:B------:R-:W-:-:S02]  /*2db0*/  IMAD.MOV.U32 R170, RZ, RZ, R83 ;  /* 0x000000ffffaa7224 */ /* 0x000fc400078e0053 */
[----:B------:R-:W4:Y:S01]  /*2dc0*/  LDL.LU R83, [R1+0x5e8] ;  /* 0x0005e80001537983 */ /* 0x000f220000300800 */
[----:B------:R-:W-:Y:S01]  /*2dd0*/  IMAD.MOV.U32 R172, RZ, RZ, R85 ;  /* 0x000000ffffac7224 */ /* 0x000fe200078e0055 */
[----:B------:R-:W-:Y:S01]  /*2de0*/  MOV R173, R86 ;  /* 0x0000005600ad7202 */ /* 0x000fe20000000f00 */
[----:B------:R-:W-:Y:S01]  /*2df0*/  IMAD.MOV.U32 R111, RZ, RZ, R175 ;  /* 0x000000ffff6f7224 */ /* 0x000fe200078e00af */
[----:B------:R-:W4:Y:S01]  /*2e00*/  LDL.LU R84, [R1+0x5e4] ;  /* 0x0005e40001547983 */ /* 0x000f220000300800 */
[----:B------:R-:W-:Y:S02]  /*2e10*/  IMAD.MOV.U32 R174, RZ, RZ, R87 ;  /* 0x000000ffffae7224 */ /* 0x000fe400078e0057 */
[----:B------:R-:W-:Y:S01]  /*2e20*/  IMAD.MOV.U32 R112, RZ, RZ, R176 ;  /* 0x000000ffff707224 */ /* 0x000fe200078e00b0 */
[----:B------:R-:W4:Y:S01]  /*2e30*/  LDL.LU R85, [R1+0x5e0] ;  /* 0x0005e00001557983 */ /* 0x000f220000300800 */
[----:B------:R-:W-:Y:S02]  /*2e40*/  IMAD.MOV.U32 R175, RZ, RZ, R136 ;  /* 0x000000ffffaf7224 */ /* 0x000fe400078e0088 */
[----:B------:R-:W-:Y:S01]  /*2e50*/  IMAD.MOV.U32 R113, RZ, RZ, R177 ;  /* 0x000000ffff717224 */ /* 0x000fe200078e00b1 */
[----:B------:R-:W4:Y:S01]  /*2e60*/  LDL.LU R86, [R1+0x5dc] ;  /* 0x0005dc0001567983 */ /* 0x000f220000300800 */
[----:B------:R-:W-:-:S02]  /*2e70*/  IMAD.MOV.U32 R176, RZ, RZ, R137 ;  /* 0x000000ffffb07224 */ /* 0x000fc400078e0089 */
        /* <DEDUP_REMOVED lines=8> */
[----:B------:R-:W-:Y:S01]  /*2f00*/  IMAD.MOV.U32 R117, RZ, RZ, R181 ;  /* 0x000000ffff757224 */ /* 0x000fe200078e00b5 */
[----:B------:R-:W-:Y:S01]  /*2f10*/  MOV R180, R141 ;  /* 0x0000008d00b47202 */ /* 0x000fe20000000f00 */
[----:B------:R-:W-:Y:S01]  /*2f20*/  IMAD.MOV.U32 R118, RZ, RZ, R182 ;  /* 0x000000ffff767224 */ /* 0x000fe200078e00b6 */
[----:B------:R-:W4:Y:S01]  /*2f30*/  LDL.LU R138, [R1+0x5cc] ;  /* 0x0005cc00018a7983 */ /* 0x000f220000300800 */
[----:B------:R-:W-:-:S02]  /*2f40*/  IMAD.MOV.U32 R181, RZ, RZ, R142 ;  /* 0x000000ffffb57224 */ /* 0x000fc400078e008e */
[----:B------:R-:W-:Y:S01]  /*2f50*/  IMAD.MOV.U32 R119, RZ, RZ, R183 ;  /* 0x000000ffff777224 */ /* 0x000fe200078e00b7 */
[----:B------:R-:W4:Y:S01]  /*2f60*/  LDL.LU R139, [R1+0x5c8] ;  /* 0x0005c800018b7983 */ /* 0x000f220000300800 */
[----:B------:R-:W-:-:S03]  /*2f70*/  IMAD.MOV.U32 R182, RZ, RZ, R143 ;  /* 0x000000ffffb67224 */ /* 0x000fc600078e008f */
[----:B------:R-:W4:Y:S01]  /*2f80*/  LDL.LU R140, [R1+0x5c4] ;  /* 0x0005c400018c7983 */ /* 0x000f220000300800 */
[----:B------:R-:W-:-:S03]  /*2f90*/  IMAD.MOV.U32 R183, RZ, RZ, R144 ;  /* 0x000000ffffb77224 */ /* 0x000fc600078e0090 */
[----:B------:R-:W4:Y:S04]  /*2fa0*/  LDL.LU R141, [R1+0x5c0] ;  /* 0x0005c000018d7983 */ /* 0x000f280000300800 */
[----:B------:R-:W4:Y:S04]  /*2fb0*/  LDL.LU R142, [R1+0x5bc] ;  /* 0x0005bc00018e7983 */ /* 0x000f280000300800 */
[----:B------:R-:W4:Y:S04]  /*2fc0*/  LDL.LU R143, [R1+0x5b8] ;  /* 0x0005b800018f7983 */ /* 0x000f280000300800 */
[----:B------:R-:W4:Y:S01]  /*2fd0*/  LDL.LU R144, [R1+0x5b4] ;  /* 0x0005b40001907983 */ /* 0x000f220000300800 */
[----:B------:R-:W-:-:S03]  /*2fe0*/  WARPGROUP.DEPBAR.LE gsb0, 0x0 ;  /* 0x00008000000079c5 */ /* 0x000fc60000010000 */
[----:B------:R-:W-:Y:S04]  /*2ff0*/  STL.64 [R1+0x180], R40 ;  /* 0x0001802801007387 */ /* 0x000fe80000100a00 */
[----:B------:R-:W-:Y:S04]  /*3000*/  STL.64 [R1+0x188], R42 ;  /* 0x0001882a01007387 */ /* 0x000fe80000100a00 */
[----:B------:R-:W-:Y:S04]  /*3010*/  STL.64 [R1+0x190], R44 ;  /* 0x0001902c01007387 */ /* 0x000fe80000100a00 */
[----:B------:R-:W-:Y:S04]  /*3020*/  STL.64 [R1+0x198], R46 ;  /* 0x0001982e01007387 */ /* 0x000fe80000100a00 */
[----:B------:R-:W-:Y:S04]  /*3030*/  STL.64 [R1+0x1a0], R48 ;  /* 0x0001a03001007387 */ /* 0x000fe80000100a00 */
[----:B------:R0:W-:Y:S04]  /*3040*/  STL.64 [R1+0x1a8], R50 ;  /* 0x0001a83201007387 */ /* 0x0001e80000100a00 */
[----:B------:R1:W-:Y:S04]  /*3050*/  STL.64 [R1+0x1b0], R52 ;  /* 0x0001b03401007387 */ /* 0x0003e80000100a00 */
[----:B------:R2:W-:Y:S01]  /*3060*/  STL.64 [R1+0x1b8], R54 ;  /* 0x0001b83601007387 */ /* 0x0005e20000100a00 */
[----:B0-----:R-:W-:Y:S01]  /*3070*/  MOV R50, R116 ;  /* 0x0000007400327202 */ /* 0x001fe20000000f00 */
[----:B------:R-:W-:Y:S01]  /*3080*/  IMAD.MOV.U32 R51, RZ, RZ, R117 ;  /* 0x000000ffff337224 */ /* 0x000fe200078e0075 */
[----:B------:R-:W-:Y:S01]  /*3090*/  MOV R117, R171 ;  /* 0x000000ab00757202 */ /* 0x000fe20000000f00 */
[----:B------:R-:W-:-:S02]  /*30a0*/  IMAD.MOV.U32 R116, RZ, RZ, R170 ;  /* 0x000000ffff747224 */ /* 0x000fc400078e00aa */
[----:B-1----:R-:W-:Y:S02]  /*30b0*/  IMAD.MOV.U32 R52, RZ, RZ, R118 ;  /* 0x000000ffff347224 */ /* 0x002fe400078e0076 */
        /* <DEDUP_REMOVED lines=13> */
[----:B------:R-:W-:Y:S01]  /*3190*/  MOV R43, R109 ;  /* 0x0000006d002b7202 */ /* 0x000fe20000000f00 */
[----:B------:R-:W-:Y:S02]  /*31a0*/  IMAD.MOV.U32 R42, RZ, RZ, R108 ;  /* 0x000000ffff2a7224 */ /* 0x000fe400078e006c */
        /* <DEDUP_REMOVED lines=20> */
[----:B------:R-:W-:Y:S01]  /*32f0*/  MOV R183, R215 ;  /* 0x000000d700b77202 */ /* 0x000fe20000000f00 */
[----:B------:R-:W-:Y:S02]  /*3300*/  IMAD.MOV.U32 R182, RZ, RZ, R214 ;  /* 0x000000ffffb67224 */ /* 0x000fe400078e00d6 */
[----:B--2---:R-:W-:Y:S02]  /*3310*/  IMAD.MOV.U32 R54, RZ, RZ, R168 ;  /* 0x000000ffff367224 */ /* 0x004fe400078e00a8 */
[----:B------:R-:W-:-:S02]  /*3320*/  IMAD.MOV.U32 R168, RZ, RZ, R200 ;  /* 0x000000ffffa87224 */ /* 0x000fc400078e00c8 */
[----:B---3--:R-:W-:Y:S01]  /*3330*/  IMAD.MOV.U32 R55, RZ, RZ, R169 ;  /* 0x000000ffff377224 */ /* 0x008fe200078e00a9 */
[----:B------:R-:W2:Y:S01]  /*3340*/  LDL.LU R200, [R1+0x5b0] ;  /* 0x0005b00001c87983 */ /* 0x000ea20000300800 */
[----:B------:R-:W-:-:S03]  /*3350*/  MOV R169, R201 ;  /* 0x000000c900a97202 */ /* 0x000fc60000000f00 */
[----:B------:R-:W2:Y:S04]  /*3360*/  LDL.LU R201, [R1+0x5ac] ;  /* 0x0005ac0001c97983 */ /* 0x000ea80000300800 */
        /* <DEDUP_REMOVED lines=13> */
[----:B------:R-:W2:Y:S01]  /*3440*/  LDL.LU R215, [R1+0x574] ;  /* 0x0005740001d77983 */ /* 0x000ea20000300800 */
[----:B------:R-:W-:Y:S01]  /*3450*/  WARPGROUP.ARRIVE ;  /* 0x00000000000079c5 */ /* 0x000fe20000000000 */
[----:B------:R-:W-:-:S05]  /*3460*/  UMOV UR10, UR12 ;  /* 0x0000000c000a7c82 */ /* 0x000fca0008000000 */
[----:B------:R-:W-:Y:S01]  /*3470*/  HGMMA.64x32x16.F32.BF16 R40, gdesc[UR8], R40, gsb0 ;  /* 0x00600000082879f0 */ /* 0x000fe20008001828 */
[----:B------:R-:W-:Y:S01]  /*3480*/  UMOV UR26, UR13 ;  /* 0x0000000d001a7c82 */ /* 0x000fe20008000000 */
[----:B------:R-:W-:Y:S01]  /*3490*/  UMOV UR27, 0x40000040 ;  /* 0x40000040001b7882 */ /* 0x000fe20000000000 */
[----:B------:R-:W-:Y:S02]  /*34a0*/  IMAD.MOV.U32 R104, RZ, RZ, R106 ;  /* 0x000000ffff687224 */ /* 0x000fe400078e006a */
[----:B------:R-:W-:Y:S02]  /*34b0*/  IMAD.MOV.U32 R105, RZ, RZ, R107 ;  /* 0x000000ffff697224 */ /* 0x000fe400078e006b */
[----:B------:R-:W-:Y:S01]  /*34c0*/  IMAD.MOV.U32 R106, RZ, RZ, R108 ;  /* 0x000000ffff6a7224 */ /* 0x000fe200078e006c */
[----:B------:R-:W-:Y:S02]  /*34d0*/  WARPGROUP.DEPBAR.LE gsb0, 0x0 ;  /* 0x00008000000079c5 */ /* 0x000fe40000010000 */
[----:B------:R-:W-:-:S02]  /*34e0*/  IMAD.MOV.U32 R107, RZ, RZ, R109 ;  /* 0x000000ffff6b7224 */ /* 0x000fc400078e006d */
[----:B------:R-:W-:Y:S01]  /*34f0*/  IMAD.MOV.U32 R108, RZ, RZ, R110 ;  /* 0x000000ffff6c7224 */ /* 0x000fe200078e006e */
[----:B------:R-:W-:Y:S01]  /*3500*/  MOV R110, R112 ;  /* 0x00000070006e7202 */ /* 0x000fe20000000f00 */
[----:B------:R-:W-:Y:S02]  /*3510*/  IMAD.MOV.U32 R109, RZ, RZ, R111 ;  /* 0x000000ffff6d7224 */ /* 0x000fe400078e006f */
[----:B------:R-:W-:Y:S01]  /*3520*/  IMAD.MOV.U32 R111, RZ, RZ, R113 ;  /* 0x000000ffff6f7224 */ /* 0x000fe200078e0071 */
[----:B------:R-:W-:Y:S01]  /*3530*/  STL.64 [R1+0x80], R40 ;  /* 0x0000802801007387 */ /* 0x000fe20000100a00 */
[----:B------:R-:W-:Y:S02]  /*3540*/  IMAD.MOV.U32 R112, RZ, RZ, R114 ;  /* 0x000000ffff707224 */ /* 0x000fe400078e0072 */
[----:B------:R-:W-:Y:S01]  /*3550*/  IMAD.MOV.U32 R113, RZ, RZ, R168 ;  /* 0x000000ffff717224 */ /* 0x000fe200078e00a8 */
[----:B------:R-:W-:Y:S01]  /*3560*/  STL.64 [R1+0x88], R42 ;  /* 0x0000882a01007387 */ /* 0x000fe20000100a00 */
[----:B------:R-:W-:-:S02]  /*3570*/  IMAD.MOV.U32 R114, RZ, RZ, R169 ;  /* 0x000000ffff727224 */ /* 0x000fc400078e00a9 */
[----:B------:R-:W-:Y:S01]  /*3580*/  IMAD.MOV.U32 R168, RZ, RZ, R170 ;  /* 0x000000ffffa87224 */ /* 0x000fe200078e00aa */
[----:B------:R-:W-:Y:S01]  /*3590*/  MOV R170, R172 ;  /* 0x000000ac00aa7202 */ /* 0x000fe20000000f00 */
[----:B------:R-:W-:Y:S01]  /*35a0*/  IMAD.MOV.U32 R169, RZ, RZ, R171 ;  /* 0x000000ffffa97224 */ /* 0x000fe200078e00ab */
[----:B------:R-:W-:Y:S01]  /*35b0*/  STL.64 [R1+0x90], R44 ;  /* 0x0000902c01007387 */ /* 0x000fe20000100a00 */
[----:B------:R-:W-:Y:S02]  /*35c0*/  IMAD.MOV.U32 R171, RZ, RZ, R173 ;  /* 0x000000ffffab7224 */ /* 0x000fe400078e00ad */
[----:B------:R-:W-:Y:S01]  /*35d0*/  IMAD.MOV.U32 R172, RZ, RZ, R174 ;  /* 0x000000ffffac7224 */ /* 0x000fe200078e00ae */
[----:B------:R-:W-:Y:S01]  /*35e0*/  STL.64 [R1+0x98], R46 ;  /* 0x0000982e01007387 */ /* 0x000fe20000100a00 */
[----:B------:R-:W-:Y:S02]  /*35f0*/  IMAD.MOV.U32 R173, RZ, RZ, R175 ;  /* 0x000000ffffad7224 */ /* 0x000fe400078e00af */
[----:B------:R-:W-:Y:S01]  /*3600*/  IMAD.MOV.U32 R174, RZ, RZ, R176 ;  /* 0x000000ffffae7224 */ /* 0x000fe200078e00b0 */
[----:B------:R-:W-:Y:S01]  /*3610*/  STL.64 [R1+0xa0], R48 ;  /* 0x0000a03001007387 */ /* 0x000fe20000100a00 */
[----:B------:R-:W-:Y:S01]  /*3620*/  IMAD.MOV.U32 R175, RZ, RZ, R177 ;  /* 0x000000ffffaf7224 */ /* 0x000fe200078e00b1 */
[----:B------:R-:W-:Y:S01]  /*3630*/  MOV R177, R179 ;  /* 0x000000b300b17202 */ /* 0x000fe20000000f00 */
[----:B------:R-:W-:Y:S01]  /*3640*/  IMAD.MOV.U32 R176, RZ, RZ, R178 ;  /* 0x000000ffffb07224 */ /* 0x000fe200078e00b2 */
[----:B------:R-:W-:Y:S01]  /*3650*/  STL.64 [R1+0xa8], R50 ;  /* 0x0000a83201007387 */ /* 0x000fe20000100a00 */
[----:B------:R-:W-:-:S02]  /*3660*/  IMAD.MOV.U32 R178, RZ, RZ, R180 ;  /* 0x000000ffffb27224 */ /* 0x000fc400078e00b4 */
[----:B------:R-:W-:Y:S01]  /*3670*/  IMAD.MOV.U32 R179, RZ, RZ, R181 ;  /* 0x000000ffffb37224 */ /* 0x000fe200078e00b5 */
[----:B------:R-:W-:Y:S01]  /*3680*/  STL.64 [R1+0xb0], R52 ;  /* 0x0000b03401007387 */ /* 0x000fe20000100a00 */
[----:B------:R-:W-:Y:S02]  /*3690*/  IMAD.MOV.U32 R180, RZ, RZ, R182 ;  /* 0x000000ffffb47224 */ /* 0x000fe400078e00b6 */
[----:B------:R-:W-:Y:S01]  /*36a0*/  IMAD.MOV.U32 R181, RZ, RZ, R183 ;  /* 0x000000ffffb57224 */ /* 0x000fe200078e00b7 */
[----:B------:R-:W-:Y:S01]  /*36b0*/  STL.64 [R1+0xb8], R54 ;  /* 0x0000b83601007387 */ /* 0x000fe20000100a00 */
[----:B------:R-:W-:Y:S02]  /*36c0*/  IMAD.MOV.U32 R182, RZ, RZ, R145 ;  /* 0x000000ffffb67224 */ /* 0x000fe400078e0091 */
[----:B------:R-:W-:Y:S01]  /*36d0*/  IMAD.MOV.U32 R183, RZ, RZ, R146 ;  /* 0x000000ffffb77224 */ /* 0x000fe200078e0092 */
[----:B------:R-:W4:Y:S04]  /*36e0*/  LDL.LU R145, [R1+0x570] ;  /* 0x0005700001917983 */ /* 0x000f280000300800 */
[----:B------:R-:W4:Y:S01]  /*36f0*/  LDL.LU R146, [R1+0x56c] ;  /* 0x00056c0001927983 */ /* 0x000f220000300800 */
[----:B--2---:R-:W-:-:S06]  /*3700*/  WARPGROUP.ARRIVE ;  /* 0x00000000000079c5 */ /* 0x004fcc0000000000 */
[----:B------:R-:W-:Y:S03]  /*3710*/  HGMMA.64x32x16.F32.BF16 R200, gdesc[UR24], R200, gsb0 ;  /* 0x0060000018c879f0 */ /* 0x000fe600080018c8 */
[----:B------:R-:W-:Y:S02]  /*3720*/  WARPGROUP.DEPBAR.LE gsb0, 0x0 ;  /* 0x00008000000079c5 */ /* 0x000fe40000010000 */
        /* <DEDUP_REMOVED lines=8> */
[----:B0-----:R-:W-:-:S02]  /*37b0*/  IMAD.MOV.U32 R204, RZ, RZ, R151 ;  /* 0x000000ffffcc7224 */ /* 0x001fc400078e0097 */
[----:B-1----:R-:W-:Y:S01]  /*37c0*/  IMAD.MOV.U32 R202, RZ, RZ, R149 ;  /* 0x000000ffffca7224 */ /* 0x002fe200078e0095 */
[----:B--2---:R-:W-:Y:S01]  /*37d0*/  MOV R200, R147 ;  /* 0x0000009300c87202 */ /* 0x004fe20000000f00 */
[----:B------:R-:W-:Y:S01]  /*37e0*/  IMAD.MOV.U32 R201, RZ, RZ, R148 ;  /* 0x000000ffffc97224 */ /* 0x000fe200078e0094 */
[----:B------:R-:W4:Y:S01]  /*37f0*/  LDL.LU R147, [R1+0x568] ;  /* 0x0005680001937983 */ /* 0x000f220000300800 */
[----:B------:R-:W-:-:S03]  /*3800*/  IMAD.MOV.U32 R203, RZ, RZ, R150 ;  /* 0x000000ffffcb7224 */ /* 0x000fc600078e0096 */
[----:B------:R-:W4:Y:S04]  /*3810*/  LDL.LU R148, [R1+0x564] ;  /* 0x0005640001947983 */ /* 0x000f280000300800 */
[----:B------:R-:W4:Y:S04]  /*3820*/  LDL.LU R149, [R1+0x560] ;  /* 0x0005600001957983 */ /* 0x000f280000300800 */
[----:B------:R-:W4:Y:S04]  /*3830*/  LDL.LU R150, [R1+0x55c] ;  /* 0x00055c0001967983 */ /* 0x000f280000300800 */
[----:B------:R-:W4:Y:S01]  /*3840*/  LDL.LU R151, [R1+0x558] ;  /* 0x0005580001977983 */ /* 0x000f220000300800 */
[----:B------:R-:W-:Y:S01]  /*3850*/  UIADD3 UR18, UR35, 0x302, URZ ;  /* 0x0000030223127890 */ /* 0x000fe2000fffe03f */
[----:B------:R-:W-:Y:S01]  /*3860*/  UMOV UR16, UR4 ;  /* 0x0000000400107c82 */ /* 0x000fe20008000000 */
[----:B------:R-:W-:Y:S01]  /*3870*/  UMOV UR17, UR5 ;  /* 0x0000000500117c82 */ /* 0x000fe20008000000 */
[----:B------:R-:W-:Y:S01]  /*3880*/  UMOV UR19, 0x40000040 ;  /* 0x4000004000137882 */ /* 0x000fe20000000000 */
[----:B------:R-:W2:Y:S04]  /*3890*/  LDL.LU.64 R40, [R1+0x40] ;  /* 0x0000400001287983 */ /* 0x000ea80000300a00 */
[----:B------:R-:W2:Y:S04]  /*38a0*/  LDL.LU.64 R42, [R1+0x48] ;  /* 0x00004800012a7983 */ /* 0x000ea80000300a00 */
[----:B------:R-:W2:Y:S04]  /*38b0*/  LDL.LU.64 R44, [R1+0x50] ;  /* 0x00005000012c7983 */ /* 0x000ea80000300a00 */
[----:B------:R-:W2:Y:S04]  /*38c0*/  LDL.LU.64 R46, [R1+0x58] ;  /* 0x00005800012e7983 */ /* 0x000ea80000300a00 */
[----:B------:R-:W2:Y:S04]  /*38d0*/  LDL.LU.64 R48, [R1+0x60] ;  /* 0x0000600001307983 */ /* 0x000ea80000300a00 */
[----:B------:R-:W2:Y:S04]  /*38e0*/  LDL.LU.64 R50, [R1+0x68] ;  /* 0x0000680001327983 */ /* 0x000ea80000300a00 */
[----:B------:R-:W2:Y:S04]  /*38f0*/  LDL.LU.64 R52, [R1+0x70] ;  /* 0x0000700001347983 */ /* 0x000ea80000300a00 */
[----:B------:R-:W2:Y:S01]  /*3900*/  LDL.LU.64 R54, [R1+0x78] ;  /* 0x0000780001367983 */ /* 0x000ea20000300a00 */
[----:B------:R-:W-:Y:S01]  /*3910*/  UIADD3 UR14, UR35, 0x402, URZ ;  /* 0x00000402230e7890 */ /* 0x000fe2000fffe03f */
[----:B------:R-:W-:Y:S01]  /*3920*/  UMOV UR12, UR4 ;  /* 0x00000004000c7c82 */ /* 0x000fe20008000000 */
[----:B------:R-:W-:Y:S01]  /*3930*/  UMOV UR13, UR5 ;  /* 0x00000005000d7c82 */ /* 0x000fe20008000000 */
[----:B------:R-:W-:Y:S01]  /*3940*/  UMOV UR15, 0x40000040 ;  /* 0x40000040000f7882 */ /* 0x000fe20000000000 */
[----:B------:R-:W-:Y:S01]  /*3950*/  UIADD3 UR8, UR34, 0x402, URZ ;  /* 0x0000040222087890 */ /* 0x000fe2000fffe03f */
[----:B----4-:R-:W-:-:S06]  /*3960*/  WARPGROUP.ARRIVE ;  /* 0x00000000000079c5 */ /* 0x010fcc0000000000 */
[----:B------:R-:W-:Y:S03]  /*3970*/  HGMMA.64x32x16.F32.BF16 R136, gdesc[UR16], R136, gsb0 ;  /* 0x00600000108879f0 */ /* 0x000fe60008001888 */
[----:B------:R-:W-:Y:S02]  /*3980*/  WARPGROUP.DEPBAR.LE gsb0, 0x0 ;  /* 0x00008000000079c5 */ /* 0x000fe40000010000 */
[----:B------:R-:W-:-:S06]  /*3990*/  WARPGROUP.ARRIVE ;  /* 0x00000000000079c5 */ /* 0x000fcc0000000000 */
[----:B------:R-:W-:Y:S01]  /*39a0*/  HGMMA.64x32x16.F32.BF16 R72, gdesc[UR12], R72, gsb0 ;  /* 0x006000000c4879f0 */ /* 0x000fe20008001848 */
[----:B------:R-:W-:Y:S01]  /*39b0*/  UMOV UR12, UR8 ;  /* 0x00000008000c7c82 */ /* 0x000fe20008000000 */
[----:B------:R-:W-:Y:S01]  /*39c0*/  UMOV UR13, 0x40000040 ;  /* 0x40000040000d7882 */ /* 0x000fe20000000000 */
[----:B------:R-:W-:Y:S02]  /*39d0*/  WARPGROUP.DEPBAR.LE gsb0, 0x0 ;  /* 0x00008000000079c5 */ /* 0x000fe40000010000 */
[----:B------:R-:W-:-:S06]  /*39e0*/  WARPGROUP.ARRIVE ;  /* 0x00000000000079c5 */ /* 0x000fcc0000000000 */
[----:B------:R-:W-:Y:S01]  /*39f0*/  HGMMA.64x32x16.F32.BF16 R56, gdesc[UR12], R56, gsb0 ;  /* 0x006000000c3879f0 */ /* 0x000fe20008001838 */
[----:B------:R-:W-:Y:S01]  /*3a00*/  UMOV UR16, UR12 ;  /* 0x0000000c00107c82 */ /* 0x000fe20008000000 */
[----:B------:R-:W-:Y:S01]  /*3a10*/  UMOV UR17, UR13 ;  /* 0x0000000d00117c82 */ /* 0x000fe20008000000 */
        /* <DEDUP_REMOVED lines=11> */
[----:B--2---:R-:W-:-:S06]  /*3ad0*/  WARPGROUP.ARRIVE ;  /* 0x00000000000079c5 */ /* 0x004fcc0000000000 */
[----:B------:R-:W-:Y:S01]  /*3ae0*/  HGMMA.64x32x16.F32.BF16 R40, gdesc[UR8], R40, gsb0 ;  /* 0x00600000082879f0 */ /* 0x000fe20008001828 */
[----:B------:R-:W-:Y:S01]  /*3af0*/  IMAD.MOV.U32 R205, RZ, RZ, R104 ;  /* 0x000000ffffcd7224 */ /* 0x000fe200078e0068 */
[----:B------:R-:W-:Y:S01]  /*3b00*/  MOV R207, R106 ;  /* 0x0000006a00cf7202 */ /* 0x000fe20000000f00 */
[----:B------:R-:W-:Y:S01]  /*3b10*/  IMAD.MOV.U32 R206, RZ, RZ, R105 ;  /* 0x000000ffffce7224 */ /* 0x000fe200078e0069 */
[----:B------:R-:W-:Y:S01]  /*3b20*/  MOV R214, R113 ;  /* 0x0000007100d67202 */ /* 0x000fe20000000f00 */
[----:B------:R-:W-:Y:S02]  /*3b30*/  IMAD.MOV.U32 R208, RZ, RZ, R107 ;  /* 0x000000ffffd07224 */ /* 0x000fe400078e006b */
[----:B------:R-:W-:Y:S02]  /*3b40*/  IMAD.MOV.U32 R209, RZ, RZ, R108 ;  /* 0x000000ffffd17224 */ /* 0x000fe400078e006c */
[----:B------:R-:W-:Y:S01]  /*3b50*/  IMAD.MOV.U32 R210, RZ, RZ, R109 ;  /* 0x000000ffffd27224 */ /* 0x000fe200078e006d */
[----:B------:R-:W-:Y:S01]  /*3b60*/  MOV R109, R235 ;  /* 0x000000eb006d7202 */ /* 0x000fe20000000f00 */
[----:B------:R-:W-:-:S02]  /*3b70*/  IMAD.MOV.U32 R211, RZ, RZ, R110 ;  /* 0x000000ffffd37224 */ /* 0x000fc400078e006e */
[----:B------:R-:W-:Y:S02]  /*3b80*/  IMAD.MOV.U32 R212, RZ, RZ, R111 ;  /* 0x000000ffffd47224 */ /* 0x000fe400078e006f */
[----:B------:R-:W-:Y:S02]  /*3b90*/  IMAD.MOV.U32 R213, RZ, RZ, R112 ;  /* 0x000000ffffd57224 */ /* 0x000fe400078e0070 */
        /* <DEDUP_REMOVED lines=15> */
[----:B------:R-:W-:Y:S01]  /*3c90*/  IMAD.MOV.U32 R119, RZ, RZ, R2 ;  /* 0x000000ffff777224 */ /* 0x000fe200078e0002 */
[----:B------:R-:W-:Y:S01]  /*3ca0*/  UMOV UR4, UR12 ;  /* 0x0000000c00047c82 */ /* 0x000fe20008000000 */
[----:B------:R-:W-:Y:S01]  /*3cb0*/  UMOV UR5, UR13 ;  /* 0x0000000d00057c82 */ /* 0x000fe20008000000 */
[----:B------:R-:W-:-:S03]  /*3cc0*/  WARPGROUP.DEPBAR.LE gsb0, 0x0 ;  /* 0x00008000000079c5 */ /* 0x000fc60000010000 */
[----:B------:R-:W-:-:S06]  /*3cd0*/  WARPGROUP.ARRIVE ;  /* 0x00000000000079c5 */ /* 0x000fcc0000000000 */
[----:B------:R-:W-:Y:S01]  /*3ce0*/  HGMMA.64x32x16.F32.BF16 R104, gdesc[UR4], R104, gsb0 ;  /* 0x00600000046879f0 */ /* 0x000fe20008001868 */
[----:B------:R-:W-:Y:S01]  /*3cf0*/  UIADD3 UR16, UR34, 0x802, URZ ;  /* 0x0000080222107890 */ /* 0x000fe2000fffe03f */
[----:B------:R-:W-:-:S06]  /*3d00*/  UMOV UR5, 0x40000040 ;  /* 0x4000004000057882 */ /* 0x000fcc0000000000 */
[----:B------:R-:W-:Y:S01]  /*3d10*/  UMOV UR4, UR16 ;  /* 0x0000001000047c82 */ /* 0x000fe20008000000 */
[----:B------:R-:W-:Y:S01]  /*3d20*/  STL.64 [R1+0x40], R40 ;  /* 0x0000402801007387 */ /* 0x000fe20000100a00 */
[----:B------:R-:W-:Y:S01]  /*3d30*/  IMAD.MOV.U32 R3, RZ, RZ, R54 ;  /* 0x000000ffff037224 */ /* 0x000fe200078e0036 */
[----:B------:R-:W-:Y:S02]  /*3d40*/  MOV R2, R55 ;  /* 0x0000003700027202 */ /* 0x000fe40000000f00 */
[----:B------:R-:W-:Y:S01]  /*3d50*/  STL.64 [R1+0x48], R42 ;  /* 0x0000482a01007387 */ /* 0x000fe20000100a00 */
[----:B------:R-:W-:Y:S02]  /*3d60*/  IMAD.MOV.U32 R17, RZ, RZ, R52 ;  /* 0x000000ffff117224 */ /* 0x000fe400078e0034 */
[----:B------:R-:W-:Y:S01]  /*3d70*/  IMAD.MOV.U32 R16, RZ, RZ, R53 ;  /* 0x000000ffff107224 */ /* 0x000fe200078e0035 */
[----:B------:R0:W-:Y:S01]  /*3d80*/  STL [R1+0x50], R44 ;  /* 0x0000502c01007387 */ /* 0x0001e20000100800 */
[----:B------:R-:W-:Y:S01]  /*3d90*/  IMAD.MOV.U32 R22, RZ, RZ, R50 ;  /* 0x000000ffff167224 */ /* 0x000fe200078e0032 */
[----:B------:R-:W-:Y:S01]  /*3da0*/  MOV R232, R48 ;  /* 0x0000003000e87202 */ /* 0x000fe20000000f00 */
[----:B------:R-:W-:Y:S01]  /*3db0*/  IMAD.MOV.U32 R21, RZ, RZ, R51 ;  /* 0x000000ffff157224 */ /* 0x000fe200078e0033 */
[----:B------:R-:W2:Y:S01]  /*3dc0*/  LDL.LU.64 R54, [R1+0x550] ;  /* 0x0005500001367983 */ /* 0x000ea20000300a00 */
[----:B------:R-:W-:-:S03]  /*3dd0*/  IMAD.MOV.U32 R23, RZ, RZ, R49 ;  /* 0x000000ffff177224 */ /* 0x000fc600078e0031 */
[----:B------:R-:W2:Y:S01]  /*3de0*/  LDL.LU.64 R52, [R1+0x548] ;  /* 0x0005480001347983 */ /* 0x000ea20000300a00 */
[----:B------:R-:W-:Y:S02]  /*3df0*/  IMAD.MOV.U32 R234, RZ, RZ, R46 ;  /* 0x000000ffffea7224 */ /* 0x000fe400078e002e */
[----:B------:R-:W-:Y:S01]  /*3e00*/  IMAD.MOV.U32 R233, RZ, RZ, R47 ;  /* 0x000000ffffe97224 */ /* 0x000fe200078e002f */
[----:B------:R-:W2:Y:S01]  /*3e10*/  LDL.LU.64 R50, [R1+0x540] ;  /* 0x0005400001327983 */ /* 0x000ea20000300a00 */
[----:B------:R-:W-:-:S03]  /*3e20*/  IMAD.MOV.U32 R235, RZ, RZ, R45 ;  /* 0x000000ffffeb7224 */ /* 0x000fc600078e002d */
[----:B------:R-:W2:Y:S04]  /*3e30*/  LDL.LU.64 R48, [R1+0x538] ;  /* 0x0005380001307983 */ /* 0x000ea80000300a00 */
[----:B------:R-:W2:Y:S04]  /*3e40*/  LDL.LU.64 R46, [R1+0x530] ;  /* 0x00053000012e7983 */ /* 0x000ea80000300a00 */
[----:B0-----:R-:W2:Y:S04]  /*3e50*/  LDL.LU.64 R44, [R1+0x528] ;  /* 0x00052800012c7983 */ /* 0x001ea80000300a00 */
[----:B------:R-:W2:Y:S04]  /*3e60*/  LDL.LU.64 R42, [R1+0x520] ;  /* 0x00052000012a7983 */ /* 0x000ea80000300a00 */
[----:B------:R-:W2:Y:S01]  /*3e70*/  LDL.LU.64 R40, [R1+0x518] ;  /* 0x0005180001287983 */ /* 0x000ea20000300a00 */
[----:B------:R-:W-:-:S02]  /*3e80*/  WARPGROUP.DEPBAR.LE gsb0, 0x0 ;  /* 0x00008000000079c5 */ /* 0x000fc40000010000 */
[----:B------:R-:W-:-:S06]  /*3e90*/  WARPGROUP.ARRIVE ;  /* 0x00000000000079c5 */ /* 0x000fcc0000000000 */
[----:B------:R-:W-:Y:S01]  /*3ea0*/  HGMMA.64x32x16.F32.BF16 R168, gdesc[UR4], R168, gsb0 ;  /* 0x0060000004a879f0 */ /* 0x000fe200080018a8 */
[----:B------:R-:W-:Y:S04]  /*3eb0*/  STL.64 [R1+0x140], R104 ;  /* 0x0001406801007387 */ /* 0x000fe80000100a00 */
[----:B------:R-:W-:Y:S04]  /*3ec0*/  STL.64 [R1+0x148], R106 ;  /* 0x0001486a01007387 */ /* 0x000fe80000100a00 */
[----:B------:R-:W-:Y:S04]  /*3ed0*/  STL.64 [R1+0x150], R108 ;  /* 0x0001506c01007387 */ /* 0x000fe80000100a00 */
[----:B------:R-:W-:Y:S04]  /*3ee0*/  STL.64 [R1+0x158], R110 ;  /* 0x0001586e01007387 */ /* 0x000fe80000100a00 */
[----:B------:R-:W-:Y:S04]  /*3ef0*/  STL.64 [R1+0x160], R112 ;  /* 0x0001607001007387 */ /* 0x000fe80000100a00 */
[----:B------:R-:W-:Y:S04]  /*3f00*/  STL.64 [R1+0x168], R114 ;  /* 0x0001687201007387 */ /* 0x000fe80000100a00 */
[----:B------:R-:W-:Y:S04]  /*3f10*/  STL.64 [R1+0x170], R116 ;  /* 0x0001707401007387 */ /* 0x000fe80000100a00 */
[----:B------:R0:W-:Y:S04]  /*3f20*/  STL.64 [R1+0x178], R118 ;  /* 0x0001787601007387 */ /* 0x0001e80000100a00 */
[----:B0-----:R-:W3:Y:S04]  /*3f30*/  LDL.LU.64 R118, [R1+0x510] ;  /* 0x0005100001767983 */ /* 0x001ee80000300a00 */
[----:B------:R-:W3:Y:S04]  /*3f40*/  LDL.LU.64 R116, [R1+0x508] ;  /* 0x0005080001747983 */ /* 0x000ee80000300a00 */
[----:B------:R-:W3:Y:S04]  /*3f50*/  LDL.LU.64 R114, [R1+0x500] ;  /* 0x0005000001727983 */ /* 0x000ee80000300a00 */
[----:B------:R-:W3:Y:S04]  /*3f60*/  LDL.LU.64 R112, [R1+0x4f8] ;  /* 0x0004f80001707983 */ /* 0x000ee80000300a00 */
[----:B------:R-:W3:Y:S04]  /*3f70*/  LDL.LU.64 R110, [R1+0x4f0] ;  /* 0x0004f000016e7983 */ /* 0x000ee80000300a00 */
[----:B------:R-:W3:Y:S01]  /*3f80*/  LDL.LU.64 R108, [R1+0x4e8] ;  /* 0x0004e800016c7983 */ /* 0x000ee20000300a00 */
[----:B------:R-:W-:-:S03]  /*3f90*/  WARPGROUP.DEPBAR.LE gsb0, 0x0 ;  /* 0x00008000000079c5 */ /* 0x000fc60000010000 */
[----:B------:R-:W3:Y:S04]  /*3fa0*/  LDL.LU.64 R106, [R1+0x4e0] ;  /* 0x0004e000016a7983 */ /* 0x000ee80000300a00 */
[----:B------:R-:W3:Y:S04]  /*3fb0*/  LDL.LU.64 R104, [R1+0x4d8] ;  /* 0x0004d80001687983 */ /* 0x000ee80000300a00 */
        /* <DEDUP_REMOVED lines=8> */
[----:B0-----:R-:W4:Y:S04]  /*4040*/  LDL.LU.64 R182, [R1+0x4d0] ;  /* 0x0004d00001b67983 */ /* 0x001f280000300a00 */
[----:B------:R-:W4:Y:S04]  /*4050*/  LDL.LU.64 R180, [R1+0x4c8] ;  /* 0x0004c80001b47983 */ /* 0x000f280000300a00 */
[----:B------:R-:W4:Y:S04]  /*4060*/  LDL.LU.64 R178, [R1+0x4c0] ;  /* 0x0004c00001b27983 */ /* 0x000f280000300a00 */
[----:B------:R-:W4:Y:S04]  /*4070*/  LDL.LU.64 R176, [R1+0x4b8] ;  /* 0x0004b80001b07983 */ /* 0x000f280000300a00 */
[----:B------:R-:W4:Y:S04]  /*4080*/  LDL.LU.64 R174, [R1+0x4b0] ;  /* 0x0004b00001ae7983 */ /* 0x000f280000300a00 */
[----:B------:R-:W4:Y:S04]  /*4090*/  LDL.LU.64 R172, [R1+0x4a8] ;  /* 0x0004a80001ac7983 */ /* 0x000f280000300a00 */
[----:B------:R-:W4:Y:S04]  /*40a0*/  LDL.LU.64 R170, [R1+0x4a0] ;  /* 0x0004a00001aa7983 */ /* 0x000f280000300a00 */
[----:B------:R-:W4:Y:S01]  /*40b0*/  LDL.LU.64 R168, [R1+0x498] ;  /* 0x0004980001a87983 */ /* 0x000f220000300a00 */
[----:B------:R-:W-:Y:S01]  /*40c0*/  WARPGROUP.ARRIVE ;  /* 0x00000000000079c5 */ /* 0x000fe20000000000 */
[----:B------:R-:W-:Y:S01]  /*40d0*/  UMOV UR8, UR4 ;  /* 0x0000000400087c82 */ /* 0x000fe20008000000 */
[----:B------:R-:W-:-:S04]  /*40e0*/  UMOV UR9, UR5 ;  /* 0x0000000500097c82 */ /* 0x000fc80008000000 */
[----:B------:R-:W-:Y:S01]  /*40f0*/  HGMMA.64x32x16.F32.BF16 R200, gdesc[UR8], R200, gsb0 ;  /* 0x0060000008c879f0 */ /* 0x000fe200080018c8 */
[----:B------:R-:W-:Y:S01]  /*4100*/  UMOV UR24, UR4 ;  /* 0x0000000400187c82 */ /* 0x000fe20008000000 */
[----:B------:R-:W-:Y:S01]  /*4110*/  UMOV UR25, UR5 ;  /* 0x0000000500197c82 */ /* 0x000fe20008000000 */
[----:B------:R-:W-:Y:S02]  /*4120*/  WARPGROUP.DEPBAR.LE gsb0, 0x0 ;  /* 0x00008000000079c5 */ /* 0x000fe40000010000 */
[----:B------:R-:W-:Y:S01]  /*4130*/  UMOV UR16, UR4 ;  /* 0x0000000400107c82 */ /* 0x000fe20008000000 */
[----:B------:R-:W-:Y:S01]  /*4140*/  UMOV UR17, UR5 ;  /* 0x0000000500117c82 */ /* 0x000fe20008000000 */
[----:B------:R-:W-:Y:S01]  /*4150*/  UMOV UR12, UR4 ;  /* 0x00000004000c7c82 */ /* 0x000fe20008000000 */
[----:B------:R-:W-:Y:S01]  /*4160*/  UMOV UR13, UR5 ;  /* 0x00000005000d7c82 */ /* 0x000fe20008000000 */
[----:B------:R-:W-:Y:S01]  /*4170*/  UIADD3 UR8, UR34, 0xc02, URZ ;  /* 0x00000c0222087890 */ /* 0x000fe2000fffe03f */
[----:B----4-:R-:W-:-:S06]  /*4180*/  WARPGROUP.ARRIVE ;  /* 0x00000000000079c5 */ /* 0x010fcc0000000000 */
[----:B------:R-:W-:Y:S03]  /*4190*/  HGMMA.64x32x16.F32.BF16 R168, gdesc[UR24], R168, gsb0 ;  /* 0x0060000018a879f0 */ /* 0x000fe600080018a8 */
[----:B------:R-:W-:Y:S02]  /*41a0*/  WARPGROUP.DEPBAR.LE gsb0, 0x0 ;  /* 0x00008000000079c5 */ /* 0x000fe40000010000 */
[----:B---3--:R-:W-:-:S06]  /*41b0*/  WARPGROUP.ARRIVE ;  /* 0x00000000000079c5 */ /* 0x008fcc0000000000 */
[----:B------:R-:W-:Y:S03]  /*41c0*/  HGMMA.64x32x16.F32.BF16 R104, gdesc[UR16], R104, gsb0 ;  /* 0x00600000106879f0 */ /* 0x000fe60008001868 */
[----:B------:R-:W-:Y:S02]  /*41d0*/  WARPGROUP.DEPBAR.LE gsb0, 0x0 ;  /* 0x00008000000079c5 */ /* 0x000fe40000010000 */
[----:B--2---:R-:W-:-:S06]  /*41e0*/  WARPGROUP.ARRIVE ;  /* 0x00000000000079c5 */ /* 0x004fcc0000000000 */
        /* <DEDUP_REMOVED lines=13> */
[----:B------:R-:W-:Y:S04]  /*42c0*/  STL.64 [R1], R200 ;  /* 0x000000c801007387 */ /* 0x000fe80000100a00 */
[----:B------:R-:W-:Y:S04]  /*42d0*/  STL.64 [R1+0x8], R202 ;  /* 0x000008ca01007387 */ /* 0x000fe80000100a00 */
[----:B------:R-:W-:Y:S04]  /*42e0*/  STL.64 [R1+0x10], R204 ;  /* 0x000010cc01007387 */ /* 0x000fe80000100a00 */
[----:B------:R-:W-:Y:S04]  /*42f0*/  STL.64 [R1+0x18], R206 ;  /* 0x000018ce01007387 */ /* 0x000fe80000100a00 */
[----:B------:R-:W-:Y:S04]  /*4300*/  STL.64 [R1+0x20], R208 ;  /* 0x000020d001007387 */ /* 0x000fe80000100a00 */
[----:B------:R-:W-:Y:S01]  /*4310*/  STL.64 [R1+0x28], R210 ;  /* 0x000028d201007387 */ /* 0x000fe20000100a00 */
        /* <DEDUP_REMOVED lines=13> */
[----:B0-----:R-:W2:Y:S04]  /*43f0*/  LDL.LU.64 R168, [R1+0x80] ;  /* 0x0000800001a87983 */ /* 0x001ea80000300a00 */
[----:B------:R-:W2:Y:S04]  /*4400*/  LDL.LU.64 R170, [R1+0x88] ;  /* 0x0000880001aa7983 */ /* 0x000ea80000300a00 */
[----:B------:R-:W2:Y:S04]  /*4410*/  LDL.LU.64 R172, [R1+0x90] ;  /* 0x0000900001ac7983 */ /* 0x000ea80000300a00 */
[----:B------:R-:W2:Y:S04]  /*4420*/  LDL.LU.64 R174, [R1+0x98] ;  /* 0x0000980001ae7983 */ /* 0x000ea80000300a00 */
[----:B------:R-:W2:Y:S04]  /*4430*/  LDL.LU.64 R176, [R1+0xa0] ;  /* 0x0000a00001b07983 */ /* 0x000ea80000300a00 */
[----:B------:R-:W2:Y:S04]  /*4440*/  LDL.LU.64 R178, [R1+0xa8] ;  /* 0x0000a80001b27983 */ /* 0x000ea80000300a00 */
[----:B------:R-:W2:Y:S04]  /*4450*/  LDL.LU.64 R180, [R1+0xb0] ;  /* 0x0000b00001b47983 */ /* 0x000ea80000300a00 */
[----:B------:R-:W2:Y:S04]  /*4460*/  LDL.LU.64 R182, [R1+0xb8] ;  /* 0x0000b80001b67983 */ /* 0x000ea80000300a00 */
        /* <DEDUP_REMOVED lines=8> */
[----:B------:R-:W-:-:S03]  /*44f0*/  UIADD3 UR9, UR34, 0x4, URZ ;  /* 0x0000000422097890 */ /* 0x000fc6000fffe03f */
[----:B------:R-:W-:Y:S04]  /*4500*/  STL [R1+0x3b0], R116 ;  /* 0x0003b07401007387 */ /* 0x000fe80000100800 */
[----:B------:R-:W-:Y:S04]  /*4510*/  STL [R1+0x3ac], R117 ;  /* 0x0003ac7501007387 */ /* 0x000fe80000100800 */
[----:B------:R-:W-:Y:S01]  /*4520*/  STL [R1+0x3a8], R118 ;  /* 0x0003a87601007387 */ /* 0x000fe20000100800 */
[----:B------:R-:W-:-:S03]  /*4530*/  WARPGROUP.DEPBAR.LE gsb0, 0x0 ;  /* 0x00008000000079c5 */ /* 0x000fc60000010000 */
[----:B------:R-:W-:Y:S01]  /*4540*/  STL [R1+0x3a4], R119 ;  /* 0x0003a47701007387 */ /* 0x000fe20000100800 */
[----:B------:R-:W-:-:S03]  /*4550*/  WARPGROUP.ARRIVE ;  /* 0x00000000000079c5 */ /* 0x000fc60000000000 */
[----:B------:R-:W-:Y:S04]  /*4560*/  STL [R1+0x3a0], R52 ;  /* 0x0003a03401007387 */ /* 0x000fe80000100800 */
[----:B------:R-:W-:Y:S04]  /*4570*/  STL [R1+0x39c], R53 ;  /* 0x00039c3501007387 */ /* 0x000fe80000100800 */
[----:B------:R-:W-:Y:S01]  /*4580*/  STL [R1+0x398], R54 ;  /* 0x0003983601007387 */ /* 0x000fe20000100800 */
[----:B------:R-:W-:-:S03]  /*4590*/  UMOV UR4, UR9 ;  /* 0x0000000900047c82 */ /* 0x000fc60008000000 */
[----:B------:R-:W-:Y:S01]  /*45a0*/  STL [R1+0x394], R55 ;  /* 0x0003943701007387 */ /* 0x000fe20000100800 */
[----:B------:R-:W-:-:S03]  /*45b0*/  UMOV UR8, UR12 ;  /* 0x0000000c00087c82 */ /* 0x000fc60008000000 */
[----:B------:R-:W-:Y:S01]  /*45c0*/  STL.64 [R1+0x450], R50 ;  /* 0x0004503201007387 */ /* 0x000fe20000100a00 */
[----:B------:R-:W-:Y:S02]  /*45d0*/  UMOV UR9, UR13 ;  /* 0x0000000d00097c82 */ /* 0x000fe40008000000 */
[----:B------:R-:W-:Y:S01]  /*45e0*/  HGMMA.64x32x16.F32.BF16 R216, gdesc[UR8], R216, gsb0 ;  /* 0x0060000008d879f0 */ /* 0x000fe200080018d8 */
        /* <DEDUP_REMOVED lines=10> */
[----:B------:R-:W3:Y:S04]  /*4690*/  LDL.LU.64 R50, [R1+0x1a8] ;  /* 0x0001a80001327983 */ /* 0x000ee80000300a00 */
[----:B------:R-:W3:Y:S04]  /*46a0*/  LDL.LU.64 R52, [R1+0x1b0] ;  /* 0x0001b00001347983 */ /* 0x000ee80000300a00 */
[----:B------:R-:W3:Y:S01]  /*46b0*/  LDL.LU.64 R54, [R1+0x1b8] ;  /* 0x0001b80001367983 */ /* 0x000ee20000300a00 */
        /* <DEDUP_REMOVED lines=16> */
[----:B------:R-:W-:-:S05]  /*47c0*/  WARPGROUP.DEPBAR.LE gsb0, 0x0 ;  /* 0x00008000000079c5 */ /* 0x000fca0000010000 */
[----:B------:R-:W-:Y:S01]  /*47d0*/  WARPGROUP.ARRIVE ;  /* 0x00000000000079c5 */ /* 0x000fe20000000000 */
[----:B------:R-:W-:Y:S01]  /*47e0*/  UMOV UR14, UR6 ;  /* 0x00000006000e7c82 */ /* 0x000fe20008000000 */
[----:B------:R-:W-:-:S04]  /*47f0*/  UMOV UR15, UR7 ;  /* 0x00000007000f7c82 */ /* 0x000fc80008000000 */
[----:B------:R-:W-:Y:S01]  /*4800*/  HGMMA.64x32x16.F32.BF16 R200, gdesc[UR12], R200, gsb0 ;  /* 0x006000000cc879f0 */ /* 0x000fe200080018c8 */
[----:B------:R-:W-:Y:S04]  /*4810*/  STL.64 [R1+0x420], R38 ;  /* 0x0004202601007387 */ /* 0x000fe80000100a00 */
[----:B------:R-:W-:Y:S01]  /*4820*/  STL.64 [R1+0x418], R36 ;  /* 0x0004182401007387 */ /* 0x000fe20000100a00 */
[----:B------:R-:W-:-:S03]  /*4830*/  WARPGROUP.DEPBAR.LE gsb0, 0x0 ;  /* 0x00008000000079c5 */ /* 0x000fc60000010000 */
        /* <DEDUP_REMOVED lines=16> */
[----:B------:R-:W-:Y:S01]  /*4940*/  UIADD3 UR18, UR35, 0x4, URZ ;  /* 0x0000000423127890 */ /* 0x000fe2000fffe03f */
[----:B------:R-:W-:Y:S01]  /*4950*/  UMOV UR5, 0x40000040 ;  /* 0x4000004000057882 */ /* 0x000fe20000000000 */
[----:B------:R-:W-:-:S05]  /*4960*/  UMOV UR7, 0x40000040 ;  /* 0x4000004000077882 */ /* 0x000fca0000000000 */
[----:B------:R-:W-:Y:S01]  /*4970*/  UMOV UR6, UR18 ;  /* 0x0000001200067c82 */ /* 0x000fe20008000000 */
[----:B------:R-:W-:Y:S01]  /*4980*/  UIADD3 UR10, UR35, 0x104, URZ ;  /* 0x00000104230a7890 */ /* 0x000fe2000fffe03f */
[----:B------:R-:W-:Y:S01]  /*4990*/  UMOV UR16, UR4 ;  /* 0x0000000400107c82 */ /* 0x000fe20008000000 */
[----:B------:R-:W-:Y:S01]  /*49a0*/  UMOV UR17, UR5 ;  /* 0x0000000500117c82 */ /* 0x000fe20008000000 */
[----:B------:R-:W-:-:S04]  /*49b0*/  UMOV UR19, 0x40000040 ;  /* 0x4000004000137882 */ /* 0x000fc80000000000 */
[----:B------:R-:W-:Y:S01]  /*49c0*/  UMOV UR18, UR10 ;  /* 0x0000000a00127c82 */ /* 0x000fe20008000000 */
[----:B---3--:R-:W-:-:S06]  /*49d0*/  WARPGROUP.ARRIVE ;  /* 0x00000000000079c5 */ /* 0x008fcc0000000000 */
[----:B------:R-:W-:Y:S03]  /*49e0*/  HGMMA.64x32x16.F32.BF16 R40, gdesc[UR4], R40, gsb0 ;  /* 0x00600000042879f0 */ /* 0x000fe60008001828 */
[----:B------:R-:W-:Y:S02]  /*49f0*/  WARPGROUP.DEPBAR.LE gsb0, 0x0 ;  /* 0x00008000000079c5 */ /* 0x000fe40000010000 */
[----:B--2---:R-:W-:-:S06]  /*4a00*/  WARPGROUP.ARRIVE ;  /* 0x00000000000079c5 */ /* 0x004fcc0000000000 */
[----:B------:R-:W-:Y:S01]  /*4a10*/  HGMMA.64x32x16.F32.BF16 R168, gdesc[UR16], R168, gsb0 ;  /* 0x0060000010a879f0 */ /* 0x000fe200080018a8 */
[----:B------:R-:W-:Y:S01]  /*4a20*/  UIADD3 UR12, UR35, 0x204, URZ ;  /* 0x00000204230c7890 */ /* 0x000fe2000fffe03f */
[----:B------:R-:W-:Y:S01]  /*4a30*/  UMOV UR8, UR4 ;  /* 0x0000000400087c82 */ /* 0x000fe20008000000 */
[----:B------:R-:W-:Y:S01]  /*4a40*/  UMOV UR9, UR5 ;  /* 0x0000000500097c82 */ /* 0x000fe20008000000 */
[----:B------:R-:W-:-:S04]  /*4a50*/  UMOV UR11, 0x40000040 ;  /* 0x40000040000b7882 */ /* 0x000fc80000000000 */
[----:B------:R-:W-:Y:S01]  /*4a60*/  UMOV UR10, UR12 ;  /* 0x0000000c000a7c82 */ /* 0x000fe20008000000 */
[----:B------:R-:W-:Y:S02]  /*4a70*/  WARPGROUP.DEPBAR.LE gsb0, 0x0 ;  /* 0x00008000000079c5 */ /* 0x000fe40000010000 */
[----:B----4-:R-:W-:-:S06]  /*4a80*/  WARPGROUP.ARRIVE ;  /* 0x00000000000079c5 */ /* 0x010fcc0000000000 */
[----:B------:R-:W-:Y:S01]  /*4a90*/  HGMMA.64x32x16.F32.BF16 R200, gdesc[UR8], R200, gsb0 ;  /* 0x0060000008c879f0 */ /* 0x000fe200080018c8 */
[----:B------:R-:W-:Y:S01]  /*4aa0*/  UIADD3 UR14, UR35, 0x304, URZ ;  /* 0x00000304230e7890 */ /* 0x000fe2000fffe03f */
[----:B------:R-:W-:Y:S01]  /*4ab0*/  UMOV UR12, UR4 ;  /* 0x00000004000c7c82 */ /* 0x000fe20008000000 */
[----:B------:R-:W-:Y:S01]  /*4ac0*/  UMOV UR13, UR5 ;  /* 0x00000005000d7c82 */ /* 0x000fe20008000000 */
[----:B------:R-:W-:Y:S01]  /*4ad0*/  UMOV UR15, 0x40000040 ;  /* 0x40000040000f7882 */ /* 0x000fe20000000000 */
[----:B------:R-:W-:Y:S01]  /*4ae0*/  IMAD.MOV.U32 R108, RZ, RZ, R168 ;  /* 0x000000ffff6c7224 */ /* 0x000fe200078e00a8 */
[----:B------:R-:W-:Y:S01]  /*4af0*/  MOV R110, R170 ;  /* 0x000000aa006e7202 */ /* 0x000fe20000000f00 */
[----:B------:R-:W-:Y:S01]  /*4b00*/  IMAD.MOV.U32 R109, RZ, RZ, R169 ;  /* 0x000000ffff6d7224 */ /* 0x000fe200078e00a9 */
[----:B------:R-:W2:Y:S01]  /*4b10*/  LDL.LU R168, [R1+0x40] ;  /* 0x0000400001a87983 */ /* 0x000ea20000300800 */
[----:B------:R-:W-:-:S03]  /*4b20*/  IMAD.MOV.U32 R111, RZ, RZ, R171 ;  /* 0x000000ffff6f7224 */ /* 0x000fc600078e00ab */
[----:B------:R-:W2:Y:S01]  /*4b30*/  LDL.LU R169, [R1+0x44] ;  /* 0x0000440001a97983 */ /* 0x000ea20000300800 */
[----:B------:R-:W-:-:S03]  /*4b40*/  IMAD.MOV.U32 R112, RZ, RZ, R172 ;  /* 0x000000ffff707224 */ /* 0x000fc600078e00ac */
[----:B------:R-:W2:Y:S04]  /*4b50*/  LDL.LU R170, [R1+0x48] ;  /* 0x0000480001aa7983 */ /* 0x000ea80000300800 */
[----:B------:R-:W2:Y:S04]  /*4b60*/  LDL.LU R171, [R1+0x4c] ;  /* 0x00004c0001ab7983 */ /* 0x000ea80000300800 */
[----:B------:R-:W2:Y:S01]  /*4b70*/  LDL.LU R172, [R1+0x50] ;  /* 0x0000500001ac7983 */ /* 0x000ea20000300800 */
[----:B------:R-:W-:Y:S01]  /*4b80*/  UIADD3 UR22, UR35, 0x404, URZ ;  /* 0x0000040423167890 */ /* 0x000fe2000fffe03f */
[----:B------:R-:W-:Y:S01]  /*4b90*/  UMOV UR20, UR4 ;  /* 0x0000000400147c82 */ /* 0x000fe20008000000 */
[----:B------:R-:W-:Y:S01]  /*4ba0*/  UMOV UR21, UR5 ;  /* 0x0000000500157c82 */ /* 0x000fe20008000000 */
[----:B------:R-:W-:Y:S01]  /*4bb0*/  UMOV UR23, 0x40000040 ;  /* 0x4000004000177882 */ /* 0x000fe20000000000 */
[----:B------:R-:W-:Y:S01]  /*4bc0*/  UIADD3 UR8, UR34, 0x404, URZ ;  /* 0x0000040422087890 */ /* 0x000fe2000fffe03f */
[----:B------:R-:W3:Y:S01]  /*4bd0*/  LDL.LU.64 R36, [R1+0x100] ;  /* 0x0001000001247983 */ /* 0x000ee20000300a00 */
[----:B------:R-:W-:-:S02]  /*4be0*/  IMAD.MOV.U32 R20, RZ, RZ, R40 ;  /* 0x000000ffff147224 */ /* 0x000fc400078e0028 */
[----:B------:R-:W-:Y:S01]  /*4bf0*/  IMAD.MOV.U32 R19, RZ, RZ, R41 ;  /* 0x000000ffff137224 */ /* 0x000fe200078e0029 */
[----:B------:R-:W3:Y:S01]  /*4c00*/  LDL.LU.64 R38, [R1+0x108] ;  /* 0x0001080001267983 */ /* 0x000ee20000300a00 */
[----:B------:R-:W-:Y:S01]  /*4c10*/  IMAD.MOV.U32 R18, RZ, RZ, R42 ;  /* 0x000000ffff127224 */ /* 0x000fe200078e002a */
[----:B------:R-:W-:Y:S01]  /*4c20*/  MOV R14, R44 ;  /* 0x0000002c000e7202 */ /* 0x000fe20000000f00 */
[----:B------:R-:W-:Y:S01]  /*4c30*/  IMAD.MOV.U32 R15, RZ, RZ, R43 ;  /* 0x000000ffff0f7224 */ /* 0x000fe200078e002b */
[----:B------:R-:W3:Y:S01]  /*4c40*/  LDL.LU.64 R40, [R1+0x110] ;  /* 0x0001100001287983 */ /* 0x000ee20000300a00 */
[----:B------:R-:W-:Y:S02]  /*4c50*/  IMAD.MOV.U32 R13, RZ, RZ, R45 ;  /* 0x000000ffff0d7224 */ /* 0x000fe400078e002d */
[----:B------:R-:W-:Y:S01]  /*4c60*/  IMAD.MOV.U32 R12, RZ, RZ, R46 ;  /* 0x000000ffff0c7224 */ /* 0x000fe200078e002e */
[----:B------:R-:W3:Y:S01]  /*4c70*/  LDL.LU.64 R42, [R1+0x118] ;  /* 0x00011800012a7983 */ /* 0x000ee20000300a00 */
[----:B------:R-:W-:Y:S01]  /*4c80*/  IMAD.MOV.U32 R11, RZ, RZ, R47 ;  /* 0x000000ffff0b7224 */ /* 0x000fe200078e002f */
[----:B------:R-:W-:Y:S01]  /*4c90*/  MOV R7, R51 ;  /* 0x0000003300077202 */ /* 0x000fe20000000f00 */
[----:B------:R-:W-:Y:S01]  /*4ca0*/  IMAD.MOV.U32 R10, RZ, RZ, R48 ;  /* 0x000000ffff0a7224 */ /* 0x000fe200078e0030 */
[----:B------:R-:W3:Y:S01]  /*4cb0*/  LDL.LU.64 R44, [R1+0x120] ;  /* 0x00012000012c7983 */ /* 0x000ee20000300a00 */
[----:B------:R-:W-:-:S02]  /*4cc0*/  IMAD.MOV.U32 R9, RZ, RZ, R49 ;  /* 0x000000ffff097224 */ /* 0x000fc400078e0031 */
[----:B------:R-:W-:Y:S01]  /*4cd0*/  IMAD.MOV.U32 R8, RZ, RZ, R50 ;  /* 0x000000ffff087224 */ /* 0x000fe200078e0032 */
[----:B------:R-:W3:Y:S04]  /*4ce0*/  LDL.LU.64 R46, [R1+0x128] ;  /* 0x00012800012e7983 */ /* 0x000ee80000300a00 */
[----:B------:R-:W3:Y:S01]  /*4cf0*/  LDL.LU.64 R48, [R1+0x130] ;  /* 0x0001300001307983 */ /* 0x000ee20000300a00 */
[----:B------:R-:W-:Y:S02]  /*4d00*/  WARPGROUP.DEPBAR.LE gsb0, 0x0 ;  /* 0x00008000000079c5 */ /* 0x000fe40000010000 */
[----:B------:R-:W-:Y:S01]  /*4d10*/  WARPGROUP.ARRIVE ;  /* 0x00000000000079c5 */ /* 0x000fe20000000000 */
[----:B------:R-:W3:Y:S05]  /*4d20*/  LDL.LU.64 R50, [R1+0x138] ;  /* 0x0001380001327983 */ /* 0x000eea0000300a00 */
[----:B------:R-:W-:Y:S03]  /*4d30*/  HGMMA.64x32x16.F32.BF16 R136, gdesc[UR12], R136, gsb0 ;  /* 0x006000000c8879f0 */ /* 0x000fe60008001888 */
[----:B------:R-:W-:-:S02]  /*4d40*/  WARPGROUP.DEPBAR.LE gsb0, 0x0 ;  /* 0x00008000000079c5 */ /* 0x000fc40000010000 */
        /* <DEDUP_REMOVED lines=12> */
[----:B------:R-:W-:Y:S04]  /*4e10*/  STL [R1+0x350], R200 ;  /* 0x000350c801007387 */ /* 0x000fe80000100800 */
[----:B------:R0:W-:Y:S04]  /*4e20*/  STL [R1+0x34c], R201 ;  /* 0x00034cc901007387 */ /* 0x0001e80000100800 */
[----:B------:R-:W-:Y:S04]  /*4e30*/  STL [R1+0x348], R202 ;  /* 0x000348ca01007387 */ /* 0x000fe80000100800 */
[----:B------:R1:W-:Y:S04]  /*4e40*/  STL [R1+0x344], R203 ;  /* 0x000344cb01007387 */ /* 0x0003e80000100800 */
[----:B------:R-:W-:Y:S04]  /*4e50*/  STL [R1+0x340], R204 ;  /* 0x000340cc01007387 */ /* 0x000fe80000100800 */
[----:B------:R4:W-:Y:S04]  /*4e60*/  STL [R1+0x33c], R205 ;  /* 0x00033ccd01007387 */ /* 0x0009e80000100800 */
[----:B------:R-:W-:Y:S04]  /*4e70*/  STL [R1+0x338], R206 ;  /* 0x000338ce01007387 */ /* 0x000fe80000100800 */
[----:B------:R4:W-:Y:S04]  /*4e80*/  STL [R1+0x334], R207 ;  /* 0x000334cf01007387 */ /* 0x0009e80000100800 */
[----:B------:R-:W-:Y:S04]  /*4e90*/  STL [R1+0x330], R208 ;  /* 0x000330d001007387 */ /* 0x000fe80000100800 */
[----:B------:R4:W-:Y:S01]  /*4ea0*/  STL [R1+0x32c], R209 ;  /* 0x00032cd101007387 */ /* 0x0009e20000100800 */
[----:B------:R-:W-:-:S03]  /*4eb0*/  UMOV UR8, UR20 ;  /* 0x0000001400087c82 */ /* 0x000fc60008000000 */
[----:B------:R-:W-:Y:S01]  /*4ec0*/  STL [R1+0x328], R210 ;  /* 0x000328d201007387 */ /* 0x000fe20000100800 */
[----:B------:R-:W-:-:S03]  /*4ed0*/  UMOV UR9, UR21 ;  /* 0x0000001500097c82 */ /* 0x000fc60008000000 */
[----:B------:R4:W-:Y:S04]  /*4ee0*/  STL [R1+0x324], R211 ;  /* 0x000324d301007387 */ /* 0x0009e80000100800 */
[----:B------:R-:W-:Y:S04]  /*4ef0*/  STL [R1+0x320], R212 ;  /* 0x000320d401007387 */ /* 0x000fe80000100800 */
[----:B------:R4:W-:Y:S01]  /*4f00*/  STL [R1+0x31c], R213 ;  /* 0x00031cd501007387 */ /* 0x0009e20000100800 */
[----:B------:R-:W-:Y:S02]  /*4f10*/  WARPGROUP.DEPBAR.LE gsb0, 0x0 ;  /* 0x00008000000079c5 */ /* 0x000fe40000010000 */
[----:B------:R-:W-:Y:S01]  /*4f20*/  WARPGROUP.ARRIVE ;  /* 0x00000000000079c5 */ /* 0x000fe20000000000 */
[----:B------:R-:W-:Y:S04]  /*4f30*/  STL [R1+0x318], R214 ;  /* 0x000318d601007387 */ /* 0x000fe80000100800 */
[----:B------:R4:W-:Y:S01]  /*4f40*/  STL [R1+0x314], R215 ;  /* 0x000314d701007387 */ /* 0x0009e20000100800 */
[----:B------:R-:W-:Y:S03]  /*4f50*/  HGMMA.64x32x16.F32.BF16 R184, gdesc[UR8], R184, gsb0 ;  /* 0x0060000008b879f0 */ /* 0x000fe600080018b8 */
[----:B0-----:R-:W3:Y:S04]  /*4f60*/  LDL.LU.64 R200, [R1+0x140] ;  /* 0x0001400001c87983 */ /* 0x001ee80000300a00 */
[----:B-1----:R-:W3:Y:S04]  /*4f70*/  LDL.LU.64 R202, [R1+0x148] ;  /* 0x0001480001ca7983 */ /* 0x002ee80000300a00 */
[----:B----4-:R-:W3:Y:S04]  /*4f80*/  LDL.LU.64 R204, [R1+0x150] ;  /* 0x0001500001cc7983 */ /* 0x010ee80000300a00 */
[----:B------:R-:W3:Y:S04]  /*4f90*/  LDL.LU.64 R206, [R1+0x158] ;  /* 0x0001580001ce7983 */ /* 0x000ee80000300a00 */
[----:B------:R-:W3:Y:S04]  /*4fa0*/  LDL.LU.64 R208, [R1+0x160] ;  /* 0x0001600001d07983 */ /* 0x000ee80000300a00 */
[----:B------:R-:W3:Y:S04]  /*4fb0*/  LDL.LU.64 R210, [R1+0x168] ;  /* 0x0001680001d27983 */ /* 0x000ee80000300a00 */
[----:B------:R-:W3:Y:S04]  /*4fc0*/  LDL.LU.64 R212, [R1+0x170] ;  /* 0x0001700001d47983 */ /* 0x000ee80000300a00 */
[----:B------:R-:W3:Y:S01]  /*4fd0*/  LDL.LU.64 R214, [R1+0x178] ;  /* 0x0001780001d67983 */ /* 0x000ee20000300a00 */
[----:B------:R-:W-:Y:S01]  /*4fe0*/  IMAD.MOV.U32 R6, RZ, RZ, R52 ;  /* 0x000000ffff067224 */ /* 0x000fe200078e0034 */
[----:B------:R-:W-:Y:S01]  /*4ff0*/  MOV R117, R177 ;  /* 0x000000b100757202 */ /* 0x000fe20000000f00 */
[----:B------:R-:W-:-:S02]  /*5000*/  IMAD.MOV.U32 R5, RZ, RZ, R53 ;  /* 0x000000ffff057224 */ /* 0x000fc400078e0035 */
[----:B------:R-:W-:Y:S02]  /*5010*/  IMAD.MOV.U32 R4, RZ, RZ, R54 ;  /* 0x000000ffff047224 */ /* 0x000fe400078e0036 */
[----:B------:R-:W-:Y:S02]  /*5020*/  IMAD.MOV.U32 R0, RZ, RZ, R55 ;  /* 0x000000ffff007224 */ /* 0x000fe400078e0037 */
[----:B------:R-:W-:Y:S01]  /*5030*/  IMAD.MOV.U32 R113, RZ, RZ, R173 ;  /* 0x000000ffff717224 */ /* 0x000fe200078e00ad */
[----:B------:R-:W-:Y:S01]  /*5040*/  MOV R173, R235 ;  /* 0x000000eb00ad7202 */ /* 0x000fe20000000f00 */
        /* <DEDUP_REMOVED lines=19> */
[----:B------:R-:W-:-:S05]  /*5180*/  WARPGROUP.DEPBAR.LE gsb0, 0x0 ;  /* 0x00008000000079c5 */ /* 0x000fca0000010000 */
[----:B--2---:R-:W-:Y:S01]  /*5190*/  WARPGROUP.ARRIVE ;  /* 0x00000000000079c5 */ /* 0x004fe20000000000 */
[----:B------:R-:W-:Y:S01]  /*51a0*/  UMOV UR16, UR20 ;  /* 0x0000001400107c82 */ /* 0x000fe20008000000 */
[----:B------:R-:W-:-:S04]  /*51b0*/  UMOV UR17, UR21 ;  /* 0x0000001500117c82 */ /* 0x000fc80008000000 */
[----:B------:R-:W-:Y:S01]  /*51c0*/  HGMMA.64x32x16.F32.BF16 R168, gdesc[UR16], R168, gsb0 ;  /* 0x0060000010a879f0 */ /* 0x000fe200080018a8 */
        /* <DEDUP_REMOVED lines=18> */
[----:B------:R-:W-:-:S03]  /*52f0*/  WARPGROUP.DEPBAR.LE gsb0, 0x0 ;  /* 0x00008000000079c5 */ /* 0x000fc60000010000 */
[----:B------:R-:W-:Y:S04]  /*5300*/  STL [R1+0x388], R85 ;  /* 0x0003885501007387 */ /* 0x000fe80000100800 */
[----:B------:R-:W-:Y:S04]  /*5310*/  STL [R1+0x384], R86 ;  /* 0x0003845601007387 */ /* 0x000fe80000100800 */
[----:B------:R-:W-:Y:S04]  /*5320*/  STL [R1+0x380], R87 ;  /* 0x0003805701007387 */ /* 0x000fe80000100800 */
[----:B------:R0:W-:Y:S04]  /*5330*/  STL.64 [R1+0x40], R168 ;  /* 0x000040a801007387 */ /* 0x0001e80000100a00 */
[----:B------:R1:W-:Y:S04]  /*5340*/  STL.64 [R1+0x48], R170 ;  /* 0x000048aa01007387 */ /* 0x0003e80000100a00 */
[----:B------:R2:W-:Y:S04]  /*5350*/  STL.64 [R1+0x50], R172 ;  /* 0x000050ac01007387 */ /* 0x0005e80000100a00 */
[----:B------:R4:W-:Y:S04]  /*5360*/  STL.64 [R1+0x58], R174 ;  /* 0x000058ae01007387 */ /* 0x0009e80000100a00 */
[----:B------:R4:W-:Y:S04]  /*5370*/  STL.64 [R1+0x60], R176 ;  /* 0x000060b001007387 */ /* 0x0009e80000100a00 */
[----:B------:R4:W-:Y:S04]  /*5380*/  STL.64 [R1+0x68], R178 ;  /* 0x000068b201007387 */ /* 0x0009e80000100a00 */
[----:B------:R4:W-:Y:S04]  /*5390*/  STL.64 [R1+0x70], R180 ;  /* 0x000070b401007387 */ /* 0x0009e80000100a00 */
[----:B------:R3:W-:Y:S04]  /*53a0*/  STL.64 [R1+0x78], R182 ;  /* 0x000078b601007387 */ /* 0x0007e80000100a00 */
[----:B0-----:R-:W3:Y:S04]  /*53b0*/  LDL.LU.64 R168, [R1] ;  /* 0x0000000001a87983 */ /* 0x001ee80000300a00 */
[----:B-1----:R-:W3:Y:S04]  /*53c0*/  LDL.LU.64 R170, [R1+0x8] ;  /* 0x0000080001aa7983 */ /* 0x002ee80000300a00 */
[----:B--2---:R-:W2:Y:S04]  /*53d0*/  LDL.LU.64 R172, [R1+0x10] ;  /* 0x0000100001ac7983 */ /* 0x004ea80000300a00 */
[----:B----4-:R-:W2:Y:S04]  /*53e0*/  LDL.LU.64 R174, [R1+0x18] ;  /* 0x0000180001ae7983 */ /* 0x010ea80000300a00 */
[----:B------:R-:W2:Y:S04]  /*53f0*/  LDL.LU.64 R176, [R1+0x20] ;  /* 0x0000200001b07983 */ /* 0x000ea80000300a00 */
[----:B------:R-:W2:Y:S04]  /*5400*/  LDL.LU.64 R178, [R1+0x28] ;  /* 0x0000280001b27983 */ /* 0x000ea80000300a00 */
[----:B------:R-:W2:Y:S04]  /*5410*/  LDL.LU.64 R180, [R1+0x30] ;  /* 0x0000300001b47983 */ /* 0x000ea80000300a00 */
[----:B---3--:R-:W2:Y:S01]  /*5420*/  LDL.LU.64 R182, [R1+0x38] ;  /* 0x0000380001b67983 */ /* 0x008ea20000300a00 */
[----:B------:R-:W-:Y:S01]  /*5430*/  UMOV UR4, UR20 ;  /* 0x0000001400047c82 */ /* 0x000fe20008000000 */
[----:B------:R-:W-:Y:S01]  /*5440*/  UMOV UR5, UR21 ;  /* 0x0000001500057c82 */ /* 0x000fe20008000000 */
[----:B------:R-:W-:Y:S01]  /*5450*/  UIADD3 UR8, UR34, 0x804, URZ ;  /* 0x0000080422087890 */ /* 0x000fe2000fffe03f */
        /* <DEDUP_REMOVED lines=10> */
[----:B------:R-:W-:Y:S02]  /*5500*/  IMAD.MOV.U32 R22, RZ, RZ, R214 ;  /* 0x000000ffff167224 */ /* 0x000fe400078e00d6 */
[----:B------:R-:W-:Y:S01]  /*5510*/  IMAD.MOV.U32 R21, RZ, RZ, R215 ;  /* 0x000000ffff157224 */ /* 0x000fe200078e00d7 */
[----:B------:R-:W-:Y:S01]  /*5520*/  MOV R215, R51 ;  /* 0x0000003300d77202 */ /* 0x000fe20000000f00 */
[----:B------:R-:W-:Y:S01]  /*5530*/  IMAD.MOV.U32 R232, RZ, RZ, R212 ;  /* 0x000000ffffe87224 */ /* 0x000fe200078e00d4 */
[----:B------:R-:W-:Y:S01]  /*5540*/  MOV R234, R210 ;  /* 0x000000d200ea7202 */ /* 0x000fe20000000f00 */
[----:B------:R-:W-:-:S02]  /*5550*/  IMAD.MOV.U32 R23, RZ, RZ, R213 ;  /* 0x000000ffff177224 */ /* 0x000fc400078e00d5 */
[----:B------:R-:W-:Y:S01]  /*5560*/  IMAD.MOV.U32 R214, RZ, RZ, R50 ;  /* 0x000000ffffd67224 */ /* 0x000fe200078e0032 */
[----:B--2---:R-:W-:Y:S01]  /*5570*/  WARPGROUP.ARRIVE ;  /* 0x00000000000079c5 */ /* 0x004fe20000000000 */
[----:B------:R-:W-:Y:S01]  /*5580*/  IMAD.MOV.U32 R233, RZ, RZ, R211 ;  /* 0x000000ffffe97224 */ /* 0x000fe200078e00d3 */
[----:B------:R-:W2:Y:S04]  /*5590*/  LDL.LU.64 R50, [R1+0x450] ;  /* 0x0004500001327983 */ /* 0x000ea80000300a00 */
[----:B------:R-:W-:Y:S01]  /*55a0*/  HGMMA.64x32x16.F32.BF16 R168, gdesc[UR16], R168, gsb0 ;  /* 0x0060000010a879f0 */ /* 0x000fe200080018a8 */
[----:B------:R-:W-:Y:S02]  /*55b0*/  IMAD.MOV.U32 R212, RZ, RZ, R48 ;  /* 0x000000ffffd47224 */ /* 0x000fe400078e0030 */
[----:B------:R-:W-:-:S02]  /*55c0*/  IMAD.MOV.U32 R213, RZ, RZ, R49 ;  /* 0x000000ffffd57224 */ /* 0x000fc400078e0031 */
[----:B------:R-:W-:Y:S01]  /*55d0*/  IMAD.MOV.U32 R2, RZ, RZ, R208 ;  /* 0x000000ffff027224 */ /* 0x000fe200078e00d0 */
[----:B------:R-:W2:Y:S01]  /*55e0*/  LDL.LU.64 R48, [R1+0x448] ;  /* 0x0004480001307983 */ /* 0x000ea20000300a00 */
[----:B------:R-:W-:Y:S01]  /*55f0*/  IMAD.MOV.U32 R235, RZ, RZ, R209 ;  /* 0x000000ffffeb7224 */ /* 0x000fe200078e00d1 */
[----:B------:R-:W-:Y:S01]  /*5600*/  MOV R208, R44 ;  /* 0x0000002c00d07202 */ /* 0x000fe20000000f00 */
[----:B------:R-:W-:Y:S02]  /*5610*/  IMAD.MOV.U32 R210, RZ, RZ, R46 ;  /* 0x000000ffffd27224 */ /* 0x000fe400078e002e */
[----:B------:R-:W-:Y:S02]  /*5620*/  IMAD.MOV.U32 R211, RZ, RZ, R47 ;  /* 0x000000ffffd37224 */ /* 0x000fe400078e002f */
[----:B------:R-:W-:Y:S01]  /*5630*/  IMAD.MOV.U32 R16, RZ, RZ, R206 ;  /* 0x000000ffff107224 */ /* 0x000fe200078e00ce */
[----:B------:R-:W2:Y:S01]  /*5640*/  LDL.LU.64 R46, [R1+0x440] ;  /* 0x00044000012e7983 */ /* 0x000ea20000300a00 */
[----:B------:R-:W-:-:S02]  /*5650*/  IMAD.MOV.U32 R3, RZ, RZ, R207 ;  /* 0x000000ffff037224 */ /* 0x000fc400078e00cf */
[----:B------:R-:W-:Y:S01]  /*5660*/  IMAD.MOV.U32 R209, RZ, RZ, R45 ;  /* 0x000000ffffd17224 */ /* 0x000fe200078e002d */
[----:B------:R-:W-:Y:S01]  /*5670*/  MOV R150, R203 ;  /* 0x000000cb00967202 */ /* 0x000fe20000000f00 */
[----:B------:R-:W-:Y:S01]  /*5680*/  IMAD.MOV.U32 R151, RZ, RZ, R204 ;  /* 0x000000ffff977224 */ /* 0x000fe200078e00cc */
[----:B------:R-:W2:Y:S01]  /*5690*/  LDL.LU.64 R44, [R1+0x438] ;  /* 0x00043800012c7983 */ /* 0x000ea20000300a00 */
[----:B------:R-:W-:Y:S02]  /*56a0*/  IMAD.MOV.U32 R17, RZ, RZ, R205 ;  /* 0x000000ffff117224 */ /* 0x000fe400078e00cd */
[----:B------:R-:W-:Y:S02]  /*56b0*/  IMAD.MOV.U32 R206, RZ, RZ, R42 ;  /* 0x000000ffffce7224 */ /* 0x000fe400078e002a */
[----:B------:R-:W-:Y:S02]  /*56c0*/  IMAD.MOV.U32 R207, RZ, RZ, R43 ;  /* 0x000000ffffcf7224 */ /* 0x000fe400078e002b */
[----:B------:R-:W-:Y:S01]  /*56d0*/  IMAD.MOV.U32 R149, RZ, RZ, R202 ;  /* 0x000000ffff957224 */ /* 0x000fe200078e00ca */
[----:B------:R-:W2:Y:S01]  /*56e0*/  LDL.LU.64 R42, [R1+0x430] ;  /* 0x00043000012a7983 */ /* 0x000ea20000300a00 */
[----:B------:R-:W-:-:S02]  /*56f0*/  IMAD.MOV.U32 R204, RZ, RZ, R40 ;  /* 0x000000ffffcc7224 */ /* 0x000fc400078e0028 */
[----:B------:R-:W-:Y:S02]  /*5700*/  IMAD.MOV.U32 R205, RZ, RZ, R41 ;  /* 0x000000ffffcd7224 */ /* 0x000fe400078e0029 */
[----:B------:R-:W-:Y:S01]  /*5710*/  IMAD.MOV.U32 R147, RZ, RZ, R200 ;  /* 0x000000ffff937224 */ /* 0x000fe200078e00c8 */
[----:B------:R-:W2:Y:S01]  /*5720*/  LDL.LU.64 R40, [R1+0x428] ;  /* 0x0004280001287983 */ /* 0x000ea20000300a00 */
[----:B------:R-:W-:Y:S01]  /*5730*/  IMAD.MOV.U32 R148, RZ, RZ, R201 ;  /* 0x000000ffff947224 */ /* 0x000fe200078e00c9 */
[----:B------:R-:W-:Y:S01]  /*5740*/  MOV R201, R37 ;  /* 0x0000002500c97202 */ /* 0x000fe20000000f00 */
[----:B------:R-:W-:Y:S02]  /*5750*/  IMAD.MOV.U32 R202, RZ, RZ, R38 ;  /* 0x000000ffffca7224 */ /* 0x000fe400078e0026 */
[----:B------:R-:W-:Y:S02]  /*5760*/  IMAD.MOV.U32 R203, RZ, RZ, R39 ;  /* 0x000000ffffcb7224 */ /* 0x000fe400078e0027 */
[----:B------:R-:W-:Y:S01]  /*5770*/  IMAD.MOV.U32 R200, RZ, RZ, R36 ;  /* 0x000000ffffc87224 */ /* 0x000fe200078e0024 */
[----:B------:R-:W3:Y:S04]  /*5780*/  LDL.LU.64 R38, [R1+0x420] ;  /* 0x0004200001267983 */ /* 0x000ee80000300a00 */
[----:B------:R-:W3:Y:S01]  /*5790*/  LDL.LU.64 R36, [R1+0x418] ;  /* 0x0004180001247983 */ /* 0x000ee20000300a00 */
[----:B------:R-:W-:-:S02]  /*57a0*/  WARPGROUP.DEPBAR.LE gsb0, 0x0 ;  /* 0x00008000000079c5 */ /* 0x000fc40000010000 */
[----:B------:R-:W-:Y:S01]  /*57b0*/  IMAD.MOV.U32 R145, RZ, RZ, R182 ;  /* 0x000000ffff917224 */ /* 0x000fe200078e00b6 */
[----:B------:R-:W-:Y:S01]  /*57c0*/  MOV R144, R181 ;  /* 0x000000b500907202 */ /* 0x000fe20000000f00 */
[----:B------:R-:W-:Y:S02]  /*57d0*/  IMAD.MOV.U32 R146, RZ, RZ, R183 ;  /* 0x000000ffff927224 */ /* 0x000fe400078e00b7 */
[----:B------:R-:W-:Y:S01]  /*57e0*/  IMAD.MOV.U32 R143, RZ, RZ, R180 ;  /* 0x000000ffff8f7224 */ /* 0x000fe200078e00b4 */
[----:B------:R-:W4:Y:S01]  /*57f0*/  LDL.LU.64 R182, [R1+0x410] ;  /* 0x0004100001b67983 */ /* 0x000f220000300a00 */
[----:B------:R-:W-:Y:S02]  /*5800*/  IMAD.MOV.U32 R141, RZ, RZ, R178 ;  /* 0x000000ffff8d7224 */ /* 0x000fe400078e00b2 */
[----:B------:R-:W-:Y:S01]  /*5810*/  IMAD.MOV.U32 R142, RZ, RZ, R179 ;  /* 0x000000ffff8e7224 */ /* 0x000fe200078e00b3 */
[----:B------:R-:W4:Y:S01]  /*5820*/  LDL.LU.64 R180, [R1+0x408] ;  /* 0x0004080001b47983 */ /* 0x000f220000300a00 */
[----:B------:R-:W-:Y:S01]  /*5830*/  IMAD.MOV.U32 R139, RZ, RZ, R176 ;  /* 0x000000ffff8b7224 */ /* 0x000fe200078e00b0 */
[----:B------:R-:W-:Y:S01]  /*5840*/  MOV R137, R174 ;  /* 0x000000ae00897202 */ /* 0x000fe20000000f00 */
[----:B------:R-:W-:Y:S01]  /*5850*/  IMAD.MOV.U32 R140, RZ, RZ, R177 ;  /* 0x000000ffff8c7224 */ /* 0x000fe200078e00b1 */
[----:B------:R-:W4:Y:S01]  /*5860*/  LDL.LU.64 R178, [R1+0x400] ;  /* 0x0004000001b27983 */ /* 0x000f220000300a00 */
[----:B------:R-:W-:-:S02]  /*5870*/  IMAD.MOV.U32 R138, RZ, RZ, R175 ;  /* 0x000000ffff8a7224 */ /* 0x000fc400078e00af */
[----:B------:R-:W-:Y:S01]  /*5880*/  IMAD.MOV.U32 R87, RZ, RZ, R172 ;  /* 0x000000ffff577224 */ /* 0x000fe200078e00ac */
[----:B------:R-:W4:Y:S01]  /*5890*/  LDL.LU.64 R176, [R1+0x3f8] ;  /* 0x0003f80001b07983 */ /* 0x000f220000300a00 */
[----:B------:R-:W-:Y:S02]  /*58a0*/  IMAD.MOV.U32 R136, RZ, RZ, R173 ;  /* 0x000000ffff887224 */ /* 0x000fe400078e00ad */
[----:B------:R-:W-:Y:S01]  /*58b0*/  IMAD.MOV.U32 R85, RZ, RZ, R170 ;  /* 0x000000ffff557224 */ /* 0x000fe200078e00aa */
[----:B------:R-:W4:Y:S01]  /*58c0*/  LDL.LU.64 R174, [R1+0x3f0] ;  /* 0x0003f00001ae7983 */ /* 0x000f220000300a00 */
[----:B------:R-:W-:Y:S02]  /*58d0*/  IMAD.MOV.U32 R86, RZ, RZ, R171 ;  /* 0x000000ffff567224 */ /* 0x000fe400078e00ab */
[----:B------:R-:W-:Y:S01]  /*58e0*/  IMAD.MOV.U32 R83, RZ, RZ, R168 ;  /* 0x000000ffff537224 */ /* 0x000fe200078e00a8 */
[----:B------:R-:W4:Y:S01]  /*58f0*/  LDL.LU.64 R172, [R1+0x3e8] ;  /* 0x0003e80001ac7983 */ /* 0x000f220000300a00 */
[----:B------:R-:W-:-:S03]  /*5900*/  IMAD.MOV.U32 R84, RZ, RZ, R169 ;  /* 0x000000ffff547224 */ /* 0x000fc600078e00a9 */
[----:B------:R-:W4:Y:S04]  /*5910*/  LDL.LU.64 R170, [R1+0x3e0] ;  /* 0x0003e00001aa7983 */ /* 0x000f280000300a00 */
[----:B------:R-:W4:Y:S01]  /*5920*/  LDL.LU.64 R168, [R1+0x3d8] ;  /* 0x0003d80001a87983 */ /* 0x000f220000300a00 */
[----:B------:R-:W-:Y:S01]  /*5930*/  UMOV UR8, UR4 ;  /* 0x0000000400087c82 */ /* 0x000fe20008000000 */
[----:B------:R-:W-:Y:S01]  /*5940*/  UMOV UR9, UR5 ;  /* 0x0000000500097c82 */ /* 0x000fe20008000000 */
[----:B----4-:R-:W-:-:S06]  /*5950*/  WARPGROUP.ARRIVE ;  /* 0x00000000000079c5 */ /* 0x010fcc0000000000 */
[----:B------:R-:W-:Y:S03]  /*5960*/  HGMMA.64x32x16.F32.BF16 R168, gdesc[UR8], R168, gsb0 ;  /* 0x0060000008a879f0 */ /* 0x000fe600080018a8 */
[----:B------:R-:W-:Y:S02]  /*5970*/  WARPGROUP.DEPBAR.LE gsb0, 0x0 ;  /* 0x00008000000079c5 */ /* 0x000fe40000010000 */
[----:B------:R-:W-:Y:S04]  /*5980*/  STL.64 [R1+0x268], R182 ;  /* 0x000268b601007387 */ /* 0x000fe80000100a00 */
[----:B------:R-:W-:Y:S04]  /*5990*/  STL.64 [R1+0x260], R180 ;  /* 0x000260b401007387 */ /* 0x000fe80000100a00 */
[----:B------:R-:W-:Y:S04]  /*59a0*/  STL.64 [R1+0x258], R178 ;  /* 0x000258b201007387 */ /* 0x000fe80000100a00 */
[----:B------:R-:W-:Y:S04]  /*59b0*/  STL.64 [R1+0x250], R176 ;  /* 0x000250b001007387 */ /* 0x000fe80000100a00 */
[----:B------:R0:W-:Y:S04]  /*59c0*/  STL.64 [R1+0x248], R174 ;  /* 0x000248ae01007387 */ /* 0x0001e80000100a00 */
[----:B------:R1:W-:Y:S04]  /*59d0*/  STL.64 [R1+0x240], R172 ;  /* 0x000240ac01007387 */ /* 0x0003e80000100a00 */
[----:B------:R4:W-:Y:S04]  /*59e0*/  STL.64 [R1+0x238], R170 ;  /* 0x000238aa01007387 */ /* 0x0009e80000100a00 */
[----:B------:R2:W-:Y:S01]  /*59f0*/  STL.64 [R1+0x230], R168 ;  /* 0x000230a801007387 */ /* 0x0005e20000100a00 */
[----:B0-----:R-:W-:Y:S01]  /*5a00*/  IMAD.MOV.U32 R174, RZ, RZ, R114 ;  /* 0x000000ffffae7224 */ /* 0x001fe200078e0072 */
[----:B-1----:R-:W-:Y:S01]  /*5a10*/  MOV R172, R112 ;  /* 0x0000007000ac7202 */ /* 0x002fe20000000f00 */
[----:B------:R-:W-:-:S02]  /*5a20*/  IMAD.MOV.U32 R173, RZ, RZ, R113 ;  /* 0x000000ffffad7224 */ /* 0x000fc400078e0071 */
[----:B----4-:R-:W-:Y:S02]  /*5a30*/  IMAD.MOV.U32 R170, RZ, RZ, R110 ;  /* 0x000000ffffaa7224 */ /* 0x010fe400078e006e */
[----:B--2---:R-:W-:Y:S02]  /*5a40*/  IMAD.MOV.U32 R168, RZ, RZ, R108 ;  /* 0x000000ffffa87224 */ /* 0x004fe400078e006c */
[----:B------:R-:W2:Y:S01]  /*5a50*/  LDL.LU R108, [R1+0x3d0] ;  /* 0x0003d000016c7983 */ /* 0x000ea20000300800 */
[----:B------:R-:W-:Y:S02]  /*5a60*/  IMAD.MOV.U32 R169, RZ, RZ, R109 ;  /* 0x000000ffffa97224 */ /* 0x000fe400078e006d */
[----:B------:R-:W-:Y:S01]  /*5a70*/  IMAD.MOV.U32 R171, RZ, RZ, R111 ;  /* 0x000000ffffab7224 */ /* 0x000fe200078e006f */
[----:B------:R-:W2:Y:S04]  /*5a80*/  LDL.LU R109, [R1+0x3cc] ;  /* 0x0003cc00016d7983 */ /* 0x000ea80000300800 */
[----:B------:R-:W2:Y:S01]  /*5a90*/  LDL.LU R110, [R1+0x3c8] ;  /* 0x0003c800016e7983 */ /* 0x000ea20000300800 */
[----:B------:R-:W-:-:S03]  /*5aa0*/  IMAD.MOV.U32 R175, RZ, RZ, R115 ;  /* 0x000000ffffaf7224 */ /* 0x000fc600078e0073 */
[----:B------:R-:W2:Y:S01]  /*5ab0*/  LDL.LU R111, [R1+0x3c4] ;  /* 0x0003c400016f7983 */ /* 0x000ea20000300800 */
[----:B------:R-:W-:-:S03]  /*5ac0*/  IMAD.MOV.U32 R176, RZ, RZ, R116 ;  /* 0x000000ffffb07224 */ /* 0x000fc600078e0074 */
[----:B------:R-:W2:Y:S01]  /*5ad0*/  LDL.LU R112, [R1+0x3c0] ;  /* 0x0003c00001707983 */ /* 0x000ea20000300800 */
[----:B------:R-:W-:-:S03]  /*5ae0*/  IMAD.MOV.U32 R177, RZ, RZ, R117 ;  /* 0x000000ffffb17224 */ /* 0x000fc600078e0075 */
[----:B------:R-:W2:Y:S01]  /*5af0*/  LDL.LU R113, [R1+0x3bc] ;  /* 0x0003bc0001717983 */ /* 0x000ea20000300800 */
[----:B------:R-:W-:-:S03]  /*5b00*/  IMAD.MOV.U32 R178, RZ, RZ, R118 ;  /* 0x000000ffffb27224 */ /* 0x000fc600078e0076 */
[----:B------:R-:W2:Y:S01]  /*5b10*/  LDL.LU R114, [R1+0x3b8] ;  /* 0x0003b80001727983 */ /* 0x000ea20000300800 */
[----:B------:R-:W-:-:S03]  /*5b20*/  MOV R179, R119 ;  /* 0x0000007700b37202 */ /* 0x000fc60000000f00 */
[----:B------:R-:W2:Y:S04]  /*5b30*/  LDL.LU R115, [R1+0x3b4] ;  /* 0x0003b40001737983 */ /* 0x000ea80000300800 */
[----:B------:R-:W2:Y:S04]  /*5b40*/  LDL.LU R116, [R1+0x3b0] ;  /* 0x0003b00001747983 */ /* 0x000ea80000300800 */
[----:B------:R-:W2:Y:S04]  /*5b50*/  LDL.LU R117, [R1+0x3ac] ;  /* 0x0003ac0001757983 */ /* 0x000ea80000300800 */
[----:B------:R-:W2:Y:S04]  /*5b60*/  LDL.LU R118, [R1+0x3a8] ;  /* 0x0003a80001767983 */ /* 0x000ea80000300800 */
[----:B------:R-:W2:Y:S01]  /*5b70*/  LDL.LU R119, [R1+0x3a4] ;  /* 0x0003a40001777983 */ /* 0x000ea20000300800 */
[----:B------:R-:W-:-:S02]  /*5b80*/  IMAD.MOV.U32 R180, RZ, RZ, R52 ;  /* 0x000000ffffb47224 */ /* 0x000fc400078e0034 */
[----:B------:R-:W-:Y:S01]  /*5b90*/  IMAD.MOV.U32 R181, RZ, RZ, R53 ;  /* 0x000000ffffb57224 */ /* 0x000fe200078e0035 */
[----:B------:R-:W4:Y:S01]  /*5ba0*/  LDL.LU R52, [R1+0x3a0] ;  /* 0x0003a00001347983 */ /* 0x000f220000300800 */
[----:B------:R-:W-:Y:S02]  /*5bb0*/  IMAD.MOV.U32 R182, RZ, RZ, R54 ;  /* 0x000000ffffb67224 */ /* 0x000fe400078e0036 */
[----:B------:R-:W-:Y:S01]  /*5bc0*/  IMAD.MOV.U32 R183, RZ, RZ, R55 ;  /* 0x000000ffffb77224 */ /* 0x000fe200078e0037 */
[----:B------:R-:W4:Y:S04]  /*5bd0*/  LDL.LU R53, [R1+0x39c] ;  /* 0x00039c0001357983 */ /* 0x000f280000300800 */
[----:B------:R-:W4:Y:S04]  /*5be0*/  LDL.LU R54, [R1+0x398] ;  /* 0x0003980001367983 */ /* 0x000f280000300800 */
[----:B------:R-:W4:Y:S01]  /*5bf0*/  LDL.LU R55, [R1+0x394] ;  /* 0x0003940001377983 */ /* 0x000f220000300800 */
[----:B------:R-:W-:Y:S01]  /*5c00*/  UMOV UR12, UR4 ;  /* 0x00000004000c7c82 */ /* 0x000fe20008000000 */
[----:B------:R-:W-:Y:S01]  /*5c10*/  UMOV UR13, UR5 ;  /* 0x00000005000d7c82 */ /* 0x000fe20008000000 */
[----:B------:R-:W-:Y:S01]  /*5c20*/  UMOV UR20, UR4 ;  /* 0x0000000400147c82 */ /* 0x000fe20008000000 */
[----:B------:R-:W-:Y:S01]  /*5c30*/  UMOV UR21, UR5 ;  /* 0x0000000500157c82 */ /* 0x000fe20008000000 */
[----:B------:R-:W-:Y:S01]  /*5c40*/  UIADD3 UR16, UR34, 0xc04, URZ ;  /* 0x00000c0422107890 */ /* 0x000fe2000fffe03f */
[----:B--2---:R-:W-:-:S06]  /*5c50*/  WARPGROUP.ARRIVE ;  /* 0x00000000000079c5 */ /* 0x004fcc0000000000 */
[----:B------:R-:W-:Y:S03]  /*5c60*/  HGMMA.64x32x16.F32.BF16 R104, gdesc[UR12], R104, gsb0 ;  /* 0x006000000c6879f0 */ /* 0x000fe60008001868 */
[----:B------:R-:W-:Y:S02]  /*5c70*/  WARPGROUP.DEPBAR.LE gsb0, 0x0 ;  /* 0x00008000000079c5 */ /* 0x000fe40000010000 */
[----:B----4-:R-:W-:-:S06]  /*5c80*/  WARPGROUP.ARRIVE ;  /* 0x00000000000079c5 */ /* 0x010fcc0000000000 */
        /* <DEDUP_REMOVED lines=25> */
[----:B------:R-:W2:Y:S01]  /*5e20*/  LDL.LU.64 R54, [R1+0xf8] ;  /* 0x0000f80001367983 */ /* 0x000ea20000300a00 */
[----:B---3--:R-:W-:Y:S01]  /*5e30*/  WARPGROUP.ARRIVE ;  /* 0x00000000000079c5 */ /* 0x008fe20000000000 */
[----:B------:R-:W-:Y:S01]  /*5e40*/  UMOV UR20, UR16 ;  /* 0x0000001000147c82 */ /* 0x000fe20008000000 */
[----:B------:R-:W-:-:S04]  /*5e50*/  UMOV UR21, 0x40000040 ;  /* 0x4000004000157882 */ /* 0x000fc80000000000 */
[----:B------:R-:W-:Y:S01]  /*5e60*/  HGMMA.64x32x16.F32.BF16 R24, gdesc[UR20], R24, gsb0 ;  /* 0x00600000141879f0 */ /* 0x000fe20008001818 */
[----:B------:R-:W-:Y:S01]  /*5e70*/  UMOV UR12, UR20 ;  /* 0x00000014000c7c82 */ /* 0x000fe20008000000 */
[----:B------:R-:W-:Y:S01]  /*5e80*/  UMOV UR13, UR21 ;  /* 0x00000015000d7c82 */ /* 0x000fe20008000000 */
[----:B------:R-:W-:Y:S02]  /*5e90*/  WARPGROUP.DEPBAR.LE gsb0, 0x0 ;  /* 0x00008000000079c5 */ /* 0x000fe40000010000 */
[----:B------:R-:W-:-:S06]  /*5ea0*/  WARPGROUP.ARRIVE ;  /* 0x00000000000079c5 */ /* 0x000fcc0000000000 */
[----:B------:R-:W-:Y:S01]  /*5eb0*/  HGMMA.64x32x16.F32.BF16 R88, gdesc[UR12], R88, gsb0 ;  /* 0x006000000c5879f0 */ /* 0x000fe20008001858 */
[----:B------:R-:W-:Y:S01]  /*5ec0*/  UIADD3 UR8, UR34, 0x6, URZ ;  /* 0x0000000622087890 */ /* 0x000fe2000fffe03f */
[----:B------:R-:W-:-:S06]  /*5ed0*/  UMOV UR9, UR21 ;  /* 0x0000001500097c82 */ /* 0x000fcc0008000000 */
        /* <DEDUP_REMOVED lines=31> */
[----:B------:R-:W-:Y:S01]  /*60d0*/  UIADD3 UR10, UR35, 0x6, URZ ;  /* 0x00000006230a7890 */ /* 0x000fe2000fffe03f */
[----:B------:R-:W-:Y:S01]  /*60e0*/  UMOV UR5, 0x40000040 ;  /* 0x4000004000057882 */ /* 0x000fe20000000000 */
[----:B------:R-:W-:-:S05]  /*60f0*/  UMOV UR7, 0x40000040 ;  /* 0x4000004000077882 */ /* 0x000fca0000000000 */
[----:B------:R-:W-:Y:S01]  /*6100*/  UMOV UR6, UR10 ;  /* 0x0000000a00067c82 */ /* 0x000fe20008000000 */
[----:B------:R-:W-:Y:S02]  /*6110*/  WARPGROUP.DEPBAR.LE gsb0, 0x0 ;  /* 0x00008000000079c5 */ /* 0x000fe40000010000 */
[----:B------:R-:W-:-:S06]  /*6120*/  WARPGROUP.ARRIVE ;  /* 0x00000000000079c5 */ /* 0x000fcc0000000000 */
[----:B------:R-:W-:Y:S01]  /*6130*/  HGMMA.64x32x16.F32.BF16 R104, gdesc[UR4], R104, gsb0 ;  /* 0x00600000046879f0 */ /* 0x000fe20008001868 */
[----:B------:R-:W-:Y:S01]  /*6140*/  UIADD3 UR14, UR35, 0x106, URZ ;  /* 0x00000106230e7890 */ /* 0x000fe2000fffe03f */
[----:B------:R-:W-:Y:S01]  /*6150*/  UMOV UR8, UR4 ;  /* 0x0000000400087c82 */ /* 0x000fe20008000000 */
[----:B------:R-:W-:Y:S01]  /*6160*/  UMOV UR9, UR5 ;  /* 0x0000000500097c82 */ /* 0x000fe20008000000 */
[----:B------:R-:W-:-:S04]  /*6170*/  UMOV UR11, 0x40000040 ;  /* 0x40000040000b7882 */ /* 0x000fc80000000000 */
[----:B------:R-:W-:Y:S01]  /*6180*/  UMOV UR10, UR14 ;  /* 0x0000000e000a7c82 */ /* 0x000fe20008000000 */
[----:B------:R-:W-:Y:S02]  /*6190*/  WARPGROUP.DEPBAR.LE gsb0, 0x0 ;  /* 0x00008000000079c5 */ /* 0x000fe40000010000 */
[----:B------:R-:W-:-:S06]  /*61a0*/  WARPGROUP.ARRIVE ;  /* 0x00000000000079c5 */ /* 0x000fcc0000000000 */
[----:B------:R-:W-:Y:S01]  /*61b0*/  HGMMA.64x32x16.F32.BF16 R168, gdesc[UR8], R168, gsb0 ;  /* 0x0060000008a879f0 */ /* 0x000fe200080018a8 */
[----:B------:R0:W-:Y:S04]  /*61c0*/  STL.64 [R1+0x180], R104 ;  /* 0x0001806801007387 */ /* 0x0001e80000100a00 */
[----:B------:R1:W-:Y:S04]  /*61d0*/  STL.64 [R1+0x188], R106 ;  /* 0x0001886a01007387 */ /* 0x0003e80000100a00 */
[----:B------:R-:W-:Y:S04]  /*61e0*/  STL.64 [R1+0x190], R108 ;  /* 0x0001906c01007387 */ /* 0x000fe80000100a00 */
[----:B------:R-:W-:Y:S04]  /*61f0*/  STL.64 [R1+0x198], R110 ;  /* 0x0001986e01007387 */ /* 0x000fe80000100a00 */
[----:B------:R-:W-:Y:S04]  /*6200*/  STL.64 [R1+0x1a0], R112 ;  /* 0x0001a07001007387 */ /* 0x000fe80000100a00 */
[----:B------:R-:W-:Y:S04]  /*6210*/  STL.64 [R1+0x1a8], R114 ;  /* 0x0001a87201007387 */ /* 0x000fe80000100a00 */
[----:B------:R-:W-:Y:S04]  /*6220*/  STL.64 [R1+0x1b0], R116 ;  /* 0x0001b07401007387 */ /* 0x000fe80000100a00 */
[----:B------:R-:W-:Y:S01]  /*6230*/  STL.64 [R1+0x1b8], R118 ;  /* 0x0001b87601007387 */ /* 0x000fe20000100a00 */
[----:B0-----:R-:W-:-:S02]  /*6240*/  IMAD.MOV.U32 R104, RZ, RZ, R200 ;  /* 0x000000ffff687224 */ /* 0x001fc400078e00c8 */
[----:B------:R-:W-:Y:S01]  /*6250*/  IMAD.MOV.U32 R105, RZ, RZ, R201 ;  /* 0x000000ffff697224 */ /* 0x000fe200078e00c9 */
[----:B-1----:R-:W-:Y:S01]  /*6260*/  MOV R107, R203 ;  /* 0x000000cb006b7202 */ /* 0x002fe20000000f00 */
[----:B------:R-:W-:Y:S01]  /*6270*/  IMAD.MOV.U32 R106, RZ, RZ, R202 ;  /* 0x000000ffff6a7224 */ /* 0x000fe200078e00ca */
[----:B------:R-:W-:Y:S02]  /*6280*/  WARPGROUP.DEPBAR.LE gsb0, 0x0 ;  /* 0x00008000000079c5 */ /* 0x000fe40000010000 */
[----:B------:R0:W-:Y:S04]  /*6290*/  STL.64 [R1+0x80], R168 ;  /* 0x000080a801007387 */ /* 0x0001e80000100a00 */
[----:B------:R1:W-:Y:S04]  /*62a0*/  STL.64 [R1+0x88], R170 ;  /* 0x000088aa01007387 */ /* 0x0003e80000100a00 */
[----:B------:R2:W-:Y:S04]  /*62b0*/  STL.64 [R1+0x90], R172 ;  /* 0x000090ac01007387 */ /* 0x0005e80000100a00 */
[----:B------:R3:W-:Y:S01]  /*62c0*/  STL.64 [R1+0x98], R174 ;  /* 0x000098ae01007387 */ /* 0x0007e20000100a00 */
[----:B0-----:R-:W-:-:S03]  /*62d0*/  IMAD.MOV.U32 R168, RZ, RZ, R83 ;  /* 0x000000ffffa87224 */ /* 0x001fc600078e0053 */
[----:B------:R0:W-:Y:S01]  /*62e0*/  STL.64 [R1+0xa0], R176 ;  /* 0x0000a0b001007387 */ /* 0x0001e20000100a00 */
[----:B------:R-:W-:-:S03]  /*62f0*/  IMAD.MOV.U32 R169, RZ, RZ, R84 ;  /* 0x000000ffffa97224 */ /* 0x000fc600078e0054 */
[----:B------:R4:W-:Y:S01]  /*6300*/  STL.64 [R1+0xa8], R178 ;  /* 0x0000a8b201007387 */ /* 0x0009e20000100a00 */
[----:B-1----:R-:W-:-:S03]  /*6310*/  IMAD.MOV.U32 R170, RZ, RZ, R85 ;  /* 0x000000ffffaa7224 */ /* 0x002fc600078e0055 */
[----:B------:R1:W-:Y:S01]  /*6320*/  STL.64 [R1+0xb0], R180 ;  /* 0x0000b0b401007387 */ /* 0x0003e20000100a00 */
[----:B------:R-:W-:-:S03]  /*6330*/  IMAD.MOV.U32 R171, RZ, RZ, R86 ;  /* 0x000000ffffab7224 */ /* 0x000fc600078e0056 */
[----:B------:R1:W-:Y:S01]  /*6340*/  STL.64 [R1+0xb8], R182 ;  /* 0x0000b8b601007387 */ /* 0x0003e20000100a00 */
[----:B--2---:R-:W-:-:S03]  /*6350*/  IMAD.MOV.U32 R172, RZ, RZ, R87 ;  /* 0x000000ffffac7224 */ /* 0x004fc600078e0057 */
[----:B------:R-:W2:Y:S01]  /*6360*/  LDL.LU R83, [R1+0x390] ;  /* 0x0003900001537983 */ /* 0x000ea20000300800 */
[----:B------:R-:W-:-:S03]  /*6370*/  MOV R173, R136 ;  /* 0x0000008800ad7202 */ /* 0x000fc60000000f00 */
[----:B------:R-:W2:Y:S01]  /*6380*/  LDL.LU R84, [R1+0x38c] ;  /* 0x00038c0001547983 */ /* 0x000ea20000300800 */
[----:B---3--:R-:W-:-:S03]  /*6390*/  IMAD.MOV.U32 R174, RZ, RZ, R137 ;  /* 0x000000ffffae7224 */ /* 0x008fc600078e0089 */
[----:B------:R-:W2:Y:S01]  /*63a0*/  LDL.LU R85, [R1+0x388] ;  /* 0x0003880001557983 */ /* 0x000ea20000300800 */
[----:B------:R-:W-:-:S03]  /*63b0*/  IMAD.MOV.U32 R175, RZ, RZ, R138 ;  /* 0x000000ffffaf7224 */ /* 0x000fc600078e008a */
[----:B------:R-:W2:Y:S01]  /*63c0*/  LDL.LU R86, [R1+0x384] ;  /* 0x0003840001567983 */ /* 0x000ea20000300800 */
[----:B0-----:R-:W-:-:S03]  /*63d0*/  IMAD.MOV.U32 R176, RZ, RZ, R139 ;  /* 0x000000ffffb07224 */ /* 0x001fc600078e008b */
[----:B------:R-:W2:Y:S01]  /*63e0*/  LDL.LU R87, [R1+0x380] ;  /* 0x0003800001577983 */ /* 0x000ea20000300800 */
[----:B------:R-:W-:-:S03]  /*63f0*/  IMAD.MOV.U32 R177, RZ, RZ, R140 ;  /* 0x000000ffffb17224 */ /* 0x000fc600078e008c */
[----:B------:R-:W3:Y:S01]  /*6400*/  LDL.LU R136, [R1+0x37c] ;  /* 0x00037c0001887983 */ /* 0x000ee20000300800 */
[----:B----4-:R-:W-:-:S03]  /*6410*/  IMAD.MOV.U32 R178, RZ, RZ, R141 ;  /* 0x000000ffffb27224 */ /* 0x010fc600078e008d */
[----:B------:R-:W3:Y:S01]  /*6420*/  LDL.LU R137, [R1+0x378] ;  /* 0x0003780001897983 */ /* 0x000ee20000300800 */
[----:B------:R-:W-:-:S03]  /*6430*/  IMAD.MOV.U32 R179, RZ, RZ, R142 ;  /* 0x000000ffffb37224 */ /* 0x000fc600078e008e */
[----:B------:R-:W3:Y:S01]  /*6440*/  LDL.LU R138, [R1+0x374] ;  /* 0x00037400018a7983 */ /* 0x000ee20000300800 */
[----:B-1----:R-:W-:-:S03]  /*6450*/  MOV R180, R143 ;  /* 0x0000008f00b47202 */ /* 0x002fc60000000f00 */
[----:B------:R-:W3:Y:S01]  /*6460*/  LDL.LU R139, [R1+0x370] ;  /* 0x00037000018b7983 */ /* 0x000ee20000300800 */
[----:B------:R-:W-:-:S03]  /*6470*/  IMAD.MOV.U32 R181, RZ, RZ, R144 ;  /* 0x000000ffffb57224 */ /* 0x000fc600078e0090 */
[----:B------:R-:W3:Y:S01]  /*6480*/  LDL.LU R140, [R1+0x36c] ;  /* 0x00036c00018c7983 */ /* 0x000ee20000300800 */
[----:B------:R-:W-:-:S03]  /*6490*/  IMAD.MOV.U32 R182, RZ, RZ, R145 ;  /* 0x000000ffffb67224 */ /* 0x000fc600078e0091 */
[----:B------:R-:W3:Y:S01]  /*64a0*/  LDL.LU R141, [R1+0x368] ;  /* 0x00036800018d7983 */ /* 0x000ee20000300800 */
[----:B------:R-:W-:-:S03]  /*64b0*/  IMAD.MOV.U32 R183, RZ, RZ, R146 ;  /* 0x000000ffffb77224 */ /* 0x000fc600078e0092 */
[----:B------:R-:W3:Y:S04]  /*64c0*/  LDL.LU R142, [R1+0x364] ;  /* 0x00036400018e7983 */ /* 0x000ee80000300800 */
[----:B------:R-:W3:Y:S04]  /*64d0*/  LDL.LU R143, [R1+0x360] ;  /* 0x00036000018f7983 */ /* 0x000ee80000300800 */
[----:B------:R-:W3:Y:S04]  /*64e0*/  LDL.LU R144, [R1+0x35c] ;  /* 0x00035c0001907983 */ /* 0x000ee80000300800 */
[----:B------:R-:W3:Y:S04]  /*64f0*/  LDL.LU R145, [R1+0x358] ;  /* 0x0003580001917983 */ /* 0x000ee80000300800 */
[----:B------:R-:W3:Y:S01]  /*6500*/  LDL.LU R146, [R1+0x354] ;  /* 0x0003540001927983 */ /* 0x000ee20000300800 */
[----:B------:R-:W-:-:S03]  /*6510*/  IMAD.MOV.U32 R108, RZ, RZ, R204 ;  /* 0x000000ffff6c7224 */ /* 0x000fc600078e00cc */
[----:B------:R-:W4:Y:S01]  /*6520*/  LDL.LU R200, [R1+0x350] ;  /* 0x0003500001c87983 */ /* 0x000f220000300800 */
        /* <DEDUP_REMOVED lines=10> */
[----:B------:R-:W-:-:S03]  /*65d0*/  MOV R114, R210 ;  /* 0x000000d200727202 */ /* 0x000fc60000000f00 */
        /* <DEDUP_REMOVED lines=10> */
[----:B------:R-:W4:Y:S04]  /*6680*/  LDL.LU R211, [R1+0x324] ;  /* 0x0003240001d37983 */ /* 0x000f280000300800 */
[----:B------:R-:W4:Y:S04]  /*6690*/  LDL.LU R212, [R1+0x320] ;  /* 0x0003200001d47983 */ /* 0x000f280000300800 */
[----:B------:R-:W4:Y:S04]  /*66a0*/  LDL.LU R213, [R1+0x31c] ;  /* 0x00031c0001d57983 */ /* 0x000f280000300800 */
[----:B------:R-:W4:Y:S04]  /*66b0*/  LDL.LU R214, [R1+0x318] ;  /* 0x0003180001d67983 */ /* 0x000f280000300800 */
[----:B------:R-:W4:Y:S01]  /*66c0*/  LDL.LU R215, [R1+0x314] ;  /* 0x0003140001d77983 */ /* 0x000f220000300800 */
[----:B------:R-:W-:Y:S01]  /*66d0*/  UIADD3 UR16, UR35, 0x206, URZ ;  /* 0x0000020623107890 */ /* 0x000fe2000fffe03f */
[----:B------:R-:W-:Y:S01]  /*66e0*/  UMOV UR12, UR4 ;  /* 0x00000004000c7c82 */ /* 0x000fe20008000000 */
[----:B------:R-:W-:Y:S01]  /*66f0*/  UMOV UR13, UR5 ;  /* 0x00000005000d7c82 */ /* 0x000fe20008000000 */
[----:B------:R-:W-:-:S04]  /*6700*/  UMOV UR15, 0x40000040 ;  /* 0x40000040000f7882 */ /* 0x000fc80000000000 */
[----:B------:R-:W-:Y:S01]  /*6710*/  UMOV UR14, UR16 ;  /* 0x00000010000e7c82 */ /* 0x000fe20008000000 */
[----:B------:R-:W-:Y:S01]  /*6720*/  MOV R20, R40 ;  /* 0x0000002800147202 */ /* 0x000fe20000000f00 */
[----:B------:R-:W-:Y:S01]  /*6730*/  IMAD.MOV.U32 R19, RZ, RZ, R41 ;  /* 0x000000ffff137224 */ /* 0x000fe200078e0029 */
[----:B------:R-:W2:Y:S01]  /*6740*/  LDL.LU R40, [R1+0x40] ;  /* 0x0000400001287983 */ /* 0x000ea20000300800 */
[----:B------:R-:W-:Y:S02]  /*6750*/  IMAD.MOV.U32 R18, RZ, RZ, R42 ;  /* 0x000000ffff127224 */ /* 0x000fe400078e002a */
[----:B------:R-:W-:Y:S01]  /*6760*/  IMAD.MOV.U32 R15, RZ, RZ, R43 ;  /* 0x000000ffff0f7224 */ /* 0x000fe200078e002b */
[----:B------:R-:W2:Y:S01]  /*6770*/  LDL.LU R41, [R1+0x44] ;  /* 0x0000440001297983 */ /* 0x000ea20000300800 */
[----:B------:R-:W-:-:S03]  /*6780*/  IMAD.MOV.U32 R14, RZ, RZ, R44 ;  /* 0x000000ffff0e7224 */ /* 0x000fc600078e002c */
[----:B------:R-:W2:Y:S01]  /*6790*/  LDL.LU R42, [R1+0x48] ;  /* 0x00004800012a7983 */ /* 0x000ea20000300800 */
[----:B------:R-:W-:-:S03]  /*67a0*/  IMAD.MOV.U32 R13, RZ, RZ, R45 ;  /* 0x000000ffff0d7224 */ /* 0x000fc600078e002d */
[----:B------:R-:W2:Y:S01]  /*67b0*/  LDL.LU R43, [R1+0x4c] ;  /* 0x00004c00012b7983 */ /* 0x000ea20000300800 */
[----:B------:R-:W-:Y:S01]  /*67c0*/  IMAD.MOV.U32 R12, RZ, RZ, R46 ;  /* 0x000000ffff0c7224 */ /* 0x000fe200078e002e */
[----:B------:R-:W-:Y:S02]  /*67d0*/  MOV R11, R47 ;  /* 0x0000002f000b7202 */ /* 0x000fe40000000f00 */
        /* <DEDUP_REMOVED lines=14> */
[----:B------:R-:W2:Y:S01]  /*68c0*/  LDL.LU R51, [R1+0x6c] ;  /* 0x00006c0001337983 */ /* 0x000ea20000300800 */
[----:B------:R-:W-:-:S03]  /*68d0*/  IMAD.MOV.U32 R0, RZ, RZ, R55 ;  /* 0x000000ffff007224 */ /* 0x000fc600078e0037 */
[----:B------:R-:W2:Y:S04]  /*68e0*/  LDL.LU R52, [R1+0x70] ;  /* 0x0000700001347983 */ /* 0x000ea80000300800 */
[----:B------:R-:W2:Y:S04]  /*68f0*/  LDL.LU R53, [R1+0x74] ;  /* 0x0000740001357983 */ /* 0x000ea80000300800 */
[----:B------:R-:W2:Y:S04]  /*6900*/  LDL.LU R54, [R1+0x78] ;  /* 0x0000780001367983 */ /* 0x000ea80000300800 */
[----:B------:R-:W2:Y:S01]  /*6910*/  LDL.LU R55, [R1+0x7c] ;  /* 0x00007c0001377983 */ /* 0x000ea20000300800 */
[----:B----4-:R-:W-:-:S06]  /*6920*/  WARPGROUP.ARRIVE ;  /* 0x00000000000079c5 */ /* 0x010fcc0000000000 */
        /* <DEDUP_REMOVED lines=11> */
[----:B-1----:R-:W-:Y:S02]  /*69e0*/  IMAD.MOV.U32 R202, RZ, RZ, R149 ;  /* 0x000000ffffca7224 */ /* 0x002fe400078e0095 */
[----:B----4-:R-:W-:Y:S01]  /*69f0*/  IMAD.MOV.U32 R200, RZ, RZ, R147 ;  /* 0x000000ffffc87224 */ /* 0x010fe200078e0093 */
[----:B------:R-:W-:Y:S01]  /*6a00*/  MOV R201, R148 ;  /* 0x0000009400c97202 */ /* 0x000fe20000000f00 */
[----:B------:R-:W3:Y:S01]  /*6a10*/  LDL.LU R147, [R1+0x310] ;  /* 0x0003100001937983 */ /* 0x000ee20000300800 */
[----:B------:R-:W-:-:S03]  /*6a20*/  IMAD.MOV.U32 R203, RZ, RZ, R150 ;  /* 0x000000ffffcb7224 */ /* 0x000fc600078e0096 */
[----:B------:R-:W3:Y:S04]  /*6a30*/  LDL.LU R148, [R1+0x30c] ;  /* 0x00030c0001947983 */ /* 0x000ee80000300800 */
[----:B------:R-:W3:Y:S04]  /*6a40*/  LDL.LU R149, [R1+0x308] ;  /* 0x0003080001957983 */ /* 0x000ee80000300800 */
[----:B------:R-:W3:Y:S04]  /*6a50*/  LDL.LU R150, [R1+0x304] ;  /* 0x0003040001967983 */ /* 0x000ee80000300800 */
[----:B------:R-:W3:Y:S01]  /*6a60*/  LDL.LU R151, [R1+0x300] ;  /* 0x0003000001977983 */ /* 0x000ee20000300800 */
        /* <DEDUP_REMOVED lines=44> */
[----:B------:R-:W-:Y:S01]  /*6d30*/  IMAD.MOV.U32 R214, RZ, RZ, R22 ;  /* 0x000000ffffd67224 */ /* 0x000fe200078e0016 */
[----:B------:R-:W-:Y:S01]  /*6d40*/  UMOV UR4, UR20 ;  /* 0x0000001400047c82 */ /* 0x000fe20008000000 */
[----:B------:R-:W-:Y:S01]  /*6d50*/  UMOV UR5, UR21 ;  /* 0x0000001500057c82 */ /* 0x000fe20008000000 */
[----:B------:R-:W-:Y:S01]  /*6d60*/  UIADD3 UR12, UR34, 0x806, URZ ;  /* 0x00000806220c7890 */ /* 0x000fe2000fffe03f */
[----:B------:R0:W5:Y:S04]  /*6d70*/  LDL.LU R17, [R1+0x2fc] ;  /* 0x0002fc0001117983 */ /* 0x0001680000300800 */
[----:B------:R0:W5:Y:S04]  /*6d80*/  LDL.LU R16, [R1+0x2f8] ;  /* 0x0002f80001107983 */ /* 0x0001680000300800 */
[----:B------:R0:W5:Y:S04]  /*6d90*/  LDL.LU R3, [R1+0x2f4] ;  /* 0x0002f40001037983 */ /* 0x0001680000300800 */
[----:B------:R0:W5:Y:S01]  /*6da0*/  LDL.LU R2, [R1+0x2f0] ;  /* 0x0002f00001027983 */ /* 0x0001620000300800 */
        /* <DEDUP_REMOVED lines=10> */
[----:B------:R-:W-:Y:S04]  /*6e50*/  STL.64 [R1+0x40], R40 ;  /* 0x0000402801007387 */ /* 0x000fe80000100a00 */
[----:B------:R-:W-:Y:S04]  /*6e60*/  STL.64 [R1+0x48], R42 ;  /* 0x0000482a01007387 */ /* 0x000fe80000100a00 */
        /* <DEDUP_REMOVED lines=8> */
[----:B------:R1:W-:Y:S04]  /*6ef0*/  STL.64 [R1+0x78], R54 ;  /* 0x0000783601007387 */ /* 0x0003e80000100a00 */
[----:B-1----:R-:W2:Y:S04]  /*6f00*/  LDL.LU.64 R54, [R1+0x2e8] ;  /* 0x0002e80001367983 */ /* 0x002ea80000300a00 */
[----:B------:R-:W2:Y:S04]  /*6f10*/  LDL.LU.64 R52, [R1+0x2e0] ;  /* 0x0002e00001347983 */ /* 0x000ea80000300a00 */
[----:B------:R-:W2:Y:S04]  /*6f20*/  LDL.LU.64 R50, [R1+0x2d8] ;  /* 0x0002d80001327983 */ /* 0x000ea80000300a00 */
[----:B------:R-:W2:Y:S04]  /*6f30*/  LDL.LU.64 R48, [R1+0x2d0] ;  /* 0x0002d00001307983 */ /* 0x000ea80000300a00 */
[----:B------:R-:W2:Y:S04]  /*6f40*/  LDL.LU.64 R46, [R1+0x2c8] ;  /* 0x0002c800012e7983 */ /* 0x000ea80000300a00 */
[----:B------:R-:W2:Y:S04]  /*6f50*/  LDL.LU.64 R44, [R1+0x2c0] ;  /* 0x0002c000012c7983 */ /* 0x000ea80000300a00 */
[----:B------:R-:W2:Y:S04]  /*6f60*/  LDL.LU.64 R42, [R1+0x2b8] ;  /* 0x0002b800012a7983 */ /* 0x000ea80000300a00 */
[----:B------:R-:W2:Y:S04]  /*6f70*/  LDL.LU.64 R40, [R1+0x2b0] ;  /* 0x0002b00001287983 */ /* 0x000ea80000300a00 */
        /* <DEDUP_REMOVED lines=15> */
[----:B------:R1:W-:Y:S01]  /*7070*/  STL.64 [R1+0x138], R118 ;  /* 0x0001387601007387 */ /* 0x0003e20000100a00 */
[----:B------:R-:W-:-:S03]  /*7080*/  WARPGROUP.DEPBAR.LE gsb0, 0x0 ;  /* 0x00008000000079c5 */ /* 0x000fc60000010000 */
[----:B-1----:R-:W3:Y:S04]  /*7090*/  LDL.LU.64 R118, [R1+0x2a8] ;  /* 0x0002a80001767983 */ /* 0x002ee80000300a00 */
[----:B------:R-:W3:Y:S04]  /*70a0*/  LDL.LU.64 R116, [R1+0x2a0] ;  /* 0x0002a00001747983 */ /* 0x000ee80000300a00 */
[----:B------:R-:W3:Y:S04]  /*70b0*/  LDL.LU.64 R114, [R1+0x298] ;  /* 0x0002980001727983 */ /* 0x000ee80000300a00 */
[----:B------:R-:W3:Y:S04]  /*70c0*/  LDL.LU.64 R112, [R1+0x290] ;  /* 0x0002900001707983 */ /* 0x000ee80000300a00 */
[----:B------:R-:W3:Y:S04]  /*70d0*/  LDL.LU.64 R110, [R1+0x288] ;  /* 0x00028800016e7983 */ /* 0x000ee80000300a00 */
[----:B------:R-:W3:Y:S04]  /*70e0*/  LDL.LU.64 R108, [R1+0x280] ;  /* 0x00028000016c7983 */ /* 0x000ee80000300a00 */
[----:B------:R-:W3:Y:S04]  /*70f0*/  LDL.LU.64 R106, [R1+0x278] ;  /* 0x00027800016a7983 */ /* 0x000ee80000300a00 */
[----:B------:R-:W3:Y:S04]  /*7100*/  LDL.LU.64 R104, [R1+0x270] ;  /* 0x0002700001687983 */ /* 0x000ee80000300a00 */
[----:B------:R-:W-:Y:S04]  /*7110*/  STL.64 [R1], R168 ;  /* 0x000000a801007387 */ /* 0x000fe80000100a00 */
[----:B------:R-:W-:Y:S04]  /*7120*/  STL.64 [R1+0x8], R170 ;  /* 0x000008aa01007387 */ /* 0x000fe80000100a00 */
[----:B------:R-:W-:Y:S04]  /*7130*/  STL.64 [R1+0x10], R172 ;  /* 0x000010ac01007387 */ /* 0x000fe80000100a00 */
[----:B------:R-:W-:Y:S04]  /*7140*/  STL.64 [R1+0x18], R174 ;  /* 0x000018ae01007387 */ /* 0x000fe80000100a00 */
[----:B------:R-:W-:Y:S04]  /*7150*/  STL.64 [R1+0x20], R176 ;  /* 0x000020b001007387 */ /* 0x000fe80000100a00 */
[----:B------:R-:W-:Y:S04]  /*7160*/  STL.64 [R1+0x28], R178 ;  /* 0x000028b201007387 */ /* 0x000fe80000100a00 */
[----:B------:R-:W-:Y:S04]  /*7170*/  STL.64 [R1+0x30], R180 ;  /* 0x000030b401007387 */ /* 0x000fe80000100a00 */
[----:B------:R1:W-:Y:S04]  /*7180*/  STL.64 [R1+0x38], R182 ;  /* 0x000038b601007387 */ /* 0x0003e80000100a00 */
[----:B-1----:R-:W4:Y:S04]  /*7190*/  LDL.LU.64 R182, [R1+0x268] ;  /* 0x0002680001b67983 */ /* 0x002f280000300a00 */
[----:B------:R-:W4:Y:S04]  /*71a0*/  LDL.LU.64 R180, [R1+0x260] ;  /* 0x0002600001b47983 */ /* 0x000f280000300a00 */
[----:B------:R-:W4:Y:S04]  /*71b0*/  LDL.LU.64 R178, [R1+0x258] ;  /* 0x0002580001b27983 */ /* 0x000f280000300a00 */
[----:B------:R-:W4:Y:S04]  /*71c0*/  LDL.LU.64 R176, [R1+0x250] ;  /* 0x0002500001b07983 */ /* 0x000f280000300a00 */
[----:B------:R-:W4:Y:S04]  /*71d0*/  LDL.LU.64 R174, [R1+0x248] ;  /* 0x0002480001ae7983 */ /* 0x000f280000300a00 */
[----:B------:R-:W4:Y:S04]  /*71e0*/  LDL.LU.64 R172, [R1+0x240] ;  /* 0x0002400001ac7983 */ /* 0x000f280000300a00 */
[----:B------:R-:W4:Y:S04]  /*71f0*/  LDL.LU.64 R170, [R1+0x238] ;  /* 0x0002380001aa7983 */ /* 0x000f280000300a00 */
[----:B------:R-:W4:Y:S01]  /*7200*/  LDL.LU.64 R168, [R1+0x230] ;  /* 0x0002300001a87983 */ /* 0x000f220000300a00 */
[----:B------:R-:W-:Y:S01]  /*7210*/  UMOV UR12, UR4 ;  /* 0x00000004000c7c82 */ /* 0x000fe20008000000 */
[----:B------:R-:W-:Y:S01]  /*7220*/  UMOV UR13, UR5 ;  /* 0x00000005000d7c82 */ /* 0x000fe20008000000 */
        /* <DEDUP_REMOVED lines=49> */
[----:B------:R-:W-:Y:S01]  /*7540*/  UMOV UR4, UR20 ;  /* 0x0000001400047c82 */ /* 0x000fe20008000000 */
[----:B------:R-:W-:Y:S01]  /*7550*/  UMOV UR5, UR21 ;  /* 0x0000001500057c82 */ /* 0x000fe20008000000 */
[----:B------:R-:W-:-:S03]  /*7560*/  WARPGROUP.DEPBAR.LE gsb0, 0x0 ;  /* 0x00008000000079c5 */ /* 0x000fc60000010000 */
[----:B------:R-:W-:-:S06]  /*7570*/  WARPGROUP.ARRIVE ;  /* 0x00000000000079c5 */ /* 0x000fcc0000000000 */
[----:B------:R-:W-:Y:S03]  /*7580*/  HGMMA.64x32x16.F32.BF16 R200, gdesc[UR4], R200, gsb0 ;  /* 0x0060000004c879f0 */ /* 0x000fe600080018c8 */
        /* <DEDUP_REMOVED lines=9> */
[----:B-1----:R0:W5:Y:S04]  /*7620*/  LDL.LU.64 R214, [R1+0x228] ;  /* 0x0002280001d67983 */ /* 0x0021680000300a00 */
[----:B------:R0:W5:Y:S04]  /*7630*/  LDL.LU.64 R212, [R1+0x220] ;  /* 0x0002200001d47983 */ /* 0x0001680000300a00 */
[----:B------:R0:W5:Y:S04]  /*7640*/  LDL.LU.64 R210, [R1+0x218] ;  /* 0x0002180001d27983 */ /* 0x0001680000300a00 */
[----:B------:R0:W5:Y:S04]  /*7650*/  LDL.LU.64 R208, [R1+0x210] ;  /* 0x0002100001d07983 */ /* 0x0001680000300a00 */
[----:B------:R0:W5:Y:S04]  /*7660*/  LDL.LU.64 R206, [R1+0x208] ;  /* 0x0002080001ce7983 */ /* 0x0001680000300a00 */
[----:B------:R0:W5:Y:S04]  /*7670*/  LDL.LU.64 R204, [R1+0x200] ;  /* 0x0002000001cc7983 */ /* 0x0001680000300a00 */
[----:B------:R0:W5:Y:S04]  /*7680*/  LDL.LU.64 R202, [R1+0x1f8] ;  /* 0x0001f80001ca7983 */ /* 0x0001680000300a00 */
[----:B------:R0:W5:Y:S01]  /*7690*/  LDL.LU.64 R200, [R1+0x1f0] ;  /* 0x0001f00001c87983 */ /* 0x0001620000300a00 */
[----:B------:R-:W-:Y:S05]  /*76a0*/  @!P1 BRA `(.L_x_22) ;  /* 0x0000006000b09947 */ /* 0x000fea0003800000 */
[----:B------:R-:W-:Y:S01]  /*76b0*/  UIADD3 UR26, UR37, 0x1, URZ ;  /* 0x00000001251a7890 */ /* 0x000fe2000fffe03f */
[----:B-----5:R-:W-:Y:S01]  /*76c0*/  R2UR UR25, R3 ;  /* 0x00000000031972ca */ /* 0x020fe200000e0000 */
[----:B------:R-:W-:Y:S02]  /*76d0*/  UMOV UR24, UR37 ;  /* 0x0000002500187c82 */ /* 0x000fe40008000000 */
[----:B------:R-:W-:-:S04]  /*76e0*/  UISETP.NE.AND UP0, UPT, UR26, 0x2, UPT ;  /* 0x000000021a00788c */ /* 0x000fc8000bf05270 */
[----:B------:R-:W-:Y:S02]  /*76f0*/  USEL UR27, URZ, 0x1, UP0 ;  /* 0x000000013f1b7887 */ /* 0x000fe40008000000 */
[----:B------:R-:W-:Y:S02]  /*7700*/  USEL UR26, UR26, URZ, UP0 ;  /* 0x0000003f1a1a7287 */ /* 0x000fe40008000000 */
[----:B------:R-:W-:-:S12]  /*7710*/  ULOP3.LUT UR27, UR36, UR27, URZ, 0x3c, !UPT ;  /* 0x0000001b241b7292 */ /* 0x000fd8000f8e3c3f */
.L_x_29:
[----:B-----5:R-:W-:Y:S05]  /*7720*/  @!P0 BRA `(.L_x_23) ;  /* 0x0000000000048947 */ /* 0x020fea0003800000 */
[----:B------:R-:W-:Y:S01]  /*7730*/  BPT.TRAP 0x1 ;  /* 0x000000040000795c */ /* 0x000fe20000300000 */
.L_x_23:
[----:B------:R-:W-:Y:S01]  /*7740*/  ULEA UR4, UR26, UR42, 0x3 ;  /* 0x0000002a1a047291 */ /* 0x000fe2000f8e183f */
[----:B------:R-:W-:-:S05]  /*7750*/  IMAD.U32 R0, RZ, RZ, UR27 ;  /* 0x0000001bff007e24 */ /* 0x000fca000f8e00ff */
[----:B------:R-:W-:-:S04]  /*7760*/  SHF.L.U32 R0, R0, 0x1f, RZ ;  /* 0x0000001f00007819 */ /* 0x000fc800000006ff */
[----:B------:R1:W2:Y:S01]  /*7770*/  SYNCS.PHASECHK.TRANS64.TRYWAIT P1, [UR4], R0 ;  /* 0x00000000ff0075a7 */ /* 0x0002a20008020144 */
[----:B------:R-:W-:Y:S05]  /*7780*/  @!P0 BRA `(.L_x_24) ;  /* 0x0000000000048947 */ /* 0x000fea0003800000 */
[----:B------:R-:W-:Y:S01]  /*7790*/  BPT.TRAP 0x1 ;  /* 0x000000040000795c */ /* 0x000fe20000300000 */
.L_x_24:
[----:B--2---:R-:W-:Y:S05]  /*77a0*/  @P1 BRA `(.L_x_25) ;  /* 0x0000000000081947 */ /* 0x004fea0003800000 */
[----:B------:R-:W2:Y:S02]  /*77b0*/  SYNCS.PHASECHK.TRANS64.TRYWAIT P1, [UR4], R0 ;  /* 0x00000000ff0075a7 */ /* 0x000ea40008020144 */
[----:B--2---:R-:W-:Y:S05]  /*77c0*/  @!P1 BRA `(.L_x_26) ;  /* 0x0000024800689947 */ /* 0x004fea0003800000 */
.L_x_25:
        /* <DEDUP_REMOVED lines=8> */
[----:B---3--:R-:W3:Y:S04]  /*7850*/  LDL.LU.64 R88, [R1+0x80] ;  /* 0x0000800001587983 */ /* 0x008ee80000300a00 */
[----:B------:R-:W3:Y:S04]  /*7860*/  LDL.LU.64 R90, [R1+0x88] ;  /* 0x00008800015a7983 */ /* 0x000ee80000300a00 */
[----:B------:R-:W3:Y:S04]  /*7870*/  LDL.LU.64 R92, [R1+0x90] ;  /* 0x00009000015c7983 */ /* 0x000ee80000300a00 */
[----:B------:R-:W3:Y:S04]  /*7880*/  LDL.LU.64 R94, [R1+0x98] ;  /* 0x00009800015e7983 */ /* 0x000ee80000300a00 */
[----:B------:R-:W3:Y:S04]  /*7890*/  LDL.LU.64 R96, [R1+0xa0] ;  /* 0x0000a00001607983 */ /* 0x000ee80000300a00 */
[----:B------:R-:W3:Y:S04]  /*78a0*/  LDL.LU.64 R98, [R1+0xa8] ;  /* 0x0000a80001627983 */ /* 0x000ee80000300a00 */
        /* <DEDUP_REMOVED lines=10> */
[----:B----4-:R-:W4:Y:S04]  /*7950*/  LDL.LU.64 R152, [R1+0x180] ;  /* 0x0001800001987983 */ /* 0x010f280000300a00 */
[----:B------:R-:W4:Y:S04]  /*7960*/  LDL.LU.64 R154, [R1+0x188] ;  /* 0x00018800019a7983 */ /* 0x000f280000300a00 */
[----:B------:R-:W4:Y:S04]  /*7970*/  LDL.LU.64 R156, [R1+0x190] ;  /* 0x00019000019c7983 */ /* 0x000f280000300a00 */
[----:B------:R-:W4:Y:S04]  /*7980*/  LDL.LU.64 R158, [R1+0x198] ;  /* 0x00019800019e7983 */ /* 0x000f280000300a00 */
[----:B------:R-:W4:Y:S04]  /*7990*/  LDL.LU.64 R160, [R1+0x1a0] ;  /* 0x0001a00001a07983 */ /* 0x000f280000300a00 */
[----:B------:R-:W4:Y:S04]  /*79a0*/  LDL.LU.64 R162, [R1+0x1a8] ;  /* 0x0001a80001a27983 */ /* 0x000f280000300a00 */
[----:B------:R-:W4:Y:S04]  /*79b0*/  LDL.LU.64 R164, [R1+0x1b0] ;  /* 0x0001b00001a47983 */ /* 0x000f280000300a00 */
[----:B------:R-:W4:Y:S01]  /*79c0*/  LDL.LU.64 R166, [R1+0x1b8] ;  /* 0x0001b80001a67983 */ /* 0x000f220000300a00 */
[----:B------:R-:W-:-:S02]  /*79d0*/  ULEA UR28, UR26, UR32, 0xc ;  /* 0x000000201a1c7291 */ /* 0x000fc4000f8e603f */
[----:B------:R-:W-:Y:S01]  /*79e0*/  UIMAD UR29, UR26, 0x500, UR33 ;  /* 0x000005001a1d78a4 */ /* 0x000fe2000f8e0221 */
[----:B------:R0:W-:Y:S01]  /*79f0*/  STL [R1+0x628], R216 ;  /* 0x000628d801007387 */ /* 0x0001e20000100800 */
[----:B------:R-:W-:Y:S01]  /*7a00*/  UMOV UR5, 0x40000040 ;  /* 0x4000004000057882 */ /* 0x000fe20000000000 */
[----:B------:R-:W-:Y:S01]  /*7a10*/  UMOV UR7, 0x40000040 ;  /* 0x4000004000077882 */ /* 0x000fe20000000000 */
[----:B------:R-:W-:Y:S01]  /*7a20*/  UIADD3 UR10, UR29, 0x100, URZ ;  /* 0x000001001d0a7890 */ /* 0x000fe2000fffe03f */
[----:B------:R0:W-:Y:S01]  /*7a30*/  STL [R1+0x624], R217 ;  /* 0x000624d901007387 */ /* 0x0001e20000100800 */
[----:B------:R-:W-:Y:S01]  /*7a40*/  UMOV UR4, UR28 ;  /* 0x0000001c00047c82 */ /* 0x000fe20008000000 */
[----:B------:R-:W-:Y:S01]  /*7a50*/  UMOV UR6, UR29 ;  /* 0x0000001d00067c82 */ /* 0x000fe20008000000 */
[----:B------:R-:W-:Y:S01]  /*7a60*/  UMOV UR8, UR4 ;  /* 0x0000000400087c82 */ /* 0x000fe20008000000 */
[----:B------:R-:W-:Y:S01]  /*7a70*/  UMOV UR9, UR5 ;  /* 0x0000000500097c82 */ /* 0x000fe20008000000 */
[----:B------:R-:W-:Y:S01]  /*7a80*/  UMOV UR11, 0x40000040 ;  /* 0x40000040000b7882 */ /* 0x000fe20000000000 */
[----:B------:R-:W-:Y:S01]  /*7a90*/  UIADD3 UR14, UR29, 0x200, URZ ;  /* 0x000002001d0e7890 */ /* 0x000fe2000fffe03f */
[----:B------:R0:W-:Y:S01]  /*7aa0*/  STL [R1+0x620], R218 ;  /* 0x000620da01007387 */ /* 0x0001e20000100800 */
        /* <DEDUP_REMOVED lines=8> */
[----:B------:R0:W-:Y:S04]  /*7b30*/  STL [R1+0x618], R220 ;  /* 0x000618dc01007387 */ /* 0x0001e80000100800 */
[----:B------:R0:W-:Y:S04]  /*7b40*/  STL [R1+0x614], R221 ;  /* 0x000614dd01007387 */ /* 0x0001e80000100800 */
[----:B------:R-:W-:Y:S04]  /*7b50*/  STL [R1+0x610], R222 ;  /* 0x000610de01007387 */ /* 0x000fe80000100800 */
[----:B------:R-:W-:Y:S04]  /*7b60*/  STL [R1+0x60c], R223 ;  /* 0x00060cdf01007387 */ /* 0x000fe80000100800 */
[----:B------:R0:W-:Y:S04]  /*7b70*/  STL [R1+0x608], R224 ;  /* 0x000608e001007387 */ /* 0x0001e80000100800 */
[----:B------:R-:W-:Y:S04]  /*7b80*/  STL [R1+0x604], R225 ;  /* 0x000604e101007387 */ /* 0x000fe80000100800 */
[----:B------:R-:W-:Y:S04]  /*7b90*/  STL [R1+0x600], R226 ;  /* 0x000600e201007387 */ /* 0x000fe80000100800 */
[----:B------:R-:W-:Y:S04]  /*7ba0*/  STL [R1+0x5fc], R227 ;  /* 0x0005fce301007387 */ /* 0x000fe80000100800 */
[----:B------:R-:W-:Y:S04]  /*7bb0*/  STL [R1+0x5f8], R228 ;  /* 0x0005f8e401007387 */ /* 0x000fe80000100800 */
[----:B------:R-:W-:Y:S04]  /*7bc0*/  STL [R1+0x5f4], R229 ;  /* 0x0005f4e501007387 */ /* 0x000fe80000100800 */
[----:B------:R-:W-:Y:S04]  /*7bd0*/  STL [R1+0x5f0], R230 ;  /* 0x0005f0e601007387 */ /* 0x000fe80000100800 */
[----:B------:R0:W-:Y:S04]  /*7be0*/  STL [R1+0x5ec], R231 ;  /* 0x0005ece701007387 */ /* 0x0001e80000100800 */
[----:B------:R-:W-:Y:S04]  /*7bf0*/  STL [R1+0x2fc], R17 ;  /* 0x0002fc1101007387 */ /* 0x000fe80000100800 */
[----:B------:R-:W-:Y:S04]  /*7c00*/  STL [R1+0x2f8], R16 ;  /* 0x0002f81001007387 */ /* 0x000fe80000100800 */
[----:B------:R-:W-:Y:S04]  /*7c10*/  STL [R1+0x2f4], R3 ;  /* 0x0002f40301007387 */ /* 0x000fe80000100800 */
[----:B------:R-:W-:Y:S01]  /*7c20*/  STL [R1+0x2f0], R2 ;  /* 0x0002f00201007387 */ /* 0x000fe20000100800 */
[----:B----4-:R-:W-:-:S06]  /*7c30*/  WARPGROUP.ARRIVE ;  /* 0x00000000000079c5 */ /* 0x010fcc0000000000 */
[----:B------:R-:W-:Y:S03]  /*7c40*/  HGMMA.64x32x16.F32.BF16 R152, gdesc[UR4], R152, gsb0 ;  /* 0x00600000049879f0 */ /* 0x000fe60008001898 */
[----:B------:R-:W-:Y:S02]  /*7c50*/  WARPGROUP.DEPBAR.LE gsb0, 0x0 ;  /* 0x00008000000079c5 */ /* 0x000fe40000010000 */
[----:B---3--:R-:W-:Y:S01]  /*7c60*/  WARPGROUP.ARRIVE ;  /* 0x00000000000079c5 */ /* 0x008fe20000000000 */
[----:B------:R-:W-:Y:S01]  /*7c70*/  UIADD3 UR22, UR29, 0x400, URZ ;  /* 0x000004001d167890 */ /* 0x000fe2000fffe03f */
[----:B------:R-:W-:Y:S01]  /*7c80*/  IMAD.MOV.U32 R20, RZ, RZ, R152 ;  /* 0x000000ffff147224 */ /* 0x000fe200078e0098 */
[----:B------:R-:W-:Y:S01]  /*7c90*/  UMOV UR20, UR4 ;  /* 0x0000000400147c82 */ /* 0x000fe20008000000 */
[----:B------:R-:W-:Y:S01]  /*7ca0*/  UMOV UR21, UR5 ;  /* 0x0000000500157c82 */ /* 0x000fe20008000000 */
[----:B------:R-:W-:Y:S01]  /*7cb0*/  UMOV UR23, 0x40000040 ;  /* 0x4000004000177882 */ /* 0x000fe20000000000 */
[----:B------:R-:W-:Y:S01]  /*7cc0*/  HGMMA.64x32x16.F32.BF16 R88, gdesc[UR8], R88, gsb0 ;  /* 0x00600000085879f0 */ /* 0x000fe20008001858 */
        /* <DEDUP_REMOVED lines=13> */
[----:B--2---:R-:W-:Y:S02]  /*7da0*/  IMAD.MOV.U32 R4, RZ, RZ, R166 ;  /* 0x000000ffff047224 */ /* 0x004fe400078e00a6 */
[----:B-1----:R-:W-:Y:S01]  /*7db0*/  IMAD.MOV.U32 R0, RZ, RZ, R167 ;  /* 0x000000ffff007224 */ /* 0x002fe200078e00a7 */
[----:B------:R-:W-:Y:S02]  /*7dc0*/  WARPGROUP.DEPBAR.LE gsb0, 0x0 ;  /* 0x00008000000079c5 */ /* 0x000fe40000010000 */
[----:B------:R-:W-:Y:S01]  /*7dd0*/  WARPGROUP.ARRIVE ;  /* 0x00000000000079c5 */ /* 0x000fe20000000000 */
[----:B0-----:R-:W-:Y:S01]  /*7de0*/  IMAD.MOV.U32 R216, RZ, RZ, R88 ;  /* 0x000000ffffd87224 */ /* 0x001fe200078e0058 */
[----:B------:R-:W-:Y:S01]  /*7df0*/  MOV R217, R89 ;  /* 0x0000005900d97202 */ /* 0x000fe20000000f00 */
[----:B------:R-:W-:Y:S01]  /*7e00*/  IMAD.MOV.U32 R218, RZ, RZ, R90 ;  /* 0x000000ffffda7224 */ /* 0x000fe200078e005a */
[----:B------:R-:W2:Y:S01]  /*7e10*/  LDL.LU.64 R88, [R1+0x40] ;  /* 0x0000400001587983 */ /* 0x000ea20000300a00 */
[----:B------:R-:W-:Y:S01]  /*7e20*/  IMAD.MOV.U32 R219, RZ, RZ, R91 ;  /* 0x000000ffffdb7224 */ /* 0x000fe200078e005b */
[----:B------:R-:W-:Y:S01]  /*7e30*/  HGMMA.64x32x16.F32.BF16 R200, gdesc[UR12], R200, gsb0 ;  /* 0x006000000cc879f0 */ /* 0x000fe200080018c8 */
[----:B------:R-:W-:Y:S01]  /*7e40*/  IMAD.MOV.U32 R220, RZ, RZ, R92 ;  /* 0x000000ffffdc7224 */ /* 0x000fe200078e005c */
[----:B------:R-:W2:Y:S01]  /*7e50*/  LDL.LU.64 R90, [R1+0x48] ;  /* 0x00004800015a7983 */ /* 0x000ea20000300a00 */
[----:B------:R-:W-:Y:S01]  /*7e60*/  IMAD.MOV.U32 R221, RZ, RZ, R93 ;  /* 0x000000ffffdd7224 */ /* 0x000fe200078e005d */
[----:B------:R-:W-:Y:S01]  /*7e70*/  MOV R224, R96 ;  /* 0x0000006000e07202 */ /* 0x000fe20000000f00 */
[----:B------:R-:W-:Y:S01]  /*7e80*/  IMAD.MOV.U32 R222, RZ, RZ, R94 ;  /* 0x000000ffffde7224 */ /* 0x000fe200078e005e */
[----:B------:R-:W2:Y:S01]  /*7e90*/  LDL.LU.64 R92, [R1+0x50] ;  /* 0x00005000015c7983 */ /* 0x000ea20000300a00 */
[----:B------:R-:W-:Y:S01]  /*7ea0*/  IMAD.MOV.U32 R223, RZ, RZ, R95 ;  /* 0x000000ffffdf7224 */ /* 0x000fe200078e005f */
[----:B------:R-:W-:Y:S01]  /*7eb0*/  MOV R231, R103 ;  /* 0x0000006700e77202 */ /* 0x000fe20000000f00 */
[----:B------:R-:W-:Y:S01]  /*7ec0*/  IMAD.MOV.U32 R225, RZ, RZ, R97 ;  /* 0x000000ffffe17224 */ /* 0x000fe200078e0061 */
[----:B------:R-:W2:Y:S01]  /*7ed0*/  LDL.LU.64 R94, [R1+0x58] ;  /* 0x00005800015e7983 */ /* 0x000ea20000300a00 */
[----:B------:R-:W-:-:S02]  /*7ee0*/  IMAD.MOV.U32 R226, RZ, RZ, R98 ;  /* 0x000000ffffe27224 */ /* 0x000fc400078e0062 */
[----:B------:R-:W-:Y:S01]  /*7ef0*/  IMAD.MOV.U32 R227, RZ, RZ, R99 ;  /* 0x000000ffffe37224 */ /* 0x000fe200078e0063 */
[----:B------:R-:W2:Y:S01]  /*7f00*/  LDL.LU.64 R96, [R1+0x60] ;  /* 0x0000600001607983 */ /* 0x000ea20000300a00 */
[----:B------:R-:W-:Y:S02]  /*7f10*/  IMAD.MOV.U32 R228, RZ, RZ, R100 ;  /* 0x000000ffffe47224 */ /* 0x000fe400078e0064 */
[----:B------:R-:W-:Y:S01]  /*7f20*/  IMAD.MOV.U32 R229, RZ, RZ, R101 ;  /* 0x000000ffffe57224 */ /* 0x000fe200078e0065 */
[----:B------:R-:W2:Y:S01]  /*7f30*/  LDL.LU.64 R98, [R1+0x68] ;  /* 0x0000680001627983 */ /* 0x000ea20000300a00 */
[----:B------:R-:W-:-:S03]  /*7f40*/  IMAD.MOV.U32 R230, RZ, RZ, R102 ;  /* 0x000000ffffe67224 */ /* 0x000fc600078e0066 */
[----:B------:R-:W2:Y:S04]  /*7f50*/  LDL.LU.64 R100, [R1+0x70] ;  /* 0x0000700001647983 */ /* 0x000ea80000300a00 */
[----:B------:R-:W2:Y:S04]  /*7f60*/  LDL.LU.64 R102, [R1+0x78] ;  /* 0x0000780001667983 */ /* 0x000ea80000300a00 */
[----:B------:R-:W3:Y:S04]  /*7f70*/  LDL.LU.64 R152, [R1+0x140] ;  /* 0x0001400001987983 */ /* 0x000ee80000300a00 */
[----:B------:R-:W3:Y:S04]  /*7f80*/  LDL.LU.64 R154, [R1+0x148] ;  /* 0x00014800019a7983 */ /* 0x000ee80000300a00 */
[----:B------:R-:W3:Y:S04]  /*7f90*/  LDL.LU.64 R156, [R1+0x150] ;  /* 0x00015000019c7983 */ /* 0x000ee80000300a00 */
[----:B------:R-:W3:Y:S04]  /*7fa0*/  LDL.LU.64 R158, [R1+0x158] ;  /* 0x00015800019e7983 */ /* 0x000ee80000300a00 */
[----:B------:R-:W3:Y:S04]  /*7fb0*/  LDL.LU.64 R160, [R1+0x160] ;  /* 0x0001600001a07983 */ /* 0x000ee80000300a00 */
[----:B------:R-:W3:Y:S04]  /*7fc0*/  LDL.LU.64 R162, [R1+0x168] ;  /* 0x0001680001a27983 */ /* 0x000ee80000300a00 */
[----:B------:R-:W3:Y:S04]  /*7fd0*/  LDL.LU.64 R164, [R1+0x170] ;  /* 0x0001700001a47983 */ /* 0x000ee80000300a00 */
[----:B------:R-:W3:Y:S01]  /*7fe0*/  LDL.LU.64 R166, [R1+0x178] ;  /* 0x0001780001a67983 */ /* 0x000ee20000300a00 */
[----:B------:R-:W-:-:S02]  /*7ff0*/  WARPGROUP.DEPBAR.LE gsb0, 0x0 ;  /* 0x00008000000079c5 */ /* 0x000fc40000010000 */
[----:B------:R-:W-:-:S06]  /*8000*/  WARPGROUP.ARRIVE ;  /* 0x00000000000079c5 */ /* 0x000fcc0000000000 */
[----:B------:R-:W-:Y:S03]  /*8010*/  HGMMA.64x32x16.F32.BF16 R136, gdesc[UR16], R136, gsb0 ;  /* 0x00600000108879f0 */ /* 0x000fe60008001888 */
[----:B------:R-:W-:Y:S02]  /*8020*/  WARPGROUP.DEPBAR.LE gsb0, 0x0 ;  /* 0x00008000000079c5 */ /* 0x000fe40000010000 */
[----:B------:R-:W-:-:S06]  /*8030*/  WARPGROUP.ARRIVE ;  /* 0x00000000000079c5 */ /* 0x000fcc0000000000 */
[----:B------:R-:W-:Y:S01]  /*8040*/  HGMMA.64x32x16.F32.BF16 R72, gdesc[UR20], R72, gsb0 ;  /* 0x00600000144879f0 */ /* 0x000fe20008001848 */
[----:B------:R-:W-:Y:S01]  /*8050*/  UIADD3 UR8, UR28, 0x400, URZ ;  /* 0x000004001c087890 */ /* 0x000fe2000fffe03f */
[----:B------:R-:W-:-:S06]  /*8060*/  UMOV UR21, 0x40000040 ;  /* 0x4000004000157882 */ /* 0x000fcc0000000000 */
        /* <DEDUP_REMOVED lines=16> */
[----:B------:R-:W-:Y:S04]  /*8170*/  STL [R1+0x594], R136 ;  /* 0x0005948801007387 */ /* 0x000fe80000100800 */
[----:B------:R-:W-:Y:S04]  /*8180*/  STL [R1+0x590], R137 ;  /* 0x0005908901007387 */ /* 0x000fe80000100800 */
[----:B------:R-:W-:Y:S04]  /*8190*/  STL [R1+0x58c], R138 ;  /* 0x00058c8a01007387 */ /* 0x000fe80000100800 */
[----:B------:R-:W-:Y:S04]  /*81a0*/  STL [R1+0x588], R139 ;  /* 0x0005888b01007387 */ /* 0x000fe80000100800 */
[----:B------:R-:W-:Y:S04]  /*81b0*/  STL [R1+0x584], R140 ;  /* 0x0005848c01007387 */ /* 0x000fe80000100800 */
[----:B------:R-:W-:Y:S01]  /*81c0*/  STL [R1+0x580], R141 ;  /* 0x0005808d01007387 */ /* 0x000fe20000100800 */
[----:B------:R-:W-:-:S02]  /*81d0*/  WARPGROUP.DEPBAR.LE gsb0, 0x0 ;  /* 0x00008000000079c5 */ /* 0x000fc40000010000 */
[----:B--2---:R-:W-:-:S06]  /*81e0*/  WARPGROUP.ARRIVE ;  /* 0x00000000000079c5 */ /* 0x004fcc0000000000 */
        /* <DEDUP_REMOVED lines=37> */
[----:B------:R4:W-:Y:S01]  /*8440*/  STL.64 [R1+0x60], R96 ;  /* 0x0000606001007387 */ /* 0x0009e20000100a00 */
[----:B---3--:R-:W-:-:S03]  /*8450*/  WARPGROUP.ARRIVE ;  /* 0x00000000000079c5 */ /* 0x008fc60000000000 */
[----:B------:R3:W-:Y:S04]  /*8460*/  STL.64 [R1+0x68], R98 ;  /* 0x0000686201007387 */ /* 0x0007e80000100a00 */
[----:B------:R3:W-:Y:S04]  /*8470*/  STL.64 [R1+0x70], R100 ;  /* 0x0000706401007387 */ /* 0x0007e80000100a00 */
[----:B------:R3:W-:Y:S04]  /*8480*/  STL.64 [R1+0x78], R102 ;  /* 0x0000786601007387 */ /* 0x0007e80000100a00 */
[----:B0-----:R-:W3:Y:S01]  /*8490*/  LDL.LU.64 R88, [R1+0x100] ;  /* 0x0001000001587983 */ /* 0x001ee20000300a00 */
[----:B------:R-:W-:-:S03]  /*84a0*/  UMOV UR4, UR20 ;  /* 0x0000001400047c82 */ /* 0x000fc60008000000 */
[----:B-1----:R-:W3:Y:S01]  /*84b0*/  LDL.LU.64 R90, [R1+0x108] ;  /* 0x00010800015a7983 */ /* 0x002ee20000300a00 */
[----:B------:R-:W-:Y:S02]  /*84c0*/  UMOV UR5, UR21 ;  /* 0x0000001500057c82 */ /* 0x000fe40008000000 */
[----:B------:R-:W-:Y:S01]  /*84d0*/  HGMMA.64x32x16.F32.BF16 R152, gdesc[UR4], R152, gsb0 ;  /* 0x00600000049879f0 */ /* 0x000fe20008001898 */
[----:B--2---:R-:W2:Y:S04]  /*84e0*/  LDL.LU.64 R92, [R1+0x110] ;  /* 0x00011000015c7983 */ /* 0x004ea80000300a00 */
[----:B----4-:R-:W2:Y:S04]  /*84f0*/  LDL.LU.64 R94, [R1+0x118] ;  /* 0x00011800015e7983 */ /* 0x010ea80000300a00 */
[----:B------:R-:W2:Y:S04]  /*8500*/  LDL.LU.64 R96, [R1+0x120] ;  /* 0x0001200001607983 */ /* 0x000ea80000300a00 */
[----:B---3--:R-:W2:Y:S04]  /*8510*/  LDL.LU.64 R98, [R1+0x128] ;  /* 0x0001280001627983 */ /* 0x008ea80000300a00 */
[----:B------:R-:W2:Y:S04]  /*8520*/  LDL.LU.64 R100, [R1+0x130] ;  /* 0x0001300001647983 */ /* 0x000ea80000300a00 */
[----:B------:R-:W2:Y:S01]  /*8530*/  LDL.LU.64 R102, [R1+0x138] ;  /* 0x0001380001667983 */ /* 0x000ea20000300a00 */
[----:B------:R-:W-:-:S02]  /*8540*/  WARPGROUP.DEPBAR.LE gsb0, 0x0 ;  /* 0x00008000000079c5 */ /* 0x000fc40000010000 */
[----:B------:R-:W-:Y:S02]  /*8550*/  IMAD.MOV.U32 R147, RZ, RZ, R152 ;  /* 0x000000ffff937224 */ /* 0x000fe400078e0098 */
[----:B------:R-:W-:Y:S02]  /*8560*/  IMAD.MOV.U32 R148, RZ, RZ, R153 ;  /* 0x000000ffff947224 */ /* 0x000fe400078e0099 */
[----:B------:R-:W-:Y:S01]  /*8570*/  IMAD.MOV.U32 R149, RZ, RZ, R154 ;  /* 0x000000ffff957224 */ /* 0x000fe200078e009a */
[----:B------:R-:W3:Y:S01]  /*8580*/  LDL.LU.64 R152, [R1] ;  /* 0x0000000001987983 */ /* 0x000ee20000300a00 */
[----:B------:R-:W-:Y:S01]  /*8590*/  IMAD.MOV.U32 R150, RZ, RZ, R155 ;  /* 0x000000ffff967224 */ /* 0x000fe200078e009b */
[----:B------:R-:W-:Y:S01]  /*85a0*/  MOV R234, R158 ;  /* 0x0000009e00ea7202 */ /* 0x000fe20000000f00 */
[----:B------:R-:W-:Y:S01]  /*85b0*/  IMAD.MOV.U32 R151, RZ, RZ, R156 ;  /* 0x000000ffff977224 */ /* 0x000fe200078e009c */
[----:B------:R-:W3:Y:S01]  /*85c0*/  LDL.LU.64 R154, [R1+0x8] ;  /* 0x00000800019a7983 */ /* 0x000ee20000300a00 */
[----:B------:R-:W-:-:S02]  /*85d0*/  IMAD.MOV.U32 R235, RZ, RZ, R157 ;  /* 0x000000ffffeb7224 */ /* 0x000fc400078e009d */
        /* <DEDUP_REMOVED lines=11> */
[----:B------:R-:W3:Y:S01]  /*8690*/  LDL.LU.64 R162, [R1+0x28] ;  /* 0x0000280001a27983 */ /* 0x000ee20000300a00 */
[----:B------:R-:W-:-:S03]  /*86a0*/  IMAD.MOV.U32 R2, RZ, RZ, R167 ;  /* 0x000000ffff027224 */ /* 0x000fc600078e00a7 */
[----:B------:R-:W3:Y:S04]  /*86b0*/  LDL.LU.64 R164, [R1+0x30] ;  /* 0x0000300001a47983 */ /* 0x000ee80000300a00 */
[----:B------:R-:W3:Y:S01]  /*86c0*/  LDL.LU.64 R166, [R1+0x38] ;  /* 0x0000380001a67983 */ /* 0x000ee20000300a00 */
[----:B------:R-:W-:Y:S01]  /*86d0*/  UIADD3 UR12, UR28, 0x800, URZ ;  /* 0x000008001c0c7890 */ /* 0x000fe2000fffe03f */
[----:B------:R-:W-:-:S06]  /*86e0*/  UMOV UR5, 0x40000040 ;  /* 0x4000004000057882 */ /* 0x000fcc0000000000 */
[----:B------:R-:W-:Y:S01]  /*86f0*/  UMOV UR4, UR12 ;  /* 0x0000000c00047c82 */ /* 0x000fe20008000000 */
[----:B------:R-:W-:Y:S01]  /*8700*/  UMOV UR9, UR5 ;  /* 0x0000000500097c82 */ /* 0x000fe20008000000 */
[----:B------:R-:W-:Y:S01]  /*8710*/  UMOV UR8, UR4 ;  /* 0x0000000400087c82 */ /* 0x000fe20008000000 */
[----:B------:R-:W-:Y:S01]  /*8720*/  UMOV UR12, UR4 ;  /* 0x00000004000c7c82 */ /* 0x000fe20008000000 */
[----:B------:R-:W-:Y:S01]  /*8730*/  UMOV UR13, UR5 ;  /* 0x00000005000d7c82 */ /* 0x000fe20008000000 */
[----:B------:R-:W-:Y:S01]  /*8740*/  UMOV UR16, UR4 ;  /* 0x0000000400107c82 */ /* 0x000fe20008000000 */
[----:B------:R-:W-:Y:S01]  /*8750*/  UMOV UR17, UR5 ;  /* 0x0000000500117c82 */ /* 0x000fe20008000000 */
[----:B--2---:R-:W-:-:S06]  /*8760*/  WARPGROUP.ARRIVE ;  /* 0x00000000000079c5 */ /* 0x004fcc0000000000 */
[----:B------:R-:W-:Y:S03]  /*8770*/  HGMMA.64x32x16.F32.BF16 R88, gdesc[UR4], R88, gsb0 ;  /* 0x00600000045879f0 */ /* 0x000fe60008001858 */
[----:B------:R-:W-:Y:S02]  /*8780*/  WARPGROUP.DEPBAR.LE gsb0, 0x0 ;  /* 0x00008000000079c5 */ /* 0x000fe40000010000 */
[----:B---3--:R-:W-:-:S06]  /*8790*/  WARPGROUP.ARRIVE ;  /* 0x00000000000079c5 */ /* 0x008fcc0000000000 */
[----:B------:R-:W-:Y:S01]  /*87a0*/  HGMMA.64x32x16.F32.BF16 R152, gdesc[UR8], R152, gsb0 ;  /* 0x00600000089879f0 */ /* 0x000fe20008001898 */
[----:B------:R-:W-:Y:S02]  /*87b0*/  IMAD.MOV.U32 R145, RZ, RZ, R102 ;  /* 0x000000ffff917224 */ /* 0x000fe400078e0066 */
[----:B------:R-:W-:Y:S01]  /*87c0*/  IMAD.MOV.U32 R146, RZ, RZ, R103 ;  /* 0x000000ffff927224 */ /* 0x000fe200078e0067 */
[----:B------:R-:W-:Y:S01]  /*87d0*/  MOV R142, R99 ;  /* 0x00000063008e7202 */ /* 0x000fe20000000f00 */
[----:B------:R-:W-:Y:S01]  /*87e0*/  IMAD.MOV.U32 R143, RZ, RZ, R100 ;  /* 0x000000ffff8f7224 */ /* 0x000fe200078e0064 */
[----:B------:R-:W2:Y:S01]  /*87f0*/  LDL.LU.64 R102, [R1+0x6a8] ;  /* 0x0006a80001667983 */ /* 0x000ea20000300a00 */
[----:B------:R-:W-:Y:S02]  /*8800*/  IMAD.MOV.U32 R144, RZ, RZ, R101 ;  /* 0x000000ffff907224 */ /* 0x000fe400078e0065 */
[----:B------:R-:W-:Y:S01]  /*8810*/  IMAD.MOV.U32 R141, RZ, RZ, R98 ;  /* 0x000000ffff8d7224 */ /* 0x000fe200078e0062 */
[----:B------:R-:W2:Y:S01]  /*8820*/  LDL.LU.64 R100, [R1+0x6a0] ;  /* 0x0006a00001647983 */ /* 0x000ea20000300a00 */
[----:B------:R-:W-:-:S02]  /*8830*/  IMAD.MOV.U32 R139, RZ, RZ, R96 ;  /* 0x000000ffff8b7224 */ /* 0x000fc400078e0060 */
[----:B------:R-:W-:Y:S01]  /*8840*/  IMAD.MOV.U32 R140, RZ, RZ, R97 ;  /* 0x000000ffff8c7224 */ /* 0x000fe200078e0061 */
[----:B------:R-:W2:Y:S01]  /*8850*/  LDL.LU.64 R98, [R1+0x698] ;  /* 0x0006980001627983 */ /* 0x000ea20000300a00 */
        /* <DEDUP_REMOVED lines=10> */
[----:B------:R-:W-:-:S03]  /*8900*/  IMAD.MOV.U32 R84, RZ, RZ, R89 ;  /* 0x000000ffff547224 */ /* 0x000fc600078e0059 */
[----:B------:R-:W2:Y:S04]  /*8910*/  LDL.LU.64 R90, [R1+0x678] ;  /* 0x00067800015a7983 */ /* 0x000ea80000300a00 */
[----:B------:R-:W2:Y:S01]  /*8920*/  LDL.LU.64 R88, [R1+0x670] ;  /* 0x0006700001587983 */ /* 0x000ea20000300a00 */
[----:B------:R-:W-:Y:S02]  /*8930*/  WARPGROUP.DEPBAR.LE gsb0, 0x0 ;  /* 0x00008000000079c5 */ /* 0x000fe40000010000 */
[----:B------:R-:W-:-:S06]  /*8940*/  WARPGROUP.ARRIVE ;  /* 0x00000000000079c5 */ /* 0x000fcc0000000000 */
[----:B------:R-:W-:Y:S01]  /*8950*/  HGMMA.64x32x16.F32.BF16 R168, gdesc[UR12], R168, gsb0 ;  /* 0x006000000ca879f0 */ /* 0x000fe200080018a8 */
[----:B------:R-:W-:Y:S02]  /*8960*/  IMAD.MOV.U32 R81, RZ, RZ, R166 ;  /* 0x000000ffff517224 */ /* 0x000fe400078e00a6 */
        /* <DEDUP_REMOVED lines=23> */
[----:B------:R-:W-:Y:S02]  /*8ae0*/  WARPGROUP.DEPBAR.LE gsb0, 0x0 ;  /* 0x00008000000079c5 */ /* 0x000fe40000010000 */
[----:B------:R-:W-:-:S06]  /*8af0*/  WARPGROUP.ARRIVE ;  /* 0x00000000000079c5 */ /* 0x000fcc0000000000 */
[----:B------:R-:W-:Y:S01]  /*8b00*/  HGMMA.64x32x16.F32.BF16 R104, gdesc[UR16], R104, gsb0 ;  /* 0x00600000106879f0 */ /* 0x000fe20008001868 */
        /* <DEDUP_REMOVED lines=9> */
[----:B------:R-:W-:Y:S01]  /*8ba0*/  UMOV UR20, UR4 ;  /* 0x0000000400147c82 */ /* 0x000fe20008000000 */
[----:B-1----:R-:W-:-:S02]  /*8bb0*/  IMAD.MOV.U32 R172, RZ, RZ, R220 ;  /* 0x000000ffffac7224 */ /* 0x002fc400078e00dc */
[----:B----4-:R-:W-:Y:S01]  /*8bc0*/  IMAD.MOV.U32 R170, RZ, RZ, R218 ;  /* 0x000000ffffaa7224 */ /* 0x010fe200078e00da */
[----:B------:R-:W-:Y:S01]  /*8bd0*/  MOV R168, R216 ;  /* 0x000000d800a87202 */ /* 0x000fe20000000f00 */
[----:B------:R-:W-:Y:S01]  /*8be0*/  IMAD.MOV.U32 R169, RZ, RZ, R217 ;  /* 0x000000ffffa97224 */ /* 0x000fe200078e00d9 */
[----:B------:R-:W4:Y:S01]  /*8bf0*/  LDL.LU R216, [R1+0x628] ;  /* 0x0006280001d87983 */ /* 0x000f220000300800 */
[----:B------:R-:W-:-:S03]  /*8c00*/  IMAD.MOV.U32 R171, RZ, RZ, R219 ;  /* 0x000000ffffab7224 */ /* 0x000fc600078e00db */
[----:B------:R-:W4:Y:S01]  /*8c10*/  LDL.LU R217, [R1+0x624] ;  /* 0x0006240001d97983 */ /* 0x000f220000300800 */
[----:B------:R-:W-:-:S03]  /*8c20*/  IMAD.MOV.U32 R173, RZ, RZ, R221 ;  /* 0x000000ffffad7224 */ /* 0x000fc600078e00dd */
[----:B------:R-:W4:Y:S01]  /*8c30*/  LDL.LU R218, [R1+0x620] ;  /* 0x0006200001da7983 */ /* 0x000f220000300800 */
[----:B------:R-:W-:-:S03]  /*8c40*/  UMOV UR21, UR5 ;  /* 0x0000000500157c82 */ /* 0x000fc60008000000 */
[----:B------:R-:W4:Y:S01]  /*8c50*/  LDL.LU R219, [R1+0x61c] ;  /* 0x00061c0001db7983 */ /* 0x000f220000300800 */
[----:B------:R-:W-:Y:S02]  /*8c60*/  WARPGROUP.DEPBAR.LE gsb0, 0x0 ;  /* 0x00008000000079c5 */ /* 0x000fe40000010000 */
[----:B------:R-:W-:Y:S01]  /*8c70*/  WARPGROUP.ARRIVE ;  /* 0x00000000000079c5 */ /* 0x000fe20000000000 */
[----:B------:R-:W4:Y:S01]  /*8c80*/  LDL.LU R220, [R1+0x618] ;  /* 0x0006180001dc7983 */ /* 0x000f220000300800 */
[----:B------:R-:W-:Y:S01]  /*8c90*/  MOV R175, R223 ;  /* 0x000000df00af7202 */ /* 0x000fe20000000f00 */
[----:B------:R-:W-:Y:S02]  /*8ca0*/  IMAD.MOV.U32 R176, RZ, RZ, R224 ;  /* 0x000000ffffb07224 */ /* 0x000fe400078e00e0 */
[----:B------:R-:W4:Y:S01]  /*8cb0*/  LDL.LU R221, [R1+0x614] ;  /* 0x0006140001dd7983 */ /* 0x000f220000300800 */
[----:B------:R-:W-:Y:S01]  /*8cc0*/  HGMMA.64x32x16.F32.BF16 R40, gdesc[UR20], R40, gsb0 ;  /* 0x00600000142879f0 */ /* 0x000fe20008001828 */
[----:B------:R-:W-:-:S02]  /*8cd0*/  IMAD.MOV.U32 R177, RZ, RZ, R225 ;  /* 0x000000ffffb17224 */ /* 0x000fc400078e00e1 */
        /* <DEDUP_REMOVED lines=12> */
[----:B------:R-:W4:Y:S04]  /*8da0*/  LDL.LU R228, [R1+0x5f8] ;  /* 0x0005f80001e47983 */ /* 0x000f280000300800 */
[----:B------:R-:W4:Y:S04]  /*8db0*/  LDL.LU R229, [R1+0x5f4] ;  /* 0x0005f40001e57983 */ /* 0x000f280000300800 */
[----:B------:R-:W4:Y:S04]  /*8dc0*/  LDL.LU R230, [R1+0x5f0] ;  /* 0x0005f00001e67983 */ /* 0x000f280000300800 */
[----:B------:R-:W4:Y:S04]  /*8dd0*/  LDL.LU R231, [R1+0x5ec] ;  /* 0x0005ec0001e77983 */ /* 0x000f280000300800 */
        /* <DEDUP_REMOVED lines=26> */
[----:B------:R-:W-:Y:S01]  /*8f80*/  WARPGROUP.ARRIVE ;  /* 0x00000000000079c5 */ /* 0x000fe20000000000 */
[----:B------:R-:W-:-:S05]  /*8f90*/  UMOV UR21, 0x40000040 ;  /* 0x4000004000157882 */ /* 0x000fca0000000000 */
[----:B------:R-:W-:Y:S02]  /*8fa0*/  UMOV UR20, UR8 ;  /* 0x0000000800147c82 */ /* 0x000fe40008000000 */
[----:B------:R-:W-:Y:S01]  /*8fb0*/  HGMMA.64x32x16.F32.BF16 R24, gdesc[UR20], R24, gsb0 ;  /* 0x00600000141879f0 */ /* 0x000fe20008001818 */
[----:B------:R-:W-:Y:S01]  /*8fc0*/  UMOV UR16, UR20 ;  /* 0x0000001400107c82 */ /* 0x000fe20008000000 */
[----:B------:R-:W-:Y:S01]  /*8fd0*/  UMOV UR17, UR21 ;  /* 0x0000001500117c82 */ /* 0x000fe20008000000 */
[----:B------:R-:W-:Y:S02]  /*8fe0*/  WARPGROUP.DEPBAR.LE gsb0, 0x0 ;  /* 0x00008000000079c5 */ /* 0x000fe40000010000 */
[----:B--2---:R-:W-:-:S06]  /*8ff0*/  WARPGROUP.ARRIVE ;  /* 0x00000000000079c5 */ /* 0x004fcc0000000000 */
[----:B------:R-:W-:Y:S01]  /*9000*/  HGMMA.64x32x16.F32.BF16 R88, gdesc[UR16], R88, gsb0 ;  /* 0x00600000105879f0 */ /* 0x000fe20008001858 */
[----:B------:R-:W-:Y:S01]  /*9010*/  UMOV UR12, UR20 ;  /* 0x00000014000c7c82 */ /* 0x000fe20008000000 */
[----:B------:R-:W-:Y:S01]  /*9020*/  UMOV UR13, UR21 ;  /* 0x00000015000d7c82 */ /* 0x000fe20008000000 */
[----:B------:R-:W-:Y:S02]  /*9030*/  WARPGROUP.DEPBAR.LE gsb0, 0x0 ;  /* 0x00008000000079c5 */ /* 0x000fe40000010000 */
[----:B---3--:R-:W-:-:S06]  /*9040*/  WARPGROUP.ARRIVE ;  /* 0x00000000000079c5 */ /* 0x008fcc0000000000 */
[----:B------:R-:W-:Y:S01]  /*9050*/  HGMMA.64x32x16.F32.BF16 R152, gdesc[UR12], R152, gsb0 ;  /* 0x006000000c9879f0 */ /* 0x000fe20008001898 */
[----:B------:R-:W-:Y:S01]  /*9060*/  UMOV UR8, UR20 ;  /* 0x0000001400087c82 */ /* 0x000fe20008000000 */
[----:B------:R-:W-:Y:S01]  /*9070*/  UMOV UR9, UR21 ;  /* 0x0000001500097c82 */ /* 0x000fe20008000000 */
[----:B------:R-:W-:Y:S02]  /*9080*/  WARPGROUP.DEPBAR.LE gsb0, 0x0 ;  /* 0x00008000000079c5 */ /* 0x000fe40000010000 */
[----:B----4-:R-:W-:-:S06]  /*9090*/  WARPGROUP.ARRIVE ;  /* 0x00000000000079c5 */ /* 0x010fcc0000000000 */
        /* <DEDUP_REMOVED lines=22> */
[----:B------:R-:W-:Y:S02]  /*9200*/  UIADD3 UR4, UR28, 0x2, URZ ;  /* 0x000000021c047890 */ /* 0x000fe4000fffe03f */
[----:B------:R-:W-:Y:S01]  /*9210*/  UIADD3 UR5, UR29, 0x2, URZ ;  /* 0x000000021d057890 */ /* 0x000fe2000fffe03f */
[----:B------:R-:W-:Y:S01]  /*9220*/  UMOV UR9, 0x40000040 ;  /* 0x4000004000097882 */ /* 0x000fe20000000000 */
[----:B------:R-:W-:-:S03]  /*9230*/  UMOV UR11, 0x40000040 ;  /* 0x40000040000b7882 */ /* 0x000fc60000000000 */
[----:B------:R-:W-:Y:S02]  /*9240*/  UMOV UR8, UR4 ;  /* 0x0000000400087c82 */ /* 0x000fe40008000000 */
[----:B------:R-:W-:Y:S01]  /*9250*/  UMOV UR10, UR5 ;  /* 0x00000005000a7c82 */ /* 0x000fe20008000000 */
[----:B------:R-:W-:Y:S02]  /*9260*/  WARPGROUP.DEPBAR.LE gsb0, 0x0 ;  /* 0x00008000000079c5 */ /* 0x000fe40000010000 */
[----:B------:R-:W-:-:S06]  /*9270*/  WARPGROUP.ARRIVE ;  /* 0x00000000000079c5 */ /* 0x000fcc0000000000 */
[----:B------:R-:W-:Y:S01]  /*9280*/  HGMMA.64x32x16.F32.BF16 R104, gdesc[UR8], R104, gsb0 ;  /* 0x00600000086879f0 */ /* 0x000fe20008001868 */
[----:B------:R-:W-:Y:S01]  /*9290*/  UIADD3 UR6, UR29, 0x102, URZ ;  /* 0x000001021d067890 */ /* 0x000fe2000fffe03f */
[----:B------:R-:W-:Y:S01]  /*92a0*/  UMOV UR4, UR8 ;  /* 0x0000000800047c82 */ /* 0x000fe20008000000 */
[----:B------:R-:W-:Y:S01]  /*92b0*/  UMOV UR5, UR9 ;  /* 0x0000000900057c82 */ /* 0x000fe20008000000 */
[----:B------:R-:W-:Y:S01]  /*92c0*/  UMOV UR7, 0x40000040 ;  /* 0x4000004000077882 */ /* 0x000fe20000000000 */
[----:B------:R-:W-:Y:S02]  /*92d0*/  WARPGROUP.DEPBAR.LE gsb0, 0x0 ;  /* 0x00008000000079c5 */ /* 0x000fe40000010000 */
[----:B------:R-:W-:-:S06]  /*92e0*/  WARPGROUP.ARRIVE ;  /* 0x00000000000079c5 */ /* 0x000fcc0000000000 */
[----:B------:R-:W-:Y:S01]  /*92f0*/  HGMMA.64x32x16.F32.BF16 R168, gdesc[UR4], R168, gsb0 ;  /* 0x0060000004a879f0 */ /* 0x000fe200080018a8 */
[----:B------:R-:W-:Y:S01]  /*9300*/  UIADD3 UR14, UR29, 0x202, URZ ;  /* 0x000002021d0e7890 */ /* 0x000fe2000fffe03f */
[----:B------:R-:W-:Y:S01]  /*9310*/  UMOV UR12, UR8 ;  /* 0x00000008000c7c82 */ /* 0x000fe20008000000 */
[----:B------:R-:W-:Y:S01]  /*9320*/  UMOV UR13, UR9 ;  /* 0x00000009000d7c82 */ /* 0x000fe20008000000 */
[----:B------:R-:W-:Y:S01]  /*9330*/  UMOV UR15, 0x40000040 ;  /* 0x40000040000f7882 */ /* 0x000fe20000000000 */
[----:B------:R-:W-:Y:S01]  /*9340*/  STL.64 [R1+0x180], R104 ;  /* 0x0001806801007387 */ /* 0x000fe20000100a00 */
[----:B------:R-:W-:Y:S02]  /*9350*/  WARPGROUP.DEPBAR.LE gsb0, 0x0 ;  /* 0x00008000000079c5 */ /* 0x000fe40000010000 */
        /* <DEDUP_REMOVED lines=26> */
[----:B0-----:R-:W-:-:S02]  /*9500*/  IMAD.MOV.U32 R206, RZ, RZ, R73 ;  /* 0x000000ffffce7224 */ /* 0x001fc400078e0049 */
[----:B-1----:R-:W-:Y:S02]  /*9510*/  IMAD.MOV.U32 R204, RZ, RZ, R71 ;  /* 0x000000ffffcc7224 */ /* 0x002fe400078e0047 */
[----:B--2---:R-:W-:Y:S02]  /*9520*/  IMAD.MOV.U32 R202, RZ, RZ, R69 ;  /* 0x000000ffffca7224 */ /* 0x004fe400078e0045 */
[----:B---3--:R-:W-:Y:S01]  /*9530*/  IMAD.MOV.U32 R200, RZ, RZ, R67 ;  /* 0x000000ffffc87224 */ /* 0x008fe200078e0043 */
[----:B------:R-:W-:Y:S01]  /*9540*/  MOV R201, R68 ;  /* 0x0000004400c97202 */ /* 0x000fe20000000f00 */
        /* <DEDUP_REMOVED lines=10> */
[----:B------:R-:W3:Y:S01]  /*95f0*/  LDL.LU R72, [R1+0x5d4] ;  /* 0x0005d40001487983 */ /* 0x000ee20000300800 */
        /* <DEDUP_REMOVED lines=10> */
[----:B------:R-:W-:-:S03]  /*96a0*/  MOV R215, R82 ;  /* 0x0000005200d77202 */ /* 0x000fc60000000f00 */
        /* <DEDUP_REMOVED lines=37> */
[----:B------:R-:W-:Y:S01]  /*9900*/  IMAD.MOV.U32 R18, RZ, RZ, R42 ;  /* 0x000000ffff127224 */ /* 0x000fe200078e002a */
[----:B------:R-:W-:Y:S02]  /*9910*/  MOV R15, R43 ;  /* 0x0000002b000f7202 */ /* 0x000fe40000000f00 */
[----:B------:R-:W4:Y:S01]  /*9920*/  LDL.LU R145, [R1+0x570] ;  /* 0x0005700001917983 */ /* 0x000f220000300800 */
[----:B------:R-:W-:-:S03]  /*9930*/  IMAD.MOV.U32 R14, RZ, RZ, R44 ;  /* 0x000000ffff0e7224 */ /* 0x000fc600078e002c */
[----:B------:R-:W4:Y:S01]  /*9940*/  LDL.LU R146, [R1+0x56c] ;  /* 0x00056c0001927983 */ /* 0x000f220000300800 */
[----:B------:R-:W-:-:S03]  /*9950*/  IMAD.MOV.U32 R13, RZ, RZ, R45 ;  /* 0x000000ffff0d7224 */ /* 0x000fc600078e002d */
[----:B------:R-:W2:Y:S01]  /*9960*/  LDL.LU.64 R40, [R1+0x40] ;  /* 0x0000400001287983 */ /* 0x000ea20000300a00 */
[----:B------:R-:W-:Y:S02]  /*9970*/  IMAD.MOV.U32 R12, RZ, RZ, R46 ;  /* 0x000000ffff0c7224 */ /* 0x000fe400078e002e */
[----:B------:R-:W-:Y:S01]  /*9980*/  IMAD.MOV.U32 R11, RZ, RZ, R47 ;  /* 0x000000ffff0b7224 */ /* 0x000fe200078e002f */
[----:B------:R-:W2:Y:S01]  /*9990*/  LDL.LU.64 R42, [R1+0x48] ;  /* 0x00004800012a7983 */ /* 0x000ea20000300a00 */
        /* <DEDUP_REMOVED lines=9> */
[----:B------:R-:W-:Y:S02]  /*9a30*/  IMAD.MOV.U32 R4, RZ, RZ, R54 ;  /* 0x000000ffff047224 */ /* 0x000fe400078e0036 */
[----:B------:R-:W-:Y:S01]  /*9a40*/  IMAD.MOV.U32 R0, RZ, RZ, R55 ;  /* 0x000000ffff007224 */ /* 0x000fe200078e0037 */
[----:B------:R-:W2:Y:S01]  /*9a50*/  LDL.LU.64 R50, [R1+0x68] ;  /* 0x0000680001327983 */ /* 0x000ea20000300a00 */
[----:B------:R-:W-:-:S03]  /*9a60*/  IMAD.MOV.U32 R104, RZ, RZ, R147 ;  /* 0x000000ffff687224 */ /* 0x000fc600078e0093 */
[----:B------:R-:W2:Y:S01]  /*9a70*/  LDL.LU.64 R52, [R1+0x70] ;  /* 0x0000700001347983 */ /* 0x000ea20000300a00 */
[----:B------:R-:W-:-:S03]  /*9a80*/  IMAD.MOV.U32 R105, RZ, RZ, R148 ;  /* 0x000000ffff697224 */ /* 0x000fc600078e0094 */
[----:B------:R-:W2:Y:S01]  /*9a90*/  LDL.LU.64 R54, [R1+0x78] ;  /* 0x0000780001367983 */ /* 0x000ea20000300a00 */
[----:B------:R-:W-:-:S03]  /*9aa0*/  IMAD.MOV.U32 R106, RZ, RZ, R149 ;  /* 0x000000ffff6a7224 */ /* 0x000fc600078e0095 */
[----:B------:R-:W4:Y:S01]  /*9ab0*/  LDL.LU R147, [R1+0x568] ;  /* 0x0005680001937983 */ /* 0x000f220000300800 */
[----:B------:R-:W-:Y:S01]  /*9ac0*/  IMAD.MOV.U32 R107, RZ, RZ, R150 ;  /* 0x000000ffff6b7224 */ /* 0x000fe200078e0096 */
[----:B------:R-:W-:Y:S02]  /*9ad0*/  MOV R108, R151 ;  /* 0x00000097006c7202 */ /* 0x000fe40000000f00 */
        /* <DEDUP_REMOVED lines=16> */
[----:B---3--:R-:W-:-:S06]  /*9be0*/  WARPGROUP.ARRIVE ;  /* 0x00000000000079c5 */ /* 0x008fcc0000000000 */
[----:B------:R-:W-:Y:S01]  /*9bf0*/  HGMMA.64x32x16.F32.BF16 R72, gdesc[UR20], R72, gsb0 ;  /* 0x00600000144879f0 */ /* 0x000fe20008001848 */
[----:B------:R-:W-:Y:S01]  /*9c00*/  UMOV UR20, UR4 ;  /* 0x0000000400147c82 */ /* 0x000fe20008000000 */
[----:B------:R-:W-:Y:S01]  /*9c10*/  UMOV UR21, 0x40000040 ;  /* 0x4000004000157882 */ /* 0x000fe20000000000 */
[----:B------:R-:W-:Y:S02]  /*9c20*/  WARPGROUP.DEPBAR.LE gsb0, 0x0 ;  /* 0x00008000000079c5 */ /* 0x000fe40000010000 */
[----:B--2---:R-:W-:-:S06]  /*9c30*/  WARPGROUP.ARRIVE ;  /* 0x00000000000079c5 */ /* 0x004fcc0000000000 */
        /* <DEDUP_REMOVED lines=36> */
[----:B------:R-:W-:Y:S01]  /*9e80*/  MOV R3, R54 ;  /* 0x0000003600037202 */ /* 0x000fe20000000f00 */
[----:B------:R-:W-:Y:S02]  /*9e90*/  IMAD.MOV.U32 R2, RZ, RZ, R55 ;  /* 0x000000ffff027224 */ /* 0x000fe400078e0037 */
[----:B------:R-:W-:Y:S01]  /*9ea0*/  STL.64 [R1+0x48], R42 ;  /* 0x0000482a01007387 */ /* 0x000fe20000100a00 */
[----:B------:R-:W-:Y:S02]  /*9eb0*/  IMAD.MOV.U32 R17, RZ, RZ, R52 ;  /* 0x000000ffff117224 */ /* 0x000fe400078e0034 */
[----:B------:R-:W-:Y:S01]  /*9ec0*/  IMAD.MOV.U32 R16, RZ, RZ, R53 ;  /* 0x000000ffff107224 */ /* 0x000fe200078e0035 */
[----:B------:R0:W-:Y:S01]  /*9ed0*/  STL [R1+0x50], R44 ;  /* 0x0000502c01007387 */ /* 0x0001e20000100800 */
[----:B------:R-:W-:-:S02]  /*9ee0*/  IMAD.MOV.U32 R22, RZ, RZ, R50 ;  /* 0x000000ffff167224 */ /* 0x000fc400078e0032 */
        /* <DEDUP_REMOVED lines=125> */
[----:B------:R-:W-:Y:S04]  /*a6c0*/  STL [R1+0x398], R54 ;  /* 0x0003983601007387 */ /* 0x000fe80000100800 */
        /* <DEDUP_REMOVED lines=58> */
[----:B------:R-:W-:-:S02]  /*aa70*/  UIADD3 UR16, UR28, 0x4, URZ ;  /* 0x000000041c107890 */ /* 0x000fc4000fffe03f */
[----:B------:R-:W-:Y:S01]  /*aa80*/  UIADD3 UR12, UR29, 0x4, URZ ;  /* 0x000000041d0c7890 */ /* 0x000fe2000fffe03f */
[----:B------:R-:W-:Y:S01]  /*aa90*/  UMOV UR5, 0x40000040 ;  /* 0x4000004000057882 */ /* 0x000fe20000000000 */
[----:B------:R-:W-:-:S03]  /*aaa0*/  UMOV UR7, 0x40000040 ;  /* 0x4000004000077882 */ /* 0x000fc60000000000 */
[----:B------:R-:W-:Y:S02]  /*aab0*/  UMOV UR4, UR16 ;  /* 0x0000001000047c82 */ /* 0x000fe40008000000 */
        /* <DEDUP_REMOVED lines=14> */
[----:B------:R-:W-:Y:S01]  /*aba0*/  UMOV UR15, 0x40000040 ;  /* 0x40000040000f7882 */ /* 0x000fe20000000000 */
        /* <DEDUP_REMOVED lines=9> */
[----:B------:R-:W2:Y:S01]  /*ac40*/  LDL.LU R168, [R1+0x40] ;  /* 0x0000400001a87983 */ /* 0x000ea20000300800 */
[----:B------:R-:W-:Y:S02]  /*ac50*/  IMAD.MOV.U32 R110, RZ, RZ, R170 ;  /* 0x000000ffff6e7224 */ /* 0x000fe400078e00aa */
[----:B------:R-:W-:Y:S01]  /*ac60*/  IMAD.MOV.U32 R111, RZ, RZ, R171 ;  /* 0x000000ffff6f7224 */ /* 0x000fe200078e00ab */
        /* <DEDUP_REMOVED lines=79> */
[----:B------:R-:W-:Y:S01]  /*b160*/  IMAD.MOV.U32 R0, RZ, RZ, R55 ;  /* 0x000000ffff007224 */ /* 0x000fe200078e0037 */
[----:B------:R-:W-:Y:S01]  /*b170*/  MOV R55, R183 ;  /* 0x000000b700377202 */ /* 0x000fe20000000f00 */
        /* <DEDUP_REMOVED lines=76> */
[----:B------:R-:W-:Y:S01]  /*b640*/  IMAD.MOV.U32 R22, RZ, RZ, R214 ;  /* 0x000000ffff167224 */ /* 0x000fe200078e00d6 */
[----:B------:R-:W-:Y:S01]  /*b650*/  MOV R214, R50 ;  /* 0x0000003200d67202 */ /* 0x000fe20000000f00 */
[----:B------:R-:W-:Y:S02]  /*b660*/  IMAD.MOV.U32 R21, RZ, RZ, R215 ;  /* 0x000000ffff157224 */ /* 0x000fe400078e00d7 */
[----:B------:R-:W-:Y:S02]  /*b670*/  IMAD.MOV.U32 R232, RZ, RZ, R212 ;  /* 0x000000ffffe87224 */ /* 0x000fe400078e00d4 */
[----:B------:R-:W-:-:S02]  /*b680*/  IMAD.MOV.U32 R23, RZ, RZ, R213 ;  /* 0x000000ffff177224 */ /* 0x000fc400078e00d5 */
[----:B------:R-:W-:Y:S01]  /*b690*/  IMAD.MOV.U32 R215, RZ, RZ, R51 ;  /* 0x000000ffffd77224 */ /* 0x000fe200078e0033 */
[----:B--2---:R-:W-:Y:S01]  /*b6a0*/  WARPGROUP.ARRIVE ;  /* 0x00000000000079c5 */ /* 0x004fe20000000000 */
[----:B------:R-:W-:Y:S01]  /*b6b0*/  IMAD.MOV.U32 R234, RZ, RZ, R210 ;  /* 0x000000ffffea7224 */ /* 0x000fe200078e00d2 */
[----:B------:R-:W2:Y:S04]  /*b6c0*/  LDL.LU.64 R50, [R1+0x450] ;  /* 0x0004500001327983 */ /* 0x000ea80000300a00 */
[----:B------:R-:W-:Y:S01]  /*b6d0*/  HGMMA.64x32x16.F32.BF16 R168, gdesc[UR8], R168, gsb0 ;  /* 0x0060000008a879f0 */ /* 0x000fe200080018a8 */
[----:B------:R-:W-:Y:S01]  /*b6e0*/  IMAD.MOV.U32 R233, RZ, RZ, R211 ;  /* 0x000000ffffe97224 */ /* 0x000fe200078e00d3 */
[----:B------:R-:W-:Y:S01]  /*b6f0*/  MOV R235, R209 ;  /* 0x000000d100eb7202 */ /* 0x000fe20000000f00 */
[----:B------:R-:W-:-:S02]  /*b700*/  IMAD.MOV.U32 R212, RZ, RZ, R48 ;  /* 0x000000ffffd47224 */ /* 0x000fc400078e0030 */
[----:B------:R-:W-:Y:S02]  /*b710*/  IMAD.MOV.U32 R213, RZ, RZ, R49 ;  /* 0x000000ffffd57224 */ /* 0x000fe400078e0031 */
[----:B------:R-:W-:Y:S01]  /*b720*/  IMAD.MOV.U32 R2, RZ, RZ, R208 ;  /* 0x000000ffff027224 */ /* 0x000fe200078e00d0 */
[----:B------:R-:W2:Y:S01]  /*b730*/  LDL.LU.64 R48, [R1+0x448] ;  /* 0x0004480001307983 */ /* 0x000ea20000300a00 */
[----:B------:R-:W-:Y:S02]  /*b740*/  IMAD.MOV.U32 R210, RZ, RZ, R46 ;  /* 0x000000ffffd27224 */ /* 0x000fe400078e002e */
[----:B------:R-:W-:Y:S02]  /*b750*/  IMAD.MOV.U32 R211, RZ, RZ, R47 ;  /* 0x000000ffffd37224 */ /* 0x000fe400078e002f */
[----:B------:R-:W-:Y:S01]  /*b760*/  IMAD.MOV.U32 R16, RZ, RZ, R206 ;  /* 0x000000ffff107224 */ /* 0x000fe200078e00ce */
[----:B------:R-:W2:Y:S01]  /*b770*/  LDL.LU.64 R46, [R1+0x440] ;  /* 0x00044000012e7983 */ /* 0x000ea20000300a00 */
[----:B------:R-:W-:Y:S01]  /*b780*/  IMAD.MOV.U32 R3, RZ, RZ, R207 ;  /* 0x000000ffff037224 */ /* 0x000fe200078e00cf */
[----:B------:R-:W-:Y:S01]  /*b790*/  MOV R207, R43 ;  /* 0x0000002b00cf7202 */ /* 0x000fe20000000f00 */
[----:B------:R-:W-:-:S02]  /*b7a0*/  IMAD.MOV.U32 R208, RZ, RZ, R44 ;  /* 0x000000ffffd07224 */ /* 0x000fc400078e002c */
[----:B------:R-:W-:Y:S01]  /*b7b0*/  IMAD.MOV.U32 R209, RZ, RZ, R45 ;  /* 0x000000ffffd17224 */ /* 0x000fe200078e002d */
[----:B------:R-:W-:Y:S01]  /*b7c0*/  MOV R149, R202 ;  /* 0x000000ca00957202 */ /* 0x000fe20000000f00 */
[----:B------:R-:W-:Y:S01]  /*b7d0*/  IMAD.MOV.U32 R151, RZ, RZ, R204 ;  /* 0x000000ffff977224 */ /* 0x000fe200078e00cc */
[----:B------:R-:W2:Y:S01]  /*b7e0*/  LDL.LU.64 R44, [R1+0x438] ;  /* 0x00043800012c7983 */ /* 0x000ea20000300a00 */
        /* <DEDUP_REMOVED lines=24> */
[----:B------:R-:W-:-:S02]  /*b970*/  IMAD.MOV.U32 R139, RZ, RZ, R176 ;  /* 0x000000ffff8b7224 */ /* 0x000fc400078e00b0 */
[----:B------:R-:W-:Y:S01]  /*b980*/  IMAD.MOV.U32 R140, RZ, RZ, R177 ;  /* 0x000000ffff8c7224 */ /* 0x000fe200078e00b1 */
[----:B------:R-:W4:Y:S01]  /*b990*/  LDL.LU.64 R178, [R1+0x400] ;  /* 0x0004000001b27983 */ /* 0x000f220000300a00 */
[----:B------:R-:W-:Y:S01]  /*b9a0*/  IMAD.MOV.U32 R137, RZ, RZ, R174 ;  /* 0x000000ffff897224 */ /* 0x000fe200078e00ae */
[----:B------:R-:W-:Y:S01]  /*b9b0*/  MOV R136, R173 ;  /* 0x000000ad00887202 */ /* 0x000fe20000000f00 */
        /* <DEDUP_REMOVED lines=26> */
[----:B----4-:R-:W-:Y:S01]  /*bb60*/  IMAD.MOV.U32 R170, RZ, RZ, R110 ;  /* 0x000000ffffaa7224 */ /* 0x010fe200078e006e */
[----:B------:R-:W-:Y:S01]  /*bb70*/  MOV R171, R111 ;  /* 0x0000006f00ab7202 */ /* 0x000fe20000000f00 */
[----:B--2---:R-:W-:Y:S02]  /*bb80*/  IMAD.MOV.U32 R168, RZ, RZ, R108 ;  /* 0x000000ffffa87224 */ /* 0x004fe400078e006c */
        /* <DEDUP_REMOVED lines=126> */
[----:B0-----:R-:W-:Y:S01]  /*c370*/  IMAD.MOV.U32 R104, RZ, RZ, R200 ;  /* 0x000000ffff687224 */ /* 0x001fe200078e00c8 */
[----:B-1----:R-:W-:Y:S01]  /*c380*/  MOV R106, R202 ;  /* 0x000000ca006a7202 */ /* 0x002fe20000000f00 */
[----:B------:R-:W-:-:S02]  /*c390*/  IMAD.MOV.U32 R105, RZ, RZ, R201 ;  /* 0x000000ffff697224 */ /* 0x000fc400078e00c9 */
        /* <DEDUP_REMOVED lines=14> */
[----:B--2---:R-:W-:-:S03]  /*c480*/  MOV R172, R87 ;  /* 0x0000005700ac7202 */ /* 0x004fc60000000f00 */
[----:B------:R-:W2:Y:S01]  /*c490*/  LDL.LU R83, [R1+0x390] ;  /* 0x0003900001537983 */ /* 0x000ea20000300800 */
[----:B------:R-:W-:-:S03]  /*c4a0*/  IMAD.MOV.U32 R173, RZ, RZ, R136 ;  /* 0x000000ffffad7224 */ /* 0x000fc600078e0088 */
        /* <DEDUP_REMOVED lines=11> */
[----:B------:R-:W-:-:S03]  /*c560*/  MOV R179, R142 ;  /* 0x0000008e00b37202 */ /* 0x000fc60000000f00 */
[----:B------:R-:W3:Y:S01]  /*c570*/  LDL.LU R138, [R1+0x374] ;  /* 0x00037400018a7983 */ /* 0x000ee20000300800 */
[----:B-1----:R-:W-:-:S03]  /*c580*/  IMAD.MOV.U32 R180, RZ, RZ, R143 ;  /* 0x000000ffffb47224 */ /* 0x002fc600078e008f */
        /* <DEDUP_REMOVED lines=43> */
[----:B------:R-:W-:-:S02]  /*c840*/  IMAD.MOV.U32 R20, RZ, RZ, R40 ;  /* 0x000000ffff147224 */ /* 0x000fc400078e0028 */
[----:B------:R-:W-:Y:S01]  /*c850*/  IMAD.MOV.U32 R19, RZ, RZ, R41 ;  /* 0x000000ffff137224 */ /* 0x000fe200078e0029 */
[----:B------:R-:W2:Y:S01]  /*c860*/  LDL.LU R40, [R1+0x40] ;  /* 0x0000400001287983 */ /* 0x000ea20000300800 */
[----:B------:R-:W-:Y:S02]  /*c870*/  IMAD.MOV.U32 R18, RZ, RZ, R42 ;  /* 0x000000ffff127224 */ /* 0x000fe400078e002a */
[----:B------:R-:W-:Y:S01]  /*c880*/  IMAD.MOV.U32 R15, RZ, RZ, R43 ;  /* 0x000000ffff0f7224 */ /* 0x000fe200078e002b */
        /* <DEDUP_REMOVED lines=40> */
[----:B----4-:R-:W-:Y:S01]  /*cb10*/  MOV R200, R147 ;  /* 0x0000009300c87202 */ /* 0x010fe20000000f00 */
[----:B------:R-:W-:Y:S01]  /*cb20*/  IMAD.MOV.U32 R201, RZ, RZ, R148 ;  /* 0x000000ffffc97224 */ /* 0x000fe200078e0094 */
        /* <DEDUP_REMOVED lines=202> */
[----:B------:R-:W-:Y:S01]  /*d7d0*/  BPT.TRAP 0x1 ;  /* 0x000000040000795c */ /* 0x000fe20000300000 */
.L_x_27:
[----:B------:R-:W2:Y:S04]  /*d7e0*/  LDL R0, [R1+0x1c8] ;  /* 0x0001c80001007983 */ /* 0x000ea80000100800 */
[----:B------:R-:W3:Y:S01]  /*d7f0*/  LDL R4, [R1+0x1cc] ;  /* 0x0001cc0001047983 */ /* 0x000ee20000100800 */
[----:B------:R-:W-:Y:S01]  /*d800*/  UISETP.GT.U32.AND UP0, UPT, UR38, 0x1, UPT ;  /* 0x000000012600788c */ /* 0x000fe2000bf04070 */
[----:B--2---:R-:W-:Y:S01]  /*d810*/  ISETP.NE.AND P1, PT, R0, RZ, PT ;  /* 0x000000ff0000720c */ /* 0x004fe20003f25270 */
[----:B------:R-:W-:-:S12]  /*d820*/  IMAD.U32 R0, RZ, RZ, UR24 ;  /* 0x00000018ff007e24 */ /* 0x000fd8000f8e00ff */
[----:B------:R-:W-:-:S05]  /*d830*/  @P1 LEA R0, R0, UR42, 0x3 ;  /* 0x0000002a00001c11 */ /* 0x000fca000f8e18ff */
[----:B------:R-:W-:-:S05]  /*d840*/  @P1 VIADD R0, R0, 0x10 ;  /* 0x0000001000001836 */ /* 0x000fca0000000000 */
[----:B---3--:R-:W-:-:S04]  /*d850*/  @P1 PRMT R0, R4, 0x654, R0 ;  /* 0x0000065404001816 */ /* 0x008fc80000000000 */
[----:B------:R1:W-:Y:S01]  /*d860*/  @P1 SYNCS.ARRIVE.TRANS64.RED.A1T0 RZ, [R0+URZ], RZ ;  /* 0x000000ff00ff19a7 */ /* 0x0003e2000810043f */
[----:B------:R-:W-:-:S13]  /*d870*/  PLOP3.LUT P1, PT, PT, PT, UP0, 0x80, 0x0 ;  /* 0x000000000000781c */ /* 0x000fda0003f2f008 */
[----:B-1----:R-:W-:Y:S05]  /*d880*/  @P1 BRA `(.L_x_28) ;  /* 0x0000000000041947 */ /* 0x002fea0003800000 */
[----:B------:R-:W-:Y:S01]  /*d890*/  BPT.TRAP 0x1 ;  /* 0x000000040000795c */ /* 0x000fe20000300000 */
.L_x_28:
[----:B------:R-:W-:Y:S02]  /*d8a0*/  UISETP.GT.AND UP2, UPT, UR25, 0x1, UPT ;  /* 0x000000011900788c */ /* 0x000fe4000bf44270 */
[----:B------:R-:W-:Y:S02]  /*d8b0*/  UIADD3 UR26, UR26, 0x1, URZ ;  /* 0x000000011a1a7890 */ /* 0x000fe4000fffe03f */
[----:B------:R-:W-:Y:S02]  /*d8c0*/  UIADD3 UR24, UR24, 0x1, URZ ;  /* 0x0000000118187890 */ /* 0x000fe4000fffe03f */
[----:B------:R-:W-:Y:S01]  /*d8d0*/  PLOP3.LUT P1, PT, PT, PT, UP2, 0x80, 0x0 ;  /* 0x000000000000781c */ /* 0x000fe20003f2f028 */
[----:B------:R-:W-:Y:S02]  /*d8e0*/  UISETP.NE.AND UP0, UPT, UR26, 0x2, UPT ;  /* 0x000000021a00788c */ /* 0x000fe4000bf05270 */
[----:B------:R-:W-:Y:S02]  /*d8f0*/  UIADD3 UR4, UR25, -0x1, URZ ;  /* 0xffffffff19047890 */ /* 0x000fe4000fffe03f */
[----:B------:R-:W-:-:S02]  /*d900*/  UISETP.NE.AND UP1, UPT, UR24, 0x2, UPT ;  /* 0x000000021800788c */ /* 0x000fc4000bf25270 */
[----:B------:R-:W-:Y:S02]  /*d910*/  USEL UR5, URZ, 0x1, UP0 ;  /* 0x000000013f057887 */ /* 0x000fe40008000000 */
[----:B------:R-:W-:Y:S02]  /*d920*/  USEL UR26, UR26, URZ, UP0 ;  /* 0x0000003f1a1a7287 */ /* 0x000fe40008000000 */
[----:B------:R-:W-:Y:S02]  /*d930*/  USEL UR24, UR24, URZ, UP1 ;  /* 0x0000003f18187287 */ /* 0x000fe40008800000 */
[----:B------:R-:W-:Y:S01]  /*d940*/  ULOP3.LUT UR27, UR27, UR5, URZ, 0x3c, !UPT ;  /* 0x000000051b1b7292 */ /* 0x000fe2000f8e3c3f */
[----:B------:R-:W-:Y:S01]  /*d950*/  UMOV UR25, UR4 ;  /* 0x0000000400197c82 */ /* 0x000fe20008000000 */
[----:B------:R-:W-:Y:S10]  /*d960*/  @P1 BRA `(.L_x_29) ;  /* 0xffffff9c006c1947 */ /* 0x000ff4000383ffff */
.L_x_22:
[----:B------:R-:W1:Y:S02]  /*d970*/  LDC R0, c[0x0][0x28c] ;  /* 0x0000a300ff007b82 */ /* 0x000e640000000800 */
[----:B-1----:R-:W-:-:S13]  /*d980*/  ISETP.GE.AND P1, PT, R0, 0x1, PT ;  /* 0x000000010000780c */ /* 0x002fda0003f26270 */
[----:B------:R-:W-:Y:S05]  /*d990*/  @!P1 BRA `(.L_x_30) ;  /* 0x0000000000409947 */ /* 0x000fea0003800000 */
[----:B------:R-:W-:Y:S05]  /*d9a0*/  @!P0 BRA `(.L_x_31) ;  /* 0x0000000000048947 */ /* 0x000fea0003800000 */
[----:B------:R-:W-:Y:S01]  /*d9b0*/  BPT.TRAP 0x1 ;  /* 0x000000040000795c */ /* 0x000fe20000300000 */
.L_x_31:
[----:B------:R-:W2:Y:S04]  /*d9c0*/  LDL R0, [R1+0x1c8] ;  /* 0x0001c80001007983 */ /* 0x000ea80000100800 */
[----:B------:R-:W3:Y:S01]  /*d9d0*/  LDL R4, [R1+0x1cc] ;  /* 0x0001cc0001047983 */ /* 0x000ee20000100800 */
[----:B------:R-:W-:Y:S01]  /*d9e0*/  UISETP.GT.U32.AND UP0, UPT, UR38, 0x1, UPT ;  /* 0x000000012600788c */ /* 0x000fe2000bf04070 */
[----:B--2---:R-:W-:-:S13]  /*d9f0*/  ISETP.NE.AND P0, PT, R0, RZ, PT ;  /* 0x000000ff0000720c */ /* 0x004fda0003f05270 */
[----:B-----5:R-:W-:Y:S02]  /*da00*/  @P0 VIADD R0, R3, UR37 ;  /* 0x0000002503000c36 */ /* 0x020fe40008000000 */
[----:B------:R-:W-:-:S03]  /*da10*/  IMAD.U32 R3, RZ, RZ, UR42 ;  /* 0x0000002aff037e24 */ /* 0x000fc6000f8e00ff */
[----:B------:R-:W-:-:S04]  /*da20*/  @P0 SHF.L.U32 R0, R0, 0x3, RZ ;  /* 0x0000000300000819 */ /* 0x000fc800000006ff */
[----:B------:R-:W-:-:S04]  /*da30*/  @P0 LOP3.LUT R0, R0, 0x8, RZ, 0xc0, !PT ;  /* 0x0000000800000812 */ /* 0x000fc800078ec0ff */
[----:B------:R-:W-:-:S04]  /*da40*/  @P0 IADD3 R0, R3, 0x10, R0 ;  /* 0x0000001003000810 */ /* 0x000fc80007ffe000 */
[----:B---3--:R-:W-:-:S04]  /*da50*/  @P0 PRMT R0, R4, 0x654, R0 ;  /* 0x0000065404000816 */ /* 0x008fc80000000000 */
[----:B------:R1:W-:Y:S01]  /*da60*/  @P0 SYNCS.ARRIVE.TRANS64.RED.A1T0 RZ, [R0+URZ], RZ ;  /* 0x000000ff00ff09a7 */ /* 0x0003e2000810043f */
[----:B------:R-:W-:-:S13]  /*da70*/  PLOP3.LUT P0, PT, PT, PT, UP0, 0x80, 0x0 ;  /* 0x000000000000781c */ /* 0x000fda0003f0f008 */
[----:B-1----:R-:W-:Y:S05]  /*da80*/  @P0 BRA `(.L_x_30) ;  /* 0x0000000000040947 */ /* 0x002fea0003800000 */
[----:B------:R-:W-:Y:S01]  /*da90*/  BPT.TRAP 0x1 ;  /* 0x000000040000795c */ /* 0x000fe20000300000 */
.L_x_30:
[----:B------:R-:W1:Y:S01]  /*daa0*/  S2R R6, SR_TID.X ;  /* 0x0000000000067919 */ /* 0x000e620000002100 */
[----:B------:R-:W-:Y:S02]  /*dab0*/  UIMAD UR43, UR43, 0xa0, URZ ;  /* 0x000000a02b2b78a4 */ /* 0x000fe4000f8e023f */
[----:B------:R-:W-:Y:S02]  /*dac0*/  UIMAD.WIDE UR6, UR44, 0x200, URZ ;  /* 0x000002002c0678a5 */ /* 0x000fe4000f8e023f */
[----:B------:R-:W-:Y:S02]  /*dad0*/  USHF.R.S32.HI UR10, URZ, 0x1f, UR40 ;  /* 0x0000001f3f0a7899 */ /* 0x000fe40008011428 */
[----:B------:R-:W-:Y:S01]  /*dae0*/  IMAD.U32 R10, RZ, RZ, UR43 ;  /* 0x0000002bff0a7e24 */ /* 0x000fe2000f8e00ff */
[----:B------:R-:W-:Y:S01]  /*daf0*/  ULDC.64 UR8, c[0x0][0x5d0] ;  /* 0x0001740000087ab9 */ /* 0x000fe20000000a00 */
[----:B------:R-:W-:Y:S02]  /*db00*/  UIADD3 UR37, UR41, UR37, URZ ;  /* 0x0000002529257290 */ /* 0x000fe4000fffe03f */
[----:B------:R-:W-:-:S02]  /*db10*/  UIMAD UR4, UR10, UR8, URZ ;  /* 0x000000080a0472a4 */ /* 0x000fc4000f8e023f */
[----:B------:R-:W-:Y:S02]  /*db20*/  USHF.L.U32 UR44, UR44, 0x9, URZ ;  /* 0x000000092c2c7899 */ /* 0x000fe4000800063f */
[----:B------:R-:W-:Y:S01]  /*db30*/  UIMAD UR4, UR40, UR9, UR4 ;  /* 0x00000009280472a4 */ /* 0x000fe2000f8e0204 */
[----:B------:R-:W-:Y:S01]  /*db40*/  ULDC UR5, c[0x0][0x284] ;  /* 0x0000a10000057ab9 */ /* 0x000fe20000000800 */
[----:B------:R-:W-:-:S04]  /*db50*/  UISETP.GT.U32.AND UP0, UPT, UR37, 0x1, UPT ;  /* 0x000000012500788c */ /* 0x000fc8000bf04070 */
[----:B------:R-:W-:Y:S01]  /*db60*/  UISETP.LT.U32.AND UP0, UPT, UR41, 0x2, UP0 ;  /* 0x000000022900788c */ /* 0x000fe20008701070 */
[--C-:B-1---5:R-:W-:Y:S01]  /*db70*/  SHF.R.U32.HI R3, RZ, 0x7, R6.reuse ;  /* 0x00000007ff037819 */ /* 0x122fe20000011606 */
[C---:B------:R-:W-:Y:S01]  /*db80*/  IMAD.SHL.U32 R11, R6.reuse, 0x2, RZ ;  /* 0x00000002060b7824 */ /* 0x040fe200078e00ff */
[----:B------:R-:W-:Y:S02]  /*db90*/  SHF.R.U32.HI R0, RZ, 0x2, R6 ;  /* 0x00000002ff007819 */ /* 0x000fe40000011606 */
[----:B------:R-:W-:Y:S02]  /*dba0*/  LOP3.LUT R3, R3, 0x1, RZ, 0xc0, !PT ;  /* 0x0000000103037812 */ /* 0x000fe400078ec0ff */
[----:B------:R-:W-:Y:S02]  /*dbb0*/  LOP3.LUT R4, R6, 0x60, RZ, 0xc0, !PT ;  /* 0x0000006006047812 */ /* 0x000fe400078ec0ff */
[----:B------:R-:W-:Y:S01]  /*dbc0*/  LOP3.LUT R0, R0, 0x7, RZ, 0xc0, !PT ;  /* 0x0000000700007812 */ /* 0x000fe200078ec0ff */
[----:B------:R-:W-:Y:S01]  /*dbd0*/  IMAD.SHL.U32 R12, R3, 0x40, RZ ;  /* 0x00000040030c7824 */ /* 0x000fe200078e00ff */
[----:B------:R-:W-:-:S02]  /*dbe0*/  SHF.R.U32.HI R4, RZ, 0x1, R4 ;  /* 0x00000001ff047819 */ /* 0x000fc40000011604 */
[----:B------:R-:W-:Y:S02]  /*dbf0*/  LOP3.LUT R10, R10, 0x6, R11, 0xf8, !PT ;  /* 0x000000060a0a7812 */ /* 0x000fe400078ef80b */
[--C-:B------:R-:W-:Y:S02]  /*dc00*/  LOP3.LUT R12, R12, 0x40, R0.reuse, 0xe2, !PT ;  /* 0x000000400c0c7812 */ /* 0x100fe400078ee200 */
[----:B------:R-:W-:Y:S02]  /*dc10*/  IADD3 R0, RZ, -R4, -R0 ;  /* 0x80000004ff007210 */ /* 0x000fe40007ffe800 */
[----:B------:R-:W-:Y:S01]  /*dc20*/  LOP3.LUT R12, R12, UR6, R4, 0xfe, !PT ;  /* 0x000000060c0c7c12 */ /* 0x000fe2000f8efe04 */
[----:B------:R-:W-:Y:S01]  /*dc30*/  IMAD.U32 R4, RZ, RZ, UR8 ;  /* 0x00000008ff047e24 */ /* 0x000fe2000f8e00ff */
[----:B------:R-:W-:Y:S01]  /*dc40*/  SHF.R.S32.HI R11, RZ, 0x1f, R10 ;  /* 0x0000001fff0b7819 */ /* 0x000fe2000001140a */
[----:B------:R-:W-:Y:S01]  /*dc50*/  ULDC UR8, c[0x0][0x288] ;  /* 0x0000a20000087ab9 */ /* 0x000fe20000000800 */
[----:B------:R-:W-:Y:S01]  /*dc60*/  IMAD R0, R3, -0x40, R0 ;  /* 0xffffffc003007824 */ /* 0x000fe200078e0200 */
[----:B------:R-:W-:Y:S01]  /*dc70*/  UISETP.GE.AND UP1, UPT, UR43, UR8, UPT ;  /* 0x000000082b00728c */ /* 0x000fe2000bf26270 */
[----:B------:R-:W-:Y:S01]  /*dc80*/  MOV R3, UR5 ;  /* 0x0000000500037c02 */ /* 0x000fe20008000f00 */
[----:B------:R-:W-:-:S02]  /*dc90*/  IMAD.WIDE.U32 R4, R4, UR40, R10 ;  /* 0x0000002804047c25 */ /* 0x000fc4000f8e000a */
[----:B------:R-:W-:Y:S02]  /*dca0*/  UISETP.GE.OR UP1, UPT, UR44, UR5, UP1 ;  /* 0x000000052c00728c */ /* 0x000fe40008f26670 */
[----:B------:R-:W-:Y:S01]  /*dcb0*/  IADD3 R0, R3, -UR44, R0 ;  /* 0x8000002c03007c10 */ /* 0x000fe2000fffe000 */
[----:B------:R-:W-:Y:S01]  /*dcc0*/  VIADD R5, R5, UR4 ;  /* 0x0000000405057c36 */ /* 0x000fe20008000000 */
[----:B------:R-:W-:Y:S01]  /*dcd0*/  USHF.R.U32.HI UR4, URZ, 0x1, UR37 ;  /* 0x000000013f047899 */ /* 0x000fe20008011625 */
[----:B------:R-:W-:Y:S01]  /*dce0*/  LOP3.LUT R3, R6, 0x3, RZ, 0xc0, !PT ;  /* 0x0000000306037812 */ /* 0x000fe200078ec0ff */
[----:B------:R-:W-:Y:S01]  /*dcf0*/  IMAD.MOV.U32 R6, RZ, RZ, -0x2 ;  /* 0xfffffffeff067424 */ /* 0x000fe200078e00ff */
[----:B------:R-:W-:Y:S01]  /*dd00*/  PLOP3.LUT P0, PT, PT, PT, UP1, 0x80, 0x0 ;  /* 0x000000000000781c */ /* 0x000fe20003f0f018 */
[----:B------:R-:W-:Y:S02]  /*dd10*/  ULOP3.LUT UR4, UR4, 0x1, URZ, 0xc0, !UPT ;  /* 0x0000000104047892 */ /* 0x000fe4000f8ec03f */
[----:B------:R-:W-:Y:S01]  /*dd20*/  IMAD R3, R3, R6, UR8 ;  /* 0x0000000803037e24 */ /* 0x000fe2000f8e0206 */
[----:B------:R-:W-:-:S02]  /*dd30*/  USEL UR5, URZ, 0x1, !UP0 ;  /* 0x000000013f057887 */ /* 0x000fc4000c000000 */
[----:B------:R-:W-:Y:S01]  /*dd40*/  UISETP.NE.U32.AND UP2, UPT, UR4, 0x1, UPT ;  /* 0x000000010400788c */ /* 0x000fe2000bf45070 */
[----:B------:R-:W-:Y:S01]  /*dd50*/  VIADD R3, R3, -UR43 ;  /* 0x8000002b03037c36 */ /* 0x000fe20008000000 */
[----:B------:R-:W-:Y:S02]  /*dd60*/  ULOP3.LUT UR37, UR37, 0x1, URZ, 0xc0, !UPT ;  /* 0x0000000125257892 */ /* 0x000fe4000f8ec03f */
[----:B------:R-:W-:Y:S01]  /*dd70*/  UISETP.GT.U32.AND UP2, UPT, UR41, 0x1, !UP2 ;  /* 0x000000012900788c */ /* 0x000fe2000d744070 */
[----:B------:R-:W-:-:S03]  /*dd80*/  UMOV UR44, 0xffffffff ;  /* 0xffffffff002c7882 */ /* 0x000fc60000000000 */
[----:B------:R-:W-:-:S04]  /*dd90*/  USEL UR4, URZ, 0x1, !UP2 ;  /* 0x000000013f047887 */ /* 0x000fc8000d000000 */
[----:B------:R-:W-:Y:S01]  /*dda0*/  ULOP3.LUT UR36, UR4, UR36, UR5, 0x96, !UPT ;  /* 0x0000002404247292 */ /* 0x000fe2000f8e9605 */
[----:B------:R-:W-:Y:S11]  /*ddb0*/  @P0 BRA `(.L_x_32) ;  /* 0x000001c400740947 */ /* 0x000ff60003800000 */
[----:B------:R-:W-:Y:S01]  /*ddc0*/  FSETP.NEU.AND P1, PT, R16, RZ, PT ;  /* 0x000000ff1000720b */ /* 0x000fe20003f2d000 */
[----:B------:R-:W-:Y:S01]  /*ddd0*/  ULDC.64 UR8, c[0x0][0x5c8] ;  /* 0x0001720000087ab9 */ /* 0x000fe20000000a00 */
[----:B------:R-:W-:Y:S01]  /*dde0*/  ISETP.GT.AND P5, PT, R3, RZ, PT ;  /* 0x000000ff0300720c */ /* 0x000fe20003fa4270 */
[----:B------:R-:W-:Y:S01]  /*ddf0*/  UIMAD UR4, UR7, UR8, URZ ;  /* 0x00000008070472a4 */ /* 0x000fe2000f8e023f */
[----:B------:R-:W-:Y:S01]  /*de00*/  IMAD.U32 R18, RZ, RZ, UR9 ;  /* 0x00000009ff127e24 */ /* 0x000fe2000f8e00ff */
[----:B------:R-:W-:Y:S01]  /*de10*/  BSSY B0, `(.L_x_32) ;  /* 0x0001c57000007945 */ /* 0x000fe20003800000 */
[----:B------:R-:W-:Y:S01]  /*de20*/  IMAD.WIDE.U32 R4, R12, UR8, R4 ;  /* 0x000000080c047c25 */ /* 0x000fe2000f8e0004 */
[----:B------:R-:W-:-:S03]  /*de30*/  ISETP.GT.AND P0, PT, R0, RZ, P5 ;  /* 0x000000ff0000720c */ /* 0x000fc60002f04270 */
[----:B------:R-:W-:-:S04]  /*de40*/  IMAD R18, R12, R18, UR4 ;  /* 0x000000040c127e24 */ /* 0x000fc8000f8e0212 */
[----:B------:R-:W-:Y:S01]  /*de50*/  IMAD.IADD R18, R5, 0x1, R18 ;  /* 0x0000000105127824 */ /* 0x000fe200078e0212 */
[----:B------:R-:W-:Y:S06]  /*de60*/  @!P1 BRA `(.L_x_33) ;  /* 0x0000015c00f09947 */ /* 0x000fec0003800000 */
[----:B------:R-:W1:Y:S01]  /*de70*/  LDC.64 R236, c[0x0][0x5b8] ;  /* 0x00016e00ffec7b82 */ /* 0x000e620000000a00 */
[----:B------:R-:W2:Y:S01]  /*de80*/  LDL.LU R19, [R1+0x180] ;  /* 0x0001800001137983 */ /* 0x000ea20000300800 */
[----:B------:R-:W-:-:S06]  /*de90*/  ULDC.64 UR4, c[0x0][0x5c0] ;  /* 0x0001700000047ab9 */ /* 0x000fcc0000000a00 */
[----:B------:R-:W3:Y:S08]  /*dea0*/  LDC.64 R6, c[0x0][0x5b0] ;  /* 0x00016c00ff067b82 */ /* 0x000ef00000000a00 */
[----:B------:R-:W4:Y:S01]  /*deb0*/  LDC.64 R232, c[0x0][0x5a8] ;  /* 0x00016a00ffe87b82 */ /* 0x000f220000000a00 */
[C---:B-1----:R-:W-:Y:S02]  /*dec0*/  IMAD R5, R236.reuse, UR10, RZ ;  /* 0x0000000aec057c24 */ /* 0x042fe4000f8e02ff */
[----:B------:R-:W-:-:S04]  /*ded0*/  IMAD.WIDE.U32 R20, R236, UR40, R10 ;  /* 0x00000028ec147c25 */ /* 0x000fc8000f8e000a */
[----:B------:R-:W-:Y:S01]  /*dee0*/  IMAD R237, R237, UR40, R5 ;  /* 0x00000028eded7c24 */ /* 0x000fe2000f8e0205 */
[----:B------:R-:W-:Y:S01]  /*def0*/  STL.64 [R1+0x1d0], R20 ;  /* 0x0001d01401007387 */ /* 0x000fe20000100a00 */
[----:B---3--:R-:W-:Y:S02]  /*df00*/  IMAD R13, R6, UR7, RZ ;  /* 0x00000007060d7c24 */ /* 0x008fe4000f8e02ff */
[----:B------:R-:W-:Y:S02]  /*df10*/  IMAD.IADD R235, R21, 0x1, R237 ;  /* 0x0000000115eb7824 */ /* 0x000fe400078e02ed */
[----:B------:R-:W-:Y:S02]  /*df20*/  IMAD.MOV.U32 R234, RZ, RZ, R20 ;  /* 0x000000ffffea7224 */ /* 0x000fe400078e0014 */
[C---:B------:R-:W-:Y:S02]  /*df30*/  IMAD R13, R12.reuse, R7, R13 ;  /* 0x000000070c0d7224 */ /* 0x040fe400078e020d */
[----:B------:R-:W-:-:S05]  /*df40*/  IMAD.WIDE.U32 R8, R12, R6, R234 ;  /* 0x000000060c087225 */ /* 0x000fca00078e00ea */
[----:B------:R-:W-:Y:S02]  /*df50*/  IADD3 R5, R9, R13, RZ ;  /* 0x0000000d09057210 */ /* 0x000fe40007ffe0ff */
[----:B----4-:R-:W-:-:S04]  /*df60*/  LEA R14, P1, R8, R232, 0x1 ;  /* 0x000000e8080e7211 */ /* 0x010fc800078208ff */
[----:B------:R-:W-:-:S05]  /*df70*/  LEA.HI.X R15, R8, R233, R5, 0x1, P1 ;  /* 0x000000e9080f7211 */ /* 0x000fca00008f0c05 */
[----:B------:R1:W3:Y:S02]  /*df80*/  @P0 LDG.E.LTC128B.U16 R8, desc[UR46][R14.64] ;  /* 0x0000002e0e080981 */ /* 0x0002e4000c1e1520 */
[----:B-1----:R-:W-:-:S04]  /*df90*/  LEA R14, P1, R4, UR4, 0x1 ;  /* 0x00000004040e7c11 */ /* 0x002fc8000f8208ff */
[----:B------:R-:W-:-:S05]  /*dfa0*/  LEA.HI.X R15, R4, UR5, R18, 0x1, P1 ;  /* 0x00000005040f7c11 */ /* 0x000fca00088f0c12 */
[----:B------:R-:W-:Y:S01]  /*dfb0*/  STL.64 [R1+0x1c0], R14 ;  /* 0x0001c00e01007387 */ /* 0x000fe20000100a00 */
[----:B---3--:R-:W-:-:S04]  /*dfc0*/  IMAD.U32 R5, R8, 0x10000, RZ ;  /* 0x0001000008057824 */ /* 0x008fc800078e00ff */
[----:B------:R-:W-:-:S04]  /*dfd0*/  FMUL R5, R5, R16 ;  /* 0x0000001005057220 */ /* 0x000fc80000400000 */
[----:B--2---:R-:W-:Y:S02]  /*dfe0*/  FFMA R5, R19, R2, R5 ;  /* 0x0000000213057223 */ /* 0x004fe40000000005 */
[----:B------:R-:W2:Y:S01]  /*dff0*/  LDL.64 R18, [R1+0x1c0] ;  /* 0x0001c00001127983 */ /* 0x000ea20000100a00 */
[----:B------:R-:W-:Y:S01]  /*e000*/  ISETP.GT.AND P2, PT, R3, 0x1, PT ;  /* 0x000000010300780c */ /* 0x000fe20003f44270 */
[----:B------:R-:W-:Y:S01]  /*e010*/  BSSY B1, `(.L_x_34) ;  /* 0x000000e000017945 */ /* 0x000fe20003800000 */
[----:B------:R-:W-:Y:S02]  /*e020*/  F2FP.BF16.F32.PACK_AB R4, RZ, R5 ;  /* 0x00000005ff04723e */ /* 0x000fe400000010ff */
[----:B------:R-:W-:-:S09]  /*e030*/  LOP3.LUT R17, R17, 0xfffffffb, RZ, 0xc0, !PT ;  /* 0xfffffffb11117812 */ /* 0x000fd200078ec0ff */
[----:B------:R-:W-:Y:S01]  /*e040*/  @P2 LOP3.LUT R17, R17, 0x4, RZ, 0xfc, !PT ;  /* 0x0000000411112812 */ /* 0x000fe200078efcff */
[----:B--2---:R1:W-:Y:S02]  /*e050*/  @P0 STG.E.U16 desc[UR46][R18.64], R4 ;  /* 0x0000000412000986 */ /* 0x0043e4000c10152e */
[----:B-1----:R-:W-:-:S04]  /*e060*/  IMAD.WIDE.U32 R4, R12, R6, R10 ;  /* 0x000000060c047225 */ /* 0x002fc800078e000a */
[----:B------:R-:W-:Y:S02]  /*e070*/  IMAD.IADD R5, R13, 0x1, R5 ;  /* 0x000000010d057824 */ /* 0x000fe400078e0205 */
[----:B------:R-:W-:-:S04]  /*e080*/  IMAD.WIDE.U32 R4, R236, UR40, R4 ;  /* 0x00000028ec047c25 */ /* 0x000fc8000f8e0004 */
[----:B------:R-:W-:Y:S01]  /*e090*/  IMAD.IADD R5, R237, 0x1, R5 ;  /* 0x00000001ed057824 */ /* 0x000fe200078e0205 */
[----:B------:R-:W-:-:S04]  /*e0a0*/  LEA R22, P0, R4, R232, 0x1 ;  /* 0x000000e804167211 */ /* 0x000fc800078008ff */
[----:B------:R-:W-:Y:S02]  /*e0b0*/  LEA.HI.X R23, R4, R233, R5, 0x1, P0 ;  /* 0x000000e904177211 */ /* 0x000fe400000f0c05 */
[----:B------:R-:W-:-:S13]  /*e0c0*/  ISETP.GT.AND P0, PT, R0, RZ, P2 ;  /* 0x000000ff0000720c */ /* 0x000fda0001704270 */
[----:B------:R-:W-:Y:S05]  /*e0d0*/  @!P0 BRA `(.L_x_35) ;  /* 0x0000000000048947 */ /* 0x000fea0003800000 */
[----:B------:R1:W5:Y:S02]  /*e0e0*/  LDG.E.LTC128B.U16 R8, desc[UR46][R22.64+0x2] ;  /* 0x0000022e16087981 */ /* 0x000364000c1e1520 */
.L_x_35:
[----:B------:R-:W-:Y:S05]  /*e0f0*/  BSYNC B1 ;  /* 0x0000000000017941 */ /* 0x000fea0003800000 */
.L_x_34:
[----:B------:R-:W2:Y:S01]  /*e100*/  LDL.LU R5, [R1+0x184] ;  /* 0x0001840001057983 */ /* 0x000ea20000300800 */
[----:B-----5:R-:W-:Y:S01]  /*e110*/  IMAD.U32 R4, R8, 0x10000, RZ ;  /* 0x0001000008047824 */ /* 0x020fe200078e00ff */
[C---:B------:R-:W-:Y:S02]  /*e120*/  SHF.L.U64.HI R15, R6.reuse, 0x3, R7 ;  /* 0x00000003060f7819 */ /* 0x040fe40000010207 */
[----:B------:R-:W-:Y:S01]  /*e130*/  SHF.L.U32 R14, R6, 0x3, RZ ;  /* 0x00000003060e7819 */ /* 0x000fe200000006ff */
[----:B------:R-:W-:-:S04]  /*e140*/  FMUL R4, R4, R16 ;  /* 0x0000001004047220 */ /* 0x000fc80000400000 */
[----:B------:R-:W-:Y:S01]  /*e150*/  STL.64 [R1+0x1d8], R14 ;  /* 0x0001d80e01007387 */ /* 0x000fe20000100a00 */
[----:B--2---:R-:W-:Y:S01]  /*e160*/  FFMA R4, R5, R2, R4 ;  /* 0x0000000205047223 */ /* 0x004fe20000000004 */
[----:B------:R-:W-:-:S04]  /*e170*/  @P0 IMAD.MOV.U32 R5, RZ, RZ, R19 ;  /* 0x000000ffff050224 */ /* 0x000fc800078e0013 */
[----:B------:R-:W-:-:S04]  /*e180*/  F2FP.BF16.F32.PACK_AB R4, RZ, R4 ;  /* 0x00000004ff04723e */ /* 0x000fc800000010ff */
[----:B------:R-:W-:Y:S01]  /*e190*/  PRMT R9, R4, 0x7610, R9 ;  /* 0x0000761004097816 */ /* 0x000fe20000000009 */
[----:B------:R-:W-:-:S05]  /*e1a0*/  @P0 IMAD.MOV.U32 R4, RZ, RZ, R18 ;  /* 0x000000ffff040224 */ /* 0x000fca00078e0012 */
[----:B------:R2:W-:Y:S01]  /*e1b0*/  @P0 STG.E.U16 desc[UR46][R4.64+0x2], R9 ;  /* 0x0000020904000986 */ /* 0x0005e2000c10152e */
[----:B------:R-:W-:Y:S01]  /*e1c0*/  ISETP.GT.AND P0, PT, R0, 0x8, P5 ;  /* 0x000000080000780c */ /* 0x000fe20002f04270 */
[----:B--2---:R-:W-:-:S04]  /*e1d0*/  IMAD.WIDE.U32 R4, R12, R6, R14 ;  /* 0x000000060c047225 */ /* 0x004fc800078e000e */
[----:B------:R-:W-:Y:S01]  /*e1e0*/  IMAD.IADD R13, R13, 0x1, R5 ;  /* 0x000000010d0d7824 */ /* 0x000fe200078e0205 */
[----:B------:R-:W-:-:S05]  /*e1f0*/  IADD3 R5, P1, R20, R4, RZ ;  /* 0x0000000414057210 */ /* 0x000fca0007f3e0ff */
[----:B------:R-:W-:Y:S01]  /*e200*/  IMAD.X R9, R13, 0x1, R235, P1 ;  /* 0x000000010d097824 */ /* 0x000fe200008e06eb */
[----:B------:R-:W-:-:S04]  /*e210*/  LEA R14, P1, R5, R232, 0x1 ;  /* 0x000000e8050e7211 */ /* 0x000fc800078208ff */
[----:B------:R-:W-:Y:S02]  /*e220*/  LEA.HI.X R15, R5, R233, R9, 0x1, P1 ;  /* 0x000000e9050f7211 */ /* 0x000fe400008f0c09 */
[----:B------:R-:W2:Y:S04]  /*e230*/  LDL.LU R9, [R1+0x188] ;  /* 0x0001880001097983 */ /* 0x000ea80000300800 */
[----:B------:R-:W3:Y:S01]  /*e240*/  @P0 LDG.E.LTC128B.U16 R8, desc[UR46][R14.64] ;  /* 0x0000002e0e080981 */ /* 0x000ee2000c1e1520 */
[----:B------:R-:W-:Y:S01]  /*e250*/  IADD3 R4, P1, R10, R4, RZ ;  /* 0x000000040a047210 */ /* 0x000fe20007f3e0ff */
[----:B------:R-:W-:Y:S01]  /*e260*/  BSSY B1, `(.L_x_36) ;  /* 0x0000017000017945 */ /* 0x000fe20003800000 */
[----:B------:R-:W-:-:S03]  /*e270*/  ISETP.GT.AND P2, PT, R0, 0x8, P2 ;  /* 0x000000080000780c */ /* 0x000fc60001744270 */
[----:B------:R-:W-:Y:S01]  /*e280*/  IMAD.X R5, R11, 0x1, R13, P1 ;  /* 0x000000010b057824 */ /* 0x000fe200008e060d */
[----:B------:R-:W-:Y:S01]  /*e290*/  MOV R13, UR8 ;  /* 0x00000008000d7c02 */ /* 0x000fe20008000f00 */
[----:B------:R-:W-:-:S04]  /*e2a0*/  IMAD.WIDE.U32 R4, R236, UR40, R4 ;  /* 0x00000028ec047c25 */ /* 0x000fc8000f8e0004 */
[----:B------:R-:W-:Y:S01]  /*e2b0*/  IMAD.IADD R5, R237, 0x1, R5 ;  /* 0x00000001ed057824 */ /* 0x000fe200078e0205 */
[----:B------:R-:W-:-:S04]  /*e2c0*/  LEA R20, P1, R4, R232, 0x1 ;  /* 0x000000e804147211 */ /* 0x000fc800078208ff */
[----:B------:R-:W-:Y:S01]  /*e2d0*/  LEA.HI.X R21, R4, R233, R5, 0x1, P1 ;  /* 0x000000e904157211 */ /* 0x000fe200008f0c05 */
[----:B---3--:R-:W-:-:S04]  /*e2e0*/  IMAD.U32 R4, R8, 0x10000, RZ ;  /* 0x0001000008047824 */ /* 0x008fc800078e00ff */
[----:B------:R-:W-:-:S04]  /*e2f0*/  FMUL R4, R4, R16 ;  /* 0x0000001004047220 */ /* 0x000fc80000400000 */
[----:B--2---:R-:W-:Y:S01]  /*e300*/  FFMA R5, R9, R2, R4 ;  /* 0x0000000209057223 */ /* 0x004fe20000000004 */
[----:B------:R-:W-:Y:S02]  /*e310*/  IMAD.U32 R4, RZ, RZ, UR8 ;  /* 0x00000008ff047e24 */ /* 0x000fe4000f8e00ff */
[----:B------:R-:W-:Y:S02]  /*e320*/  IMAD.U32 R9, RZ, RZ, UR9 ;  /* 0x00000009ff097e24 */ /* 0x000fe4000f8e00ff */
[----:B------:R-:W-:Y:S01]  /*e330*/  IMAD.SHL.U32 R15, R4, 0x10, RZ ;  /* 0x00000010040f7824 */ /* 0x000fe200078e00ff */
[----:B------:R-:W-:Y:S02]  /*e340*/  F2FP.BF16.F32.PACK_AB R5, RZ, R5 ;  /* 0x00000005ff05723e */ /* 0x000fe400000010ff */
[----:B------:R-:W-:Y:S02]  /*e350*/  SHF.L.U64.HI R14, R13, 0x4, R9 ;  /* 0x000000040d0e7819 */ /* 0x000fe40000010209 */
[----:B------:R-:W-:-:S02]  /*e360*/  IADD3 R4, P1, R15, R18, RZ ;  /* 0x000000120f047210 */ /* 0x000fc40007f3e0ff */
[----:B------:R-:W-:Y:S01]  /*e370*/  PRMT R9, R5, 0x7610, R9 ;  /* 0x0000761005097816 */ /* 0x000fe20000000009 */
[----:B------:R2:W-:Y:S02]  /*e380*/  STL [R1+0x1e4], R14 ;  /* 0x0001e40e01007387 */ /* 0x0005e40000100800 */
[----:B------:R-:W-:-:S05]  /*e390*/  IMAD.X R5, R14, 0x1, R19, P1 ;  /* 0x000000010e057824 */ /* 0x000fca00008e0613 */
[----:B------:R2:W-:Y:S01]  /*e3a0*/  @P0 STG.E.U16 desc[UR46][R4.64], R9 ;  /* 0x0000000904000986 */ /* 0x0005e2000c10152e */
[----:B------:R-:W-:Y:S05]  /*e3b0*/  @!P2 BRA `(.L_x_37) ;  /* 0x000000000004a947 */ /* 0x000fea0003800000 */
[----:B------:R3:W5:Y:S02]  /*e3c0*/  LDG.E.LTC128B.U16 R8, desc[UR46][R20.64+0x2] ;  /* 0x0000022e14087981 */ /* 0x000764000c1e1520 */
.L_x_37:
[----:B------:R-:W-:Y:S05]  /*e3d0*/  BSYNC B1 ;  /* 0x0000000000017941 */ /* 0x000fea0003800000 */
.L_x_36:
[----:B------:R-:W4:Y:S01]  /*e3e0*/  LDL.LU R13, [R1+0x18c] ;  /* 0x00018c00010d7983 */ /* 0x000f220000300800 */
[----:B--2--5:R-:W-:Y:S01]  /*e3f0*/  IMAD.U32 R9, R8, 0x10000, RZ ;  /* 0x0001000008097824 */ /* 0x024fe200078e00ff */
[----:B------:R-:W-:Y:S01]  /*e400*/  ISETP.GT.AND P3, PT, R3, 0x8, PT ;  /* 0x000000080300780c */ /* 0x000fe20003f64270 */
[----:B------:R-:W-:Y:S01]  /*e410*/  BSSY B1, `(.L_x_38) ;  /* 0x000000a000017945 */ /* 0x000fe20003800000 */
[----:B------:R-:W-:Y:S01]  /*e420*/  LOP3.LUT R17, R17, 0xfffffffd, RZ, 0xc0, !PT ;  /* 0xfffffffd11117812 */ /* 0x000fe200078ec0ff */
[----:B------:R-:W-:Y:S01]  /*e430*/  FMUL R9, R9, R16 ;  /* 0x0000001009097220 */ /* 0x000fe20000400000 */
[----:B------:R-:W-:-:S09]  /*e440*/  ISETP.GT.AND P0, PT, R0, RZ, P3 ;  /* 0x000000ff0000720c */ /* 0x000fd20001f04270 */
[----:B------:R-:W-:Y:S01]  /*e450*/  @P3 LOP3.LUT R17, R17, 0x2, RZ, 0xfc, !PT ;  /* 0x0000000211113812 */ /* 0x000fe200078efcff */
[----:B----4-:R-:W-:-:S05]  /*e460*/  FFMA R9, R13, R2, R9 ;  /* 0x000000020d097223 */ /* 0x010fca0000000009 */
[----:B------:R-:W-:-:S05]  /*e470*/  F2FP.BF16.F32.PACK_AB R9, RZ, R9 ;  /* 0x00000009ff09723e */ /* 0x000fca00000010ff */
[----:B------:R2:W-:Y:S01]  /*e480*/  @P2 STG.E.U16 desc[UR46][R4.64+0x2], R9 ;  /* 0x0000020904002986 */ /* 0x0005e2000c10152e */
[----:B------:R-:W-:Y:S05]  /*e490*/  @!P0 BRA `(.L_x_39) ;  /* 0x0000000000048947 */ /* 0x000fea0003800000 */
[----:B------:R4:W5:Y:S02]  /*e4a0*/  LDG.E.LTC128B.U16 R8, desc[UR46][R22.64+0x10] ;  /* 0x0000102e16087981 */ /* 0x000964000c1e1520 */
.L_x_39:
[----:B------:R-:W-:Y:S05]  /*e4b0*/  BSYNC B1 ;  /* 0x0000000000017941 */ /* 0x000fea0003800000 */
.L_x_38:
[----:B------:R-:W3:Y:S01]  /*e4c0*/  LDL.LU R13, [R1+0x190] ;  /* 0x00019000010d7983 */ /* 0x000ee20000300800 */
[----:B--2--5:R-:W-:Y:S01]  /*e4d0*/  IMAD.U32 R9, R8, 0x10000, RZ ;  /* 0x0001000008097824 */ /* 0x024fe200078e00ff */
[----:B------:R-:W-:Y:S01]  /*e4e0*/  @P0 MOV R15, R19 ;  /* 0x00000013000f0202 */ /* 0x000fe20000000f00 */
[----:B------:R-:W-:Y:S01]  /*e4f0*/  @P0 IMAD.MOV.U32 R14, RZ, RZ, R18 ;  /* 0x000000ffff0e0224 */ /* 0x000fe200078e0012 */
[----:B------:R-:W-:Y:S01]  /*e500*/  ISETP.GT.AND P6, PT, R3, 0x9, PT ;  /* 0x000000090300780c */ /* 0x000fe20003fc4270 */
[----:B------:R-:W-:Y:S01]  /*e510*/  FMUL R9, R9, R16 ;  /* 0x0000001009097220 */ /* 0x000fe20000400000 */
[----:B------:R-:W-:Y:S01]  /*e520*/  LOP3.LUT R17, R17, 0xfffffffe, RZ, 0xc0, !PT ;  /* 0xfffffffe11117812 */ /* 0x000fe200078ec0ff */
[----:B------:R-:W-:Y:S01]  /*e530*/  BSSY B1, `(.L_x_40) ;  /* 0x0000008000017945 */ /* 0x000fe20003800000 */
[----:B------:R-:W-:-:S09]  /*e540*/  ISETP.GT.AND P1, PT, R0, RZ, P6 ;  /* 0x000000ff0000720c */ /* 0x000fd20003724270 */
[----:B------:R-:W-:Y:S01]  /*e550*/  @P6 LOP3.LUT R17, R17, 0x1, RZ, 0xfc, !PT ;  /* 0x0000000111116812 */ /* 0x000fe200078efcff */
[----:B---3--:R-:W-:-:S05]  /*e560*/  FFMA R9, R13, R2, R9 ;  /* 0x000000020d097223 */ /* 0x008fca0000000009 */
[----:B------:R-:W-:-:S05]  /*e570*/  F2FP.BF16.F32.PACK_AB R9, RZ, R9 ;  /* 0x00000009ff09723e */ /* 0x000fca00000010ff */
[----:B------:R2:W-:Y:S01]  /*e580*/  @P0 STG.E.U16 desc[UR46][R14.64+0x10], R9 ;  /* 0x000010090e000986 */ /* 0x0005e2000c10152e */
[----:B------:R-:W-:Y:S05]  /*e590*/  @!P1 BRA `(.L_x_41) ;  /* 0x0000000000049947 */ /* 0x000fea0003800000 */
[----:B------:R3:W5:Y:S02]  /*e5a0*/  LDG.E.LTC128B.U16 R8, desc[UR46][R22.64+0x12] ;  /* 0x0000122e16087981 */ /* 0x000764000c1e1520 */
.L_x_41:
[----:B------:R-:W-:Y:S05]  /*e5b0*/  BSYNC B1 ;  /* 0x0000000000017941 */ /* 0x000fea0003800000 */
.L_x_40:
[----:B------:R-:W4:Y:S01]  /*e5c0*/  LDL.LU R13, [R1+0x194] ;  /* 0x00019400010d7983 */ /* 0x000f220000300800 */
[----:B--2--5:R-:W-:Y:S01]  /*e5d0*/  IMAD.U32 R9, R8, 0x10000, RZ ;  /* 0x0001000008097824 */ /* 0x024fe200078e00ff */
[----:B------:R-:W-:Y:S01]  /*e5e0*/  ISETP.GT.AND P2, PT, R0, 0x8, P3 ;  /* 0x000000080000780c */ /* 0x000fe20001f44270 */
[----:B------:R-:W-:Y:S01]  /*e5f0*/  @P1 IMAD.MOV.U32 R14, RZ, RZ, R18 ;  /* 0x000000ffff0e1224 */ /* 0x000fe200078e0012 */
[----:B------:R-:W-:Y:S01]  /*e600*/  BSSY B1, `(.L_x_42) ;  /* 0x0000008000017945 */ /* 0x000fe20003800000 */
[----:B------:R-:W-:Y:S01]  /*e610*/  FMUL R9, R9, R16 ;  /* 0x0000001009097220 */ /* 0x000fe20000400000 */
[----:B------:R-:W-:-:S03]  /*e620*/  @P1 IMAD.MOV.U32 R15, RZ, RZ, R19 ;  /* 0x000000ffff0f1224 */ /* 0x000fc600078e0013 */
[----:B----4-:R-:W-:-:S05]  /*e630*/  FFMA R9, R13, R2, R9 ;  /* 0x000000020d097223 */ /* 0x010fca0000000009 */
[----:B------:R-:W-:-:S05]  /*e640*/  F2FP.BF16.F32.PACK_AB R9, RZ, R9 ;  /* 0x00000009ff09723e */ /* 0x000fca00000010ff */
[----:B------:R2:W-:Y:S01]  /*e650*/  @P1 STG.E.U16 desc[UR46][R14.64+0x12], R9 ;  /* 0x000012090e001986 */ /* 0x0005e2000c10152e */
[----:B------:R-:W-:Y:S05]  /*e660*/  @!P2 BRA `(.L_x_43) ;  /* 0x000000000004a947 */ /* 0x000fea0003800000 */
[----:B------:R4:W5:Y:S02]  /*e670*/  LDG.E.LTC128B.U16 R8, desc[UR46][R20.64+0x10] ;  /* 0x0000102e14087981 */ /* 0x000964000c1e1520 */
.L_x_43:
[----:B------:R-:W-:Y:S05]  /*e680*/  BSYNC B1 ;  /* 0x0000000000017941 */ /* 0x000fea0003800000 */
.L_x_42:
[----:B------:R-:W3:Y:S01]  /*e690*/  LDL.LU R13, [R1+0x198] ;  /* 0x00019800010d7983 */ /* 0x000ee20000300800 */
[----:B--2--5:R-:W-:Y:S01]  /*e6a0*/  IMAD.U32 R9, R8, 0x10000, RZ ;  /* 0x0001000008097824 */ /* 0x024fe200078e00ff */
[----:B------:R-:W-:Y:S01]  /*e6b0*/  ISETP.GT.AND P0, PT, R0, 0x8, P6 ;  /* 0x000000080000780c */ /* 0x000fe20003704270 */
[----:B------:R-:W-:Y:S02]  /*e6c0*/  BSSY B1, `(.L_x_44) ;  /* 0x0000007000017945 */ /* 0x000fe40003800000 */
[----:B------:R-:W-:-:S04]  /*e6d0*/  FMUL R9, R9, R16 ;  /* 0x0000001009097220 */ /* 0x000fc80000400000 */
[----:B---3--:R-:W-:-:S05]  /*e6e0*/  FFMA R9, R13, R2, R9 ;  /* 0x000000020d097223 */ /* 0x008fca0000000009 */
[----:B------:R-:W-:-:S05]  /*e6f0*/  F2FP.BF16.F32.PACK_AB R9, RZ, R9 ;  /* 0x00000009ff09723e */ /* 0x000fca00000010ff */
[----:B------:R2:W-:Y:S01]  /*e700*/  @P2 STG.E.U16 desc[UR46][R4.64+0x10], R9 ;  /* 0x0000100904002986 */ /* 0x0005e2000c10152e */
[----:B------:R-:W-:Y:S05]  /*e710*/  @!P0 BRA `(.L_x_45) ;  /* 0x0000000000048947 */ /* 0x000fea0003800000 */
[----:B------:R3:W5:Y:S02]  /*e720*/  LDG.E.LTC128B.U16 R8, desc[UR46][R20.64+0x12] ;  /* 0x0000122e14087981 */ /* 0x000764000c1e1520 */
.L_x_45:
[----:B------:R-:W-:Y:S05]  /*e730*/  BSYNC B1 ;  /* 0x0000000000017941 */ /* 0x000fea0003800000 */
.L_x_44:
[----:B------:R-:W4:Y:S01]  /*e740*/  LDL.LU R13, [R1+0x19c] ;  /* 0x00019c00010d7983 */ /* 0x000f220000300800 */
[----:B--2--5:R-:W-:Y:S01]  /*e750*/  IMAD.U32 R9, R8, 0x10000, RZ ;  /* 0x0001000008097824 */ /* 0x024fe200078e00ff */
[----:B------:R-:W-:Y:S01]  /*e760*/  ISETP.GT.AND P3, PT, R3, 0x10, PT ;  /* 0x000000100300780c */ /* 0x000fe20003f64270 */
[----:B------:R-:W-:Y:S02]  /*e770*/  BSSY B1, `(.L_x_46) ;  /* 0x0000008000017945 */ /* 0x000fe40003800000 */
[----:B------:R-:W-:Y:S01]  /*e780*/  FMUL R9, R9, R16 ;  /* 0x0000001009097220 */ /* 0x000fe20000400000 */
[----:B------:R-:W-:-:S03]  /*e790*/  ISETP.GT.AND P1, PT, R0, RZ, P3 ;  /* 0x000000ff0000720c */ /* 0x000fc60001f24270 */
[----:B----4-:R-:W-:-:S05]  /*e7a0*/  FFMA R9, R13, R2, R9 ;  /* 0x000000020d097223 */ /* 0x010fca0000000009 */
[----:B------:R-:W-:-:S05]  /*e7b0*/  F2FP.BF16.F32.PACK_AB R9, RZ, R9 ;  /* 0x00000009ff09723e */ /* 0x000fca00000010ff */
[----:B------:R2:W-:Y:S01]  /*e7c0*/  @P0 STG.E.U16 desc[UR46][R4.64+0x12], R9 ;  /* 0x0000120904000986 */ /* 0x0005e2000c10152e */
[----:B------:R-:W-:Y:S05]  /*e7d0*/  @!P1 BRA `(.L_x_47) ;  /* 0x0000000000049947 */ /* 0x000fea0003800000 */
[----:B------:R4:W5:Y:S02]  /*e7e0*/  LDG.E.LTC128B.U16 R8, desc[UR46][R22.64+0x20] ;  /* 0x0000202e16087981 */ /* 0x000964000c1e1520 */
.L_x_47:
[----:B------:R-:W-:Y:S05]  /*e7f0*/  BSYNC B1 ;  /* 0x0000000000017941 */ /* 0x000fea0003800000 */
.L_x_46:
[----:B------:R-:W3:Y:S01]  /*e800*/  LDL.LU R13, [R1+0x1a0] ;  /* 0x0001a000010d7983 */ /* 0x000ee20000300800 */
[----:B--2--5:R-:W-:Y:S01]  /*e810*/  IMAD.U32 R9, R8, 0x10000, RZ ;  /* 0x0001000008097824 */ /* 0x024fe200078e00ff */
[----:B------:R-:W-:Y:S01]  /*e820*/  @P1 MOV R14, R18 ;  /* 0x00000012000e1202 */ /* 0x000fe20000000f00 */
[----:B------:R-:W-:Y:S01]  /*e830*/  @P1 IMAD.MOV.U32 R15, RZ, RZ, R19 ;  /* 0x000000ffff0f1224 */ /* 0x000fe200078e0013 */
[----:B------:R-:W-:Y:S01]  /*e840*/  ISETP.GT.AND P2, PT, R3, 0x11, PT ;  /* 0x000000110300780c */ /* 0x000fe20003f44270 */
[----:B------:R-:W-:Y:S01]  /*e850*/  FMUL R9, R9, R16 ;  /* 0x0000001009097220 */ /* 0x000fe20000400000 */
[----:B------:R-:W-:Y:S02]  /*e860*/  BSSY B1, `(.L_x_48) ;  /* 0x0000007000017945 */ /* 0x000fe40003800000 */
[----:B------:R-:W-:Y:S01]  /*e870*/  ISETP.GT.AND P0, PT, R0, RZ, P2 ;  /* 0x000000ff0000720c */ /* 0x000fe20001704270 */
[----:B---3--:R-:W-:-:S05]  /*e880*/  FFMA R9, R13, R2, R9 ;  /* 0x000000020d097223 */ /* 0x008fca0000000009 */
[----:B------:R-:W-:-:S05]  /*e890*/  F2FP.BF16.F32.PACK_AB R9, RZ, R9 ;  /* 0x00000009ff09723e */ /* 0x000fca00000010ff */
[----:B------:R2:W-:Y:S02]  /*e8a0*/  @P1 STG.E.U16 desc[UR46][R14.64+0x20], R9 ;  /* 0x000020090e001986 */ /* 0x0005e4000c10152e */
[----:B------:R-:W-:Y:S05]  /*e8b0*/  @!P0 BRA `(.L_x_49) ;  /* 0x0000000000048947 */ /* 0x000fea0003800000 */
[----:B------:R3:W5:Y:S02]  /*e8c0*/  LDG.E.LTC128B.U16 R8, desc[UR46][R22.64+0x22] ;  /* 0x0000222e16087981 */ /* 0x000764000c1e1520 */
.L_x_49:
[----:B------:R-:W-:Y:S05]  /*e8d0*/  BSYNC B1 ;  /* 0x0000000000017941 */ /* 0x000fea0003800000 */
.L_x_48:
[----:B------:R-:W4:Y:S01]  /*e8e0*/  LDL.LU R13, [R1+0x1a4] ;  /* 0x0001a400010d7983 */ /* 0x000f220000300800 */
[----:B--2--5:R-:W-:Y:S01]  /*e8f0*/  IMAD.U32 R9, R8, 0x10000, RZ ;  /* 0x0001000008097824 */ /* 0x024fe200078e00ff */
[----:B------:R-:W-:Y:S01]  /*e900*/  BSSY B1, `(.L_x_50) ;  /* 0x000000a000017945 */ /* 0x000fe20003800000 */
[----:B------:R-:W-:Y:S02]  /*e910*/  @P0 IMAD.MOV.U32 R14, RZ, RZ, R18 ;  /* 0x000000ffff0e0224 */ /* 0x000fe400078e0012 */
[----:B------:R-:W-:Y:S01]  /*e920*/  FMUL R9, R9, R16 ;  /* 0x0000001009097220 */ /* 0x000fe20000400000 */
[----:B------:R-:W-:-:S03]  /*e930*/  @P0 IMAD.MOV.U32 R15, RZ, RZ, R19 ;  /* 0x000000ffff0f0224 */ /* 0x000fc600078e0013 */
[----:B----4-:R-:W-:-:S05]  /*e940*/  FFMA R9, R13, R2, R9 ;  /* 0x000000020d097223 */ /* 0x010fca0000000009 */
[----:B------:R-:W-:-:S05]  /*e950*/  F2FP.BF16.F32.PACK_AB R9, RZ, R9 ;  /* 0x00000009ff09723e */ /* 0x000fca00000010ff */
[----:B------:R2:W-:Y:S01]  /*e960*/  @P0 STG.E.U16 desc[UR46][R14.64+0x22], R9 ;  /* 0x000022090e000986 */ /* 0x0005e2000c10152e */
[----:B------:R-:W-:-:S13]  /*e970*/  ISETP.GT.AND P0, PT, R0, 0x8, P3 ;  /* 0x000000080000780c */ /* 0x000fda0001f04270 */
[----:B--2---:R-:W-:Y:S05]  /*e980*/  @!P0 BRA `(.L_x_51) ;  /* 0x0000000000048947 */ /* 0x004fea0003800000 */
[----:B------:R2:W5:Y:S02]  /*e990*/  LDG.E.LTC128B.U16 R8, desc[UR46][R20.64+0x20] ;  /* 0x0000202e14087981 */ /* 0x000564000c1e1520 */
.L_x_51:
[----:B------:R-:W-:Y:S05]  /*e9a0*/  BSYNC B1 ;  /* 0x0000000000017941 */ /* 0x000fea0003800000 */
.L_x_50:
[----:B------:R-:W4:Y:S01]  /*e9b0*/  LDL.LU R13, [R1+0x1a8] ;  /* 0x0001a800010d7983 */ /* 0x000f220000300800 */
[----:B-----5:R-:W-:Y:S01]  /*e9c0*/  IMAD.U32 R9, R8, 0x10000, RZ ;  /* 0x0001000008097824 */ /* 0x020fe200078e00ff */
[----:B------:R-:W-:Y:S03]  /*e9d0*/  BSSY B1, `(.L_x_52) ;  /* 0x0000008000017945 */ /* 0x000fe60003800000 */
[----:B------:R-:W-:-:S04]  /*e9e0*/  FMUL R9, R9, R16 ;  /* 0x0000001009097220 */ /* 0x000fc80000400000 */
[----:B----4-:R-:W-:-:S05]  /*e9f0*/  FFMA R9, R13, R2, R9 ;  /* 0x000000020d097223 */ /* 0x010fca0000000009 */
[----:B------:R-:W-:-:S05]  /*ea00*/  F2FP.BF16.F32.PACK_AB R9, RZ, R9 ;  /* 0x00000009ff09723e */ /* 0x000fca00000010ff */
[----:B------:R4:W-:Y:S01]  /*ea10*/  @P0 STG.E.U16 desc[UR46][R4.64+0x20], R9 ;  /* 0x0000200904000986 */ /* 0x0009e2000c10152e */
[----:B------:R-:W-:-:S13]  /*ea20*/  ISETP.GT.AND P0, PT, R0, 0x8, P2 ;  /* 0x000000080000780c */ /* 0x000fda0001704270 */
[----:B----4-:R-:W-:Y:S05]  /*ea30*/  @!P0 BRA `(.L_x_53) ;  /* 0x0000000000048947 */ /* 0x010fea0003800000 */
[----:B------:R4:W5:Y:S02]  /*ea40*/  LDG.E.LTC128B.U16 R8, desc[UR46][R20.64+0x22] ;  /* 0x0000222e14087981 */ /* 0x000964000c1e1520 */
.L_x_53:
[----:B------:R-:W-:Y:S05]  /*ea50*/  BSYNC B1 ;  /* 0x0000000000017941 */ /* 0x000fea0003800000 */
.L_x_52:
[----:B------:R-:W2:Y:S01]  /*ea60*/  LDL.LU R13, [R1+0x1ac] ;  /* 0x0001ac00010d7983 */ /* 0x000ea20000300800 */
[----:B-----5:R-:W-:Y:S01]  /*ea70*/  IMAD.U32 R9, R8, 0x10000, RZ ;  /* 0x0001000008097824 */ /* 0x020fe200078e00ff */
[----:B------:R-:W-:Y:S01]  /*ea80*/  ISETP.GT.AND P1, PT, R3, 0x18, PT ;  /* 0x000000180300780c */ /* 0x000fe20003f24270 */
[----:B------:R-:W-:Y:S02]  /*ea90*/  BSSY B1, `(.L_x_54) ;  /* 0x0000008000017945 */ /* 0x000fe40003800000 */
[----:B------:R-:W-:-:S04]  /*eaa0*/  FMUL R9, R9, R16 ;  /* 0x0000001009097220 */ /* 0x000fc80000400000 */
[----:B--2---:R-:W-:-:S05]  /*eab0*/  FFMA R9, R13, R2, R9 ;  /* 0x000000020d097223 */ /* 0x004fca0000000009 */
[----:B------:R-:W-:-:S05]  /*eac0*/  F2FP.BF16.F32.PACK_AB R9, RZ, R9 ;  /* 0x00000009ff09723e */ /* 0x000fca00000010ff */
[----:B------:R2:W-:Y:S01]  /*ead0*/  @P0 STG.E.U16 desc[UR46][R4.64+0x22], R9 ;  /* 0x0000220904000986 */ /* 0x0005e2000c10152e */
[----:B------:R-:W-:-:S13]  /*eae0*/  ISETP.GT.AND P0, PT, R0, RZ, P1 ;  /* 0x000000ff0000720c */ /* 0x000fda0000f04270 */
[----:B--2---:R-:W-:Y:S05]  /*eaf0*/  @!P0 BRA `(.L_x_55) ;  /* 0x0000000000048947 */ /* 0x004fea0003800000 */
[----:B------:R2:W5:Y:S02]  /*eb00*/  LDG.E.LTC128B.U16 R8, desc[UR46][R22.64+0x30] ;  /* 0x0000302e16087981 */ /* 0x000564000c1e1520 */
.L_x_55:
[----:B------:R-:W-:Y:S05]  /*eb10*/  BSYNC B1 ;  /* 0x0000000000017941 */ /* 0x000fea0003800000 */
.L_x_54:
[----:B------:R-:W3:Y:S01]  /*eb20*/  LDL.LU R13, [R1+0x1b0] ;  /* 0x0001b000010d7983 */ /* 0x000ee20000300800 */
[----:B-----5:R-:W-:Y:S01]  /*eb30*/  SHF.L.U32 R9, R8, 0x10, RZ ;  /* 0x0000001008097819 */ /* 0x020fe200000006ff */
[----:B------:R-:W-:Y:S01]  /*eb40*/  @P0 IMAD.MOV.U32 R14, RZ, RZ, R18 ;  /* 0x000000ffff0e0224 */ /* 0x000fe200078e0012 */
[----:B------:R-:W-:Y:S01]  /*eb50*/  BSSY B1, `(.L_x_56) ;  /* 0x000000a000017945 */ /* 0x000fe20003800000 */
[----:B------:R-:W-:Y:S02]  /*eb60*/  @P0 IMAD.MOV.U32 R15, RZ, RZ, R19 ;  /* 0x000000ffff0f0224 */ /* 0x000fe400078e0013 */
[----:B------:R-:W-:-:S04]  /*eb70*/  FMUL R9, R9, R16 ;  /* 0x0000001009097220 */ /* 0x000fc80000400000 */
[----:B---3--:R-:W-:-:S05]  /*eb80*/  FFMA R9, R13, R2, R9 ;  /* 0x000000020d097223 */ /* 0x008fca0000000009 */
[----:B------:R-:W-:-:S05]  /*eb90*/  F2FP.BF16.F32.PACK_AB R9, RZ, R9 ;  /* 0x00000009ff09723e */ /* 0x000fca00000010ff */
[----:B------:R3:W-:Y:S01]  /*eba0*/  @P0 STG.E.U16 desc[UR46][R14.64+0x30], R9 ;  /* 0x000030090e000986 */ /* 0x0007e2000c10152e */
[----:B------:R-:W-:-:S04]  /*ebb0*/  ISETP.GT.AND P0, PT, R3, 0x19, PT ;  /* 0x000000190300780c */ /* 0x000fc80003f04270 */
[----:B------:R-:W-:-:S13]  /*ebc0*/  ISETP.GT.AND P4, PT, R0, RZ, P0 ;  /* 0x000000ff0000720c */ /* 0x000fda0000784270 */
[----:B---3--:R-:W-:Y:S05]  /*ebd0*/  @!P4 BRA `(.L_x_57) ;  /* 0x000000000004c947 */ /* 0x008fea0003800000 */
[----:B------:R3:W5:Y:S02]  /*ebe0*/  LDG.E.LTC128B.U16 R8, desc[UR46][R22.64+0x32] ;  /* 0x0000322e16087981 */ /* 0x000764000c1e1520 */
.L_x_57:
[----:B------:R-:W-:Y:S05]  /*ebf0*/  BSYNC B1 ;  /* 0x0000000000017941 */ /* 0x000fea0003800000 */
.L_x_56:
[----:B------:R-:W2:Y:S01]  /*ec00*/  LDL.LU R13, [R1+0x1b4] ;  /* 0x0001b400010d7983 */ /* 0x000ea20000300800 */
[----:B-----5:R-:W-:Y:S01]  /*ec10*/  IMAD.U32 R9, R8, 0x10000, RZ ;  /* 0x0001000008097824 */ /* 0x020fe200078e00ff */
[----:B------:R-:W-:Y:S01]  /*ec20*/  BSSY B1, `(.L_x_58) ;  /* 0x000000a000017945 */ /* 0x000fe20003800000 */
[----:B------:R-:W-:Y:S02]  /*ec30*/  @P4 IMAD.MOV.U32 R14, RZ, RZ, R18 ;  /* 0x000000ffff0e4224 */ /* 0x000fe400078e0012 */
[----:B------:R-:W-:Y:S01]  /*ec40*/  FMUL R9, R9, R16 ;  /* 0x0000001009097220 */ /* 0x000fe20000400000 */
[----:B------:R-:W-:-:S03]  /*ec50*/  @P4 IMAD.MOV.U32 R15, RZ, RZ, R19 ;  /* 0x000000ffff0f4224 */ /* 0x000fc600078e0013 */
[----:B--2---:R-:W-:-:S05]  /*ec60*/  FFMA R9, R13, R2, R9 ;  /* 0x000000020d097223 */ /* 0x004fca0000000009 */
[----:B------:R-:W-:-:S05]  /*ec70*/  F2FP.BF16.F32.PACK_AB R9, RZ, R9 ;  /* 0x00000009ff09723e */ /* 0x000fca00000010ff */
[----:B------:R2:W-:Y:S01]  /*ec80*/  @P4 STG.E.U16 desc[UR46][R14.64+0x32], R9 ;  /* 0x000032090e004986 */ /* 0x0005e2000c10152e */
[----:B------:R-:W-:-:S13]  /*ec90*/  ISETP.GT.AND P4, PT, R0, 0x8, P1 ;  /* 0x000000080000780c */ /* 0x000fda0000f84270 */
[----:B--2---:R-:W-:Y:S05]  /*eca0*/  @!P4 BRA `(.L_x_59) ;  /* 0x000000000004c947 */ /* 0x004fea0003800000 */
[----:B------:R2:W5:Y:S02]  /*ecb0*/  LDG.E.LTC128B.U16 R8, desc[UR46][R20.64+0x30] ;  /* 0x0000302e14087981 */ /* 0x000564000c1e1520 */
.L_x_59:
[----:B------:R-:W-:Y:S05]  /*ecc0*/  BSYNC B1 ;  /* 0x0000000000017941 */ /* 0x000fea0003800000 */
.L_x_58:
[----:B------:R-:W3:Y:S01]  /*ecd0*/  LDL.LU R14, [R1+0x1b8] ;  /* 0x0001b800010e7983 */ /* 0x000ee20000300800 */
[C---:B-----5:R-:W-:Y:S01]  /*ece0*/  IMAD.U32 R9, R8.reuse, 0x10000, RZ ;  /* 0x0001000008097824 */ /* 0x060fe200078e00ff */
[----:B------:R-:W-:Y:S01]  /*ecf0*/  BSSY B1, `(.L_x_60) ;  /* 0x0000009000017945 */ /* 0x000fe20003800000 */
[----:B------:R-:W-:Y:S02]  /*ed00*/  PRMT R13, R8, 0x7610, R13 ;  /* 0x00007610080d7816 */ /* 0x000fe4000000000d */
[----:B------:R-:W-:-:S04]  /*ed10*/  FMUL R9, R9, R16 ;  /* 0x0000001009097220 */ /* 0x000fc80000400000 */
[----:B---3--:R-:W-:-:S05]  /*ed20*/  FFMA R9, R14, R2, R9 ;  /* 0x000000020e097223 */ /* 0x008fca0000000009 */
[----:B------:R-:W-:-:S05]  /*ed30*/  F2FP.BF16.F32.PACK_AB R9, RZ, R9 ;  /* 0x00000009ff09723e */ /* 0x000fca00000010ff */
[----:B------:R3:W-:Y:S01]  /*ed40*/  @P4 STG.E.U16 desc[UR46][R4.64+0x30], R9 ;  /* 0x0000300904004986 */ /* 0x0007e2000c10152e */
[----:B------:R-:W-:-:S13]  /*ed50*/  ISETP.GT.AND P4, PT, R0, 0x8, P0 ;  /* 0x000000080000780c */ /* 0x000fda0000784270 */
[----:B---3--:R-:W-:Y:S05]  /*ed60*/  @!P4 BRA `(.L_x_61) ;  /* 0x000000000004c947 */ /* 0x008fea0003800000 */
[----:B------:R3:W5:Y:S02]  /*ed70*/  LDG.E.LTC128B.U16 R13, desc[UR46][R20.64+0x32] ;  /* 0x0000322e140d7981 */ /* 0x000764000c1e1520 */
.L_x_61:
[----:B------:R-:W-:Y:S05]  /*ed80*/  BSYNC B1 ;  /* 0x0000000000017941 */ /* 0x000fea0003800000 */
.L_x_60:
[----:B------:R-:W2:Y:S04]  /*ed90*/  LDL.LU R9, [R1+0x1bc] ;  /* 0x0001bc0001097983 */ /* 0x000ea80000300800 */
[----:B------:R0:W-:Y:S04]  /*eda0*/  STL.64 [R1+0x208], R26 ;  /* 0x0002081a01007387 */ /* 0x0001e80000100a00 */
[----:B0-----:R-:W3:Y:S01]  /*edb0*/  LDL.64 R26, [R1+0x1c0] ;  /* 0x0001c000011a7983 */ /* 0x001ee20000100a00 */
[----:B-----5:R-:W-:-:S03]  /*edc0*/  SHF.L.U32 R8, R13, 0x10, RZ ;  /* 0x000000100d087819 */ /* 0x020fc600000006ff */
[----:B------:R-:W3:Y:S02]  /*edd0*/  LDL.LU R18, [R1+0x140] ;  /* 0x0001400001127983 */ /* 0x000ee40000300800 */
[----:B------:R-:W-:Y:S02]  /*ede0*/  FMUL R8, R8, R16 ;  /* 0x0000001008087220 */ /* 0x000fe40000400000 */
[----:B------:R0:W-:Y:S04]  /*edf0*/  STL.64 [R1+0x200], R24 ;  /* 0x0002001801007387 */ /* 0x0001e80000100a00 */
[----:B------:R-:W-:Y:S04]  /*ee00*/  STL [R1+0x1fc], R22 ;  /* 0x0001fc1601007387 */ /* 0x000fe80000100800 */
[----:B------:R-:W-:Y:S04]  /*ee10*/  STL [R1+0x1f8], R3 ;  /* 0x0001f80301007387 */ /* 0x000fe80000100800 */
[----:B------:R3:W-:Y:S01]  /*ee20*/  STL.64 [R1+0x1f0], R20 ;  /* 0x0001f01401007387 */ /* 0x0007e20000100a00 */
[----:B------:R-:W-:-:S03]  /*ee30*/  USHF.L.U64.HI UR4, UR8, 0x8, UR9 ;  /* 0x0000000808047899 */ /* 0x000fc60008010209 */
[----:B0-----:R-:W3:Y:S01]  /*ee40*/  LDL.64 R24, [R1+0x1d0] ;  /* 0x0001d00001187983 */ /* 0x001ee20000100a00 */
[----:B--2---:R-:W-:-:S05]  /*ee50*/  FFMA R8, R9, R2, R8 ;  /* 0x0000000209087223 */ /* 0x004fca0000000008 */
[----:B------:R-:W-:-:S05]  /*ee60*/  F2FP.BF16.F32.PACK_AB R8, RZ, R8 ;  /* 0x00000008ff08723e */ /* 0x000fca00000010ff */
[----:B------:R0:W-:Y:S01]  /*ee70*/  @P4 STG.E.U16 desc[UR46][R4.64+0x32], R8 ;  /* 0x0000320804004986 */ /* 0x0001e2000c10152e */
[----:B---34-:R-:W-:-:S05]  /*ee80*/  IADD3 R20, P4, R12, 0x80, RZ ;  /* 0x000000800c147810 */ /* 0x018fca0007f9e0ff */
[----:B0-----:R-:W-:-:S04]  /*ee90*/  IMAD.X R8, RZ, RZ, UR7, P4 ;  /* 0x00000007ff087e24 */ /* 0x001fc8000a0e06ff */
[----:B------:R-:W-:-:S04]  /*eea0*/  IMAD R8, R8, R6, RZ ;  /* 0x0000000608087224 */ /* 0x000fc800078e02ff */
[C---:B------:R-:W-:Y:S02]  /*eeb0*/  IMAD R3, R20.reuse, R7, R8 ;  /* 0x0000000714037224 */ /* 0x040fe400078e0208 */
[----:B------:R-:W-:-:S04]  /*eec0*/  IMAD.WIDE.U32 R8, R20, R6, R234 ;  /* 0x0000000614087225 */ /* 0x000fc800078e00ea */
[----:B------:R-:W-:Y:S01]  /*eed0*/  IMAD.IADD R9, R9, 0x1, R3 ;  /* 0x0000000109097824 */ /* 0x000fe200078e0203 */
[----:B------:R-:W-:-:S04]  /*eee0*/  LEA R14, P4, R8, R232, 0x1 ;  /* 0x000000e8080e7211 */ /* 0x000fc800078808ff */
[----:B------:R-:W-:Y:S01]  /*eef0*/  LEA.HI.X R15, R8, R233, R9, 0x1, P4 ;  /* 0x000000e9080f7211 */ /* 0x000fe200020f0c09 */
[----:B------:R-:W-:-:S05]  /*ef00*/  IMAD.U32 R8, RZ, RZ, UR8 ;  /* 0x00000008ff087e24 */ /* 0x000fca000f8e00ff */
[----:B------:R-:W-:-:S04]  /*ef10*/  LEA R8, P4, R8, R26, 0x8 ;  /* 0x0000001a08087211 */ /* 0x000fc800078840ff */
[----:B------:R-:W-:Y:S02]  /*ef20*/  IADD3.X R9, R27, UR4, RZ, P4, !PT ;  /* 0x000000041b097c10 */ /* 0x000fe4000a7fe4ff */
[----:B------:R-:W-:Y:S01]  /*ef30*/  ISETP.GT.AND P4, PT, R0, 0x80, P5 ;  /* 0x000000800000780c */ /* 0x000fe20002f84270 */
[----:B------:R0:W5:-:S12]  /*ef40*/  LDL.LU.64 R26, [R1+0x208] ;  /* 0x00020800011a7983 */ /* 0x0001580000300a00 */
[----:B------:R-:W2:Y:S02]  /*ef50*/  @P4 LDG.E.LTC128B.U16 R13, desc[UR46][R14.64] ;  /* 0x0000002e0e0d4981 */ /* 0x000ea4000c1e1520 */
[----:B--2---:R-:W-:-:S04]  /*ef60*/  IMAD.U32 R14, R13, 0x10000, RZ ;  /* 0x000100000d0e7824 */ /* 0x004fc800078e00ff */
[----:B------:R-:W-:-:S04]  /*ef70*/  FMUL R14, R14, R16 ;  /* 0x000000100e0e7220 */ /* 0x000fc80000400000 */
[----:B------:R-:W-:-:S05]  /*ef80*/  FFMA R14, R18, R2, R14 ;  /* 0x00000002120e7223 */ /* 0x000fca000000000e */
[----:B------:R-:W-:-:S05]  /*ef90*/  F2FP.BF16.F32.PACK_AB R14, RZ, R14 ;  /* 0x0000000eff0e723e */ /* 0x000fca00000010ff */
[----:B------:R2:W-:Y:S02]  /*efa0*/  @P4 STG.E.U16 desc[UR46][R8.64], R14 ;  /* 0x0000000e08004986 */ /* 0x0005e4000c10152e */
[----:B--2---:R-:W-:-:S04]  /*efb0*/  IMAD.WIDE.U32 R14, R20, R6, R10 ;  /* 0x00000006140e7225 */ /* 0x004fc800078e000a */
[----:B------:R-:W-:Y:S02]  /*efc0*/  IMAD.IADD R15, R3, 0x1, R15 ;  /* 0x00000001030f7824 */ /* 0x000fe400078e020f */
[----:B------:R-:W-:-:S04]  /*efd0*/  IMAD.WIDE.U32 R14, R236, UR40, R14 ;  /* 0x00000028ec0e7c25 */ /* 0x000fc8000f8e000e */
[----:B------:R-:W-:Y:S01]  /*efe0*/  IMAD.IADD R15, R237, 0x1, R15 ;  /* 0x00000001ed0f7824 */ /* 0x000fe200078e020f */
[----:B------:R-:W-:-:S04]  /*eff0*/  LEA R18, P4, R14, R232, 0x1 ;  /* 0x000000e80e127211 */ /* 0x000fc800078808ff */
[----:B------:R-:W-:Y:S02]  /*f000*/  LEA.HI.X R19, R14, R233, R15, 0x1, P4 ;  /* 0x000000e90e137211 */ /* 0x000fe400020f0c0f */
[----:B------:R-:W2:Y:S02]  /*f010*/  LDL.64 R14, [R1+0x1d8] ;  /* 0x0001d800010e7983 */ /* 0x000ea40000100a00 */
[----:B--2---:R-:W-:-:S05]  /*f020*/  IMAD.WIDE.U32 R14, R20, R6, R14 ;  /* 0x00000006140e7225 */ /* 0x004fca00078e000e */
[----:B------:R-:W-:Y:S02]  /*f030*/  IADD3 R20, R3, R15, RZ ;  /* 0x0000000f03147210 */ /* 0x000fe40007ffe0ff */
[----:B------:R-:W-:Y:S02]  /*f040*/  IADD3 R3, P4, R24, R14, RZ ;  /* 0x0000000e18037210 */ /* 0x000fe40007f9e0ff */
[----:B------:R0:W5:Y:S03]  /*f050*/  LDL.LU.64 R24, [R1+0x200] ;  /* 0x0002000001187983 */ /* 0x0001660000300a00 */
[----:B-1----:R-:W-:Y:S01]  /*f060*/  IMAD.X R22, R20, 0x1, R235, P4 ;  /* 0x0000000114167824 */ /* 0x002fe200020e06eb */
[----:B------:R1:W-:Y:S02]  /*f070*/  STL [R1+0x190], R20 ;  /* 0x0001901401007387 */ /* 0x0003e40000100800 */
[----:B-1----:R-:W-:-:S04]  /*f080*/  LEA R20, P4, R3, R232, 0x1 ;  /* 0x000000e803147211 */ /* 0x002fc800078808ff */
[----:B------:R-:W-:Y:S02]  /*f090*/  LEA.HI.X R21, R3, R233, R22, 0x1, P4 ;  /* 0x000000e903157211 */ /* 0x000fe400020f0c16 */
[----:B------:R0:W5:Y:S04]  /*f0a0*/  LDL.LU R22, [R1+0x1fc] ;  /* 0x0001fc0001167983 */ /* 0x0001680000300800 */
[----:B------:R0:W5:Y:S04]  /*f0b0*/  LDL.LU R3, [R1+0x1f8] ;  /* 0x0001f80001037983 */ /* 0x0001680000300800 */
[----:B------:R1:W-:Y:S04]  /*f0c0*/  STL.64 [R1+0x188], R20 ;  /* 0x0001881401007387 */ /* 0x0003e80000100a00 */
[----:B-1----:R0:W5:Y:S01]  /*f0d0*/  LDL.LU.64 R20, [R1+0x1f0] ;  /* 0x0001f00001147983 */ /* 0x0021620000300a00 */
[----:B------:R-:W-:-:S04]  /*f0e0*/  LOP3.LUT P4, RZ, R17, 0x4, RZ, 0xc0, !PT ;  /* 0x0000000411ff7812 */ /* 0x000fc8000788c0ff */
[----:B------:R-:W-:Y:S01]  /*f0f0*/  ISETP.GT.AND P4, PT, R0, 0x80, P4 ;  /* 0x000000800000780c */ /* 0x000fe20002784270 */
[----:B------:R-:W-:-:S12]  /*f100*/  BSSY B1, `(.L_x_62) ;  /* 0x0000003000017945 */ /* 0x000fd80003800000 */
[----:B0-----:R-:W-:Y:S05]  /*f110*/  @!P4 BRA `(.L_x_63) ;  /* 0x000000000004c947 */ /* 0x001fea0003800000 */
[----:B------:R0:W5:Y:S02]  /*f120*/  LDG.E.LTC128B.U16 R13, desc[UR46][R18.64+0x2] ;  /* 0x0000022e120d7981 */ /* 0x000164000c1e1520 */
.L_x_63:
[----:B------:R-:W-:Y:S05]  /*f130*/  BSYNC B1 ;  /* 0x0000000000017941 */ /* 0x000fea0003800000 */
.L_x_62:
[----:B-----5:R-:W-:Y:S04]  /*f140*/  STL [R1+0x200], R3 ;  /* 0x0002000301007387 */ /* 0x020fe80000100800 */
[----:B------:R1:W-:Y:S04]  /*f150*/  STL.64 [R1+0x1f8], R6 ;  /* 0x0001f80601007387 */ /* 0x0003e80000100a00 */
[----:B-1----:R-:W2:Y:S01]  /*f160*/  LDL.LU R7, [R1+0x144] ;  /* 0x0001440001077983 */ /* 0x002ea20000300800 */
[----:B------:R-:W-:-:S03]  /*f170*/  IMAD.U32 R3, R13, 0x10000, RZ ;  /* 0x000100000d037824 */ /* 0x000fc600078e00ff */
[----:B------:R1:W-:Y:S01]  /*f180*/  STL.64 [R1+0x1f0], R4 ;  /* 0x0001f00401007387 */ /* 0x0003e20000100a00 */
[----:B------:R-:W-:-:S04]  /*f190*/  FMUL R3, R3, R16 ;  /* 0x0000001003037220 */ /* 0x000fc80000400000 */
[----:B--2---:R-:W-:Y:S02]  /*f1a0*/  FFMA R7, R7, R2, R3 ;  /* 0x0000000207077223 */ /* 0x004fe40000000003 */
[----:B------:R2:W5:Y:S03]  /*f1b0*/  LDL.LU R3, [R1+0x200] ;  /* 0x0002000001037983 */ /* 0x0005660000300800 */
[----:B-1----:R-:W-:Y:S01]  /*f1c0*/  F2FP.BF16.F32.PACK_AB R5, RZ, R7 ;  /* 0x00000007ff05723e */ /* 0x002fe200000010ff */
[----:B------:R-:W-:-:S03]  /*f1d0*/  IMAD.MOV.U32 R7, RZ, RZ, R9 ;  /* 0x000000ffff077224 */ /* 0x000fc600078e0009 */
[----:B------:R-:W-:Y:S01]  /*f1e0*/  PRMT R6, R5, 0x7610, R6 ;  /* 0x0000761005067816 */ /* 0x000fe20000000006 */
[----:B------:R-:W-:-:S03]  /*f1f0*/  IMAD.U32 R5, RZ, RZ, UR8 ;  /* 0x00000008ff057e24 */ /* 0x000fc6000f8e00ff */
[----:B------:R-:W-:Y:S01]  /*f200*/  PRMT R4, R6, 0x7610, R4 ;  /* 0x0000761006047816 */ /* 0x000fe20000000004 */
[----:B------:R-:W-:Y:S02]  /*f210*/  IMAD.MOV.U32 R6, RZ, RZ, R8 ;  /* 0x000000ffff067224 */ /* 0x000fe400078e0008 */
[----:B------:R-:W-:-:S03]  /*f220*/  IMAD.SHL.U32 R5, R5, 0x10, RZ ;  /* 0x0000001005057824 */ /* 0x000fc600078e00ff */
[----:B------:R-:W-:Y:S04]  /*f230*/  STL.64 [R1+0x140], R6 ;  /* 0x0001400601007387 */ /* 0x000fe80000100a00 */
[----:B------:R1:W-:Y:S04]  /*f240*/  @P4 STG.E.U16 desc[UR46][R6.64+0x2], R4 ;  /* 0x0000020406004986 */ /* 0x0003e8000c10152e */
[----:B-1----:R2:W5:Y:S01]  /*f250*/  LDL.LU.64 R6, [R1+0x1f8] ;  /* 0x0001f80001067983 */ /* 0x0025620000300a00 */
[----:B------:R-:W-:-:S03]  /*f260*/  IADD3 R4, P4, R8, R5, RZ ;  /* 0x0000000508047210 */ /* 0x000fc60007f9e0ff */
[----:B------:R-:W3:Y:S01]  /*f270*/  LDL R5, [R1+0x1e4] ;  /* 0x0001e40001057983 */ /* 0x000ee20000100800 */
[----:B------:R-:W-:Y:S01]  /*f280*/  BSSY B1, `(.L_x_64) ;  /* 0x000000a000017945 */ /* 0x000fe20003800000 */
[----:B---3--:R-:W-:-:S05]  /*f290*/  IADD3.X R5, R9, R5, RZ, P4, !PT ;  /* 0x0000000509057210 */ /* 0x008fca00027fe4ff */
[----:B------:R1:W-:Y:S04]  /*f2a0*/  STL.64 [R1+0x180], R4 ;  /* 0x0001800401007387 */ /* 0x0003e80000100a00 */
[----:B-1----:R2:W5:Y:S01]  /*f2b0*/  LDL.LU.64 R4, [R1+0x1f0] ;  /* 0x0001f00001047983 */ /* 0x0025620000300a00 */
[----:B------:R-:W-:-:S13]  /*f2c0*/  ISETP.GT.AND P4, PT, R0, 0x88, P5 ;  /* 0x000000880000780c */ /* 0x000fda0002f84270 */
[----:B--2---:R-:W-:Y:S05]  /*f2d0*/  @!P4 BRA `(.L_x_65) ;  /* 0x000000000010c947 */ /* 0x004fea0003800000 */
[----:B-----5:R1:W-:Y:S04]  /*f2e0*/  STL.64 [R1+0x1f0], R2 ;  /* 0x0001f00201007387 */ /* 0x0203e80000100a00 */
[----:B-1----:R-:W2:Y:S04]  /*f2f0*/  LDL.LU.64 R2, [R1+0x188] ;  /* 0x0001880001027983 */ /* 0x002ea80000300a00 */
[----:B--2---:R1:W5:Y:S04]  /*f300*/  LDG.E.LTC128B.U16 R13, desc[UR46][R2.64] ;  /* 0x0000002e020d7981 */ /* 0x004368000c1e1520 */
[----:B------:R1:W5:Y:S02]  /*f310*/  LDL.LU.64 R2, [R1+0x1f0] ;  /* 0x0001f00001027983 */ /* 0x0003640000300a00 */
.L_x_65:
[----:B------:R-:W-:Y:S05]  /*f320*/  BSYNC B1 ;  /* 0x0000000000017941 */ /* 0x000fea0003800000 */
.L_x_64:
[----:B-----5:R2:W-:Y:S04]  /*f330*/  STL.64 [R1+0x1f8], R6 ;  /* 0x0001f80601007387 */ /* 0x0205e80000100a00 */
[----:B--2---:R-:W2:Y:S04]  /*f340*/  LDL.LU R6, [R1+0x148] ;  /* 0x0001480001067983 */ /* 0x004ea80000300800 */
[----:B------:R-:W3:Y:S04]  /*f350*/  LDL.LU R7, [R1+0x190] ;  /* 0x0001900001077983 */ /* 0x000ee80000300800 */
[----:B------:R4:W-:Y:S04]  /*f360*/  STL.64 [R1+0x1f0], R4 ;  /* 0x0001f00401007387 */ /* 0x0009e80000100a00 */
[----:B----4-:R-:W4:Y:S01]  /*f370*/  LDL.64 R4, [R1+0x180] ;  /* 0x0001800001047983 */ /* 0x010f220000100a00 */
[----:B------:R-:W-:-:S04]  /*f380*/  IMAD.U32 R15, R13, 0x10000, RZ ;  /* 0x000100000d0f7824 */ /* 0x000fc800078e00ff */
[----:B------:R-:W-:-:S04]  /*f390*/  FMUL R15, R15, R16 ;  /* 0x000000100f0f7220 */ /* 0x000fc80000400000 */
[----:B--2---:R-:W-:-:S05]  /*f3a0*/  FFMA R15, R6, R2, R15 ;  /* 0x00000002060f7223 */ /* 0x004fca000000000f */
[----:B------:R-:W-:-:S05]  /*f3b0*/  F2FP.BF16.F32.PACK_AB R15, RZ, R15 ;  /* 0x0000000fff0f723e */ /* 0x000fca00000010ff */
[----:B----4-:R3:W-:Y:S01]  /*f3c0*/  @P4 STG.E.U16 desc[UR46][R4.64], R15 ;  /* 0x0000000f04004986 */ /* 0x0107e2000c10152e */
[----:B------:R-:W-:-:S05]  /*f3d0*/  IADD3 R14, P4, R10, R14, RZ ;  /* 0x0000000e0a0e7210 */ /* 0x000fca0007f9e0ff */
[----:B---3--:R-:W-:Y:S02]  /*f3e0*/  IMAD.X R15, R11, 0x1, R7, P4 ;  /* 0x000000010b0f7824 */ /* 0x008fe400020e0607 */
[----:B------:R-:W-:Y:S02]  /*f3f0*/  IMAD.U32 R5, RZ, RZ, UR8 ;  /* 0x00000008ff057e24 */ /* 0x000fe4000f8e00ff */
[----:B------:R-:W-:-:S04]  /*f400*/  IMAD.WIDE.U32 R6, R236, UR40, R14 ;  /* 0x00000028ec067c25 */ /* 0x000fc8000f8e000e */
[----:B------:R-:W-:Y:S01]  /*f410*/  IMAD.IADD R15, R237, 0x1, R7 ;  /* 0x00000001ed0f7824 */ /* 0x000fe200078e0207 */
[----:B------:R-:W-:Y:S01]  /*f420*/  LEA R14, P4, R6, R232, 0x1 ;  /* 0x000000e8060e7211 */ /* 0x000fe200078808ff */
[----:B------:R-:W-:-:S03]  /*f430*/  IMAD.SHL.U32 R5, R5, 0x10, RZ ;  /* 0x0000001005057824 */ /* 0x000fc600078e00ff */
[----:B------:R-:W-:Y:S02]  /*f440*/  LEA.HI.X R15, R6, R233, R15, 0x1, P4 ;  /* 0x000000e9060f7211 */ /* 0x000fe400020f0c0f */
[----:B------:R2:W5:Y:S01]  /*f450*/  LDL.LU.64 R6, [R1+0x1f8] ;  /* 0x0001f80001067983 */ /* 0x0005620000300a00 */
[----:B------:R-:W-:-:S03]  /*f460*/  IADD3 R4, P4, R5, R8, RZ ;  /* 0x0000000805047210 */ /* 0x000fc60007f9e0ff */
[----:B------:R-:W3:Y:S01]  /*f470*/  LDL R5, [R1+0x1e4] ;  /* 0x0001e40001057983 */ /* 0x000ee20000100800 */
[----:B------:R-:W-:Y:S01]  /*f480*/  BSSY B1, `(.L_x_66) ;  /* 0x0000008000017945 */ /* 0x000fe20003800000 */
[----:B---3--:R-:W-:-:S05]  /*f490*/  IMAD.X R5, R5, 0x1, R9, P4 ;  /* 0x0000000105057824 */ /* 0x008fca00020e0609 */
[----:B------:R3:W-:Y:S04]  /*f4a0*/  STL.64 [R1+0x188], R4 ;  /* 0x0001880401007387 */ /* 0x0007e80000100a00 */
[----:B---3--:R2:W5:Y:S01]  /*f4b0*/  LDL.LU.64 R4, [R1+0x1f0] ;  /* 0x0001f00001047983 */ /* 0x0085620000300a00 */
[----:B------:R-:W-:-:S04]  /*f4c0*/  LOP3.LUT P4, RZ, R17, 0x4, RZ, 0xc0, !PT ;  /* 0x0000000411ff7812 */ /* 0x000fc8000788c0ff */
[----:B------:R-:W-:-:S13]  /*f4d0*/  ISETP.GT.AND P4, PT, R0, 0x88, P4 ;  /* 0x000000880000780c */ /* 0x000fda0002784270 */
[----:B--2---:R-:W-:Y:S05]  /*f4e0*/  @!P4 BRA `(.L_x_67) ;  /* 0x000000000004c947 */ /* 0x004fea0003800000 */
[----:B------:R2:W5:Y:S02]  /*f4f0*/  LDG.E.LTC128B.U16 R13, desc[UR46][R14.64+0x2] ;  /* 0x0000022e0e0d7981 */ /* 0x000564000c1e1520 */
.L_x_67:
[----:B------:R-:W-:Y:S05]  /*f500*/  BSYNC B1 ;  /* 0x0000000000017941 */ /* 0x000fea0003800000 */
.L_x_66:
[----:B------:R-:W-:Y:S04]  /*f510*/  STL [R1+0x20c], R9 ;  /* 0x00020c0901007387 */ /* 0x000fe80000100800 */
[----:B------:R3:W-:Y:S04]  /*f520*/  STL [R1+0x208], R8 ;  /* 0x0002080801007387 */ /* 0x0007e80000100800 */
[----:B---3--:R-:W3:Y:S04]  /*f530*/  LDL.LU R8, [R1+0x14c] ;  /* 0x00014c0001087983 */ /* 0x008ee80000300800 */
[----:B-----5:R-:W-:Y:S04]  /*f540*/  STL [R1+0x204], R7 ;  /* 0x0002040701007387 */ /* 0x020fe80000100800 */
[----:B------:R-:W-:Y:S04]  /*f550*/  STL [R1+0x200], R6 ;  /* 0x0002000601007387 */ /* 0x000fe80000100800 */
[----:B------:R4:W-:Y:S04]  /*f560*/  STL.64 [R1+0x1f8], R4 ;  /* 0x0001f80401007387 */ /* 0x0009e80000100a00 */
[----:B----4-:R-:W4:Y:S01]  /*f570*/  LDL.64 R4, [R1+0x188] ;  /* 0x0001880001047983 */ /* 0x010f220000100a00 */
[----:B------:R-:W-:-:S03]  /*f580*/  SHF.L.U32 R9, R13, 0x10, RZ ;  /* 0x000000100d097819 */ /* 0x000fc600000006ff */
[----:B------:R1:W-:Y:S02]  /*f590*/  STL [R1+0x1f0], R3 ;  /* 0x0001f00301007387 */ /* 0x0003e40000100800 */
[----:B------:R-:W-:-:S04]  /*f5a0*/  FMUL R9, R9, R16 ;  /* 0x0000001009097220 */ /* 0x000fc80000400000 */
[----:B---3--:R-:W-:Y:S02]  /*f5b0*/  FFMA R8, R8, R2, R9 ;  /* 0x0000000208087223 */ /* 0x008fe40000000009 */
[----:B------:R3:W5:Y:S03]  /*f5c0*/  LDL.LU R9, [R1+0x20c] ;  /* 0x00020c0001097983 */ /* 0x0007660000300800 */
[----:B------:R-:W-:Y:S02]  /*f5d0*/  F2FP.BF16.F32.PACK_AB R7, RZ, R8 ;  /* 0x00000008ff07723e */ /* 0x000fe400000010ff */
[----:B------:R3:W5:Y:S02]  /*f5e0*/  LDL.LU R8, [R1+0x208] ;  /* 0x0002080001087983 */ /* 0x0007640000300800 */
[----:B------:R-:W-:Y:S02]  /*f5f0*/  PRMT R6, R7, 0x7610, R6 ;  /* 0x0000761007067816 */ /* 0x000fe40000000006 */
[----:B------:R3:W5:Y:S02]  /*f600*/  LDL.LU R7, [R1+0x204] ;  /* 0x0002040001077983 */ /* 0x0007640000300800 */
[----:B-1----:R-:W-:-:S02]  /*f610*/  PRMT R3, R6, 0x7610, R3 ;  /* 0x0000761006037816 */ /* 0x002fc40000000003 */
[----:B------:R3:W5:Y:S04]  /*f620*/  LDL.LU R6, [R1+0x200] ;  /* 0x0002000001067983 */ /* 0x0007680000300800 */
[----:B----4-:R1:W-:Y:S04]  /*f630*/  @P4 STG.E.U16 desc[UR46][R4.64+0x2], R3 ;  /* 0x0000020304004986 */ /* 0x0103e8000c10152e */
[----:B-1----:R3:W5:Y:S04]  /*f640*/  LDL.LU.64 R4, [R1+0x1f8] ;  /* 0x0001f80001047983 */ /* 0x0027680000300a00 */
[----:B------:R3:W5:Y:S01]  /*f650*/  LDL.LU R3, [R1+0x1f0] ;  /* 0x0001f00001037983 */ /* 0x0007620000300800 */
[----:B------:R-:W-:Y:S01]  /*f660*/  LOP3.LUT P4, RZ, R17, 0x2, RZ, 0xc0, !PT ;  /* 0x0000000211ff7812 */ /* 0x000fe2000788c0ff */
[----:B------:R-:W-:Y:S03]  /*f670*/  BSSY B1, `(.L_x_68) ;  /* 0x0000004000017945 */ /* 0x000fe60003800000 */
[----:B------:R-:W-:-:S13]  /*f680*/  ISETP.GT.AND P4, PT, R0, 0x80, P4 ;  /* 0x000000800000780c */ /* 0x000fda0002784270 */
[----:B---3--:R-:W-:Y:S05]  /*f690*/  @!P4 BRA `(.L_x_69) ;  /* 0x000000000004c947 */ /* 0x008fea0003800000 */
[----:B------:R1:W5:Y:S02]  /*f6a0*/  LDG.E.LTC128B.U16 R13, desc[UR46][R18.64+0x10] ;  /* 0x0000102e120d7981 */ /* 0x000364000c1e1520 */
.L_x_69:
[----:B------:R-:W-:Y:S05]  /*f6b0*/  BSYNC B1 ;  /* 0x0000000000017941 */ /* 0x000fea0003800000 */
.L_x_68:
[----:B-----5:R-:W-:Y:S04]  /*f6c0*/  STL [R1+0x200], R7 ;  /* 0x0002000701007387 */ /* 0x020fe80000100800 */
[----:B------:R3:W-:Y:S04]  /*f6d0*/  STL [R1+0x1fc], R6 ;  /* 0x0001fc0601007387 */ /* 0x0007e80000100800 */
[----:B---3--:R-:W3:Y:S01]  /*f6e0*/  LDL.LU R6, [R1+0x150] ;  /* 0x0001500001067983 */ /* 0x008ee20000300800 */
[----:B------:R-:W-:-:S03]  /*f6f0*/  IMAD.U32 R7, R13, 0x10000, RZ ;  /* 0x000100000d077824 */ /* 0x000fc600078e00ff */
[----:B------:R4:W-:Y:S01]  /*f700*/  STL [R1+0x1f8], R5 ;  /* 0x0001f80501007387 */ /* 0x0009e20000100800 */
[----:B------:R-:W-:-:S03]  /*f710*/  FMUL R7, R7, R16 ;  /* 0x0000001007077220 */ /* 0x000fc60000400000 */
[----:B------:R0:W-:Y:S04]  /*f720*/  STL [R1+0x1f4], R4 ;  /* 0x0001f40401007387 */ /* 0x0001e80000100800 */
[----:B------:R2:W-:Y:S01]  /*f730*/  STL [R1+0x1f0], R3 ;  /* 0x0001f00301007387 */ /* 0x0005e20000100800 */
[----:B---3--:R-:W-:-:S03]  /*f740*/  FFMA R6, R6, R2, R7 ;  /* 0x0000000206067223 */ /* 0x008fc60000000007 */
[----:B------:R3:W5:Y:S02]  /*f750*/  LDL.LU R7, [R1+0x200] ;  /* 0x0002000001077983 */ /* 0x0007640000300800 */
[----:B----4-:R-:W-:Y:S02]  /*f760*/  F2FP.BF16.F32.PACK_AB R5, RZ, R6 ;  /* 0x00000006ff05723e */ /* 0x010fe400000010ff */
[----:B------:R3:W5:Y:S02]  /*f770*/  LDL.LU R6, [R1+0x1fc] ;  /* 0x0001fc0001067983 */ /* 0x0007640000300800 */
[----:B0-----:R-:W-:Y:S02]  /*f780*/  PRMT R4, R5, 0x7610, R4 ;  /* 0x0000761005047816 */ /* 0x001fe40000000004 */
[----:B------:R3:W5:Y:S02]  /*f790*/  LDL.LU R5, [R1+0x1f8] ;  /* 0x0001f80001057983 */ /* 0x0007640000300800 */
[----:B--2---:R-:W-:-:S02]  /*f7a0*/  PRMT R3, R4, 0x7610, R3 ;  /* 0x0000761004037816 */ /* 0x004fc40000000003 */
[----:B------:R3:W5:Y:S04]  /*f7b0*/  LDL.LU R4, [R1+0x1f4] ;  /* 0x0001f40001047983 */ /* 0x0007680000300800 */
[----:B------:R0:W-:Y:S04]  /*f7c0*/  @P4 STG.E.U16 desc[UR46][R8.64+0x10], R3 ;  /* 0x0000100308004986 */ /* 0x0001e8000c10152e */
[----:B0-----:R3:W5:Y:S01]  /*f7d0*/  LDL.LU R3, [R1+0x1f0] ;  /* 0x0001f00001037983 */ /* 0x0017620000300800 */
[----:B------:R-:W-:Y:S01]  /*f7e0*/  ISETP.GT.AND P4, PT, R0, 0x80, P6 ;  /* 0x000000800000780c */ /* 0x000fe20003784270 */
[----:B------:R-:W-:-:S12]  /*f7f0*/  BSSY B1, `(.L_x_70) ;  /* 0x0000003000017945 */ /* 0x000fd80003800000 */
[----:B---3--:R-:W-:Y:S05]  /*f800*/  @!P4 BRA `(.L_x_71) ;  /* 0x000000000004c947 */ /* 0x008fea0003800000 */
[----:B------:R0:W5:Y:S02]  /*f810*/  LDG.E.LTC128B.U16 R13, desc[UR46][R18.64+0x12] ;  /* 0x0000122e120d7981 */ /* 0x000164000c1e1520 */
.L_x_71:
[----:B------:R-:W-:Y:S05]  /*f820*/  BSYNC B1 ;  /* 0x0000000000017941 */ /* 0x000fea0003800000 */
.L_x_70:
[----:B------:R-:W-:Y:S04]  /*f830*/  STL [R1+0x20c], R9 ;  /* 0x00020c0901007387 */ /* 0x000fe80000100800 */
[----:B------:R2:W-:Y:S04]  /*f840*/  STL [R1+0x208], R8 ;  /* 0x0002080801007387 */ /* 0x0005e80000100800 */
[----:B--2---:R-:W2:Y:S04]  /*f850*/  LDL.LU R8, [R1+0x154] ;  /* 0x0001540001087983 */ /* 0x004ea80000300800 */
[----:B-----5:R-:W-:Y:S04]  /*f860*/  STL [R1+0x204], R7 ;  /* 0x0002040701007387 */ /* 0x020fe80000100800 */
[----:B------:R-:W-:Y:S04]  /*f870*/  STL [R1+0x200], R6 ;  /* 0x0002000601007387 */ /* 0x000fe80000100800 */
[----:B------:R3:W-:Y:S04]  /*f880*/  STL.64 [R1+0x1f8], R4 ;  /* 0x0001f80401007387 */ /* 0x0007e80000100a00 */
[----:B---3--:R-:W3:Y:S01]  /*f890*/  LDL.64 R4, [R1+0x140] ;  /* 0x0001400001047983 */ /* 0x008ee20000100a00 */
[----:B------:R-:W-:-:S03]  /*f8a0*/  IMAD.U32 R9, R13, 0x10000, RZ ;  /* 0x000100000d097824 */ /* 0x000fc600078e00ff */
[----:B------:R4:W-:Y:S01]  /*f8b0*/  STL [R1+0x1f0], R3 ;  /* 0x0001f00301007387 */ /* 0x0009e20000100800 */
[----:B------:R-:W-:-:S04]  /*f8c0*/  FMUL R9, R9, R16 ;  /* 0x0000001009097220 */ /* 0x000fc80000400000 */
[----:B--2---:R-:W-:Y:S02]  /*f8d0*/  FFMA R8, R8, R2, R9 ;  /* 0x0000000208087223 */ /* 0x004fe40000000009 */
[----:B------:R2:W5:Y:S03]  /*f8e0*/  LDL.LU R9, [R1+0x20c] ;  /* 0x00020c0001097983 */ /* 0x0005660000300800 */
[----:B------:R-:W-:Y:S02]  /*f8f0*/  F2FP.BF16.F32.PACK_AB R7, RZ, R8 ;  /* 0x00000008ff07723e */ /* 0x000fe400000010ff */
[----:B------:R2:W5:Y:S02]  /*f900*/  LDL.LU R8, [R1+0x208] ;  /* 0x0002080001087983 */ /* 0x0005640000300800 */
[----:B------:R-:W-:Y:S02]  /*f910*/  PRMT R6, R7, 0x7610, R6 ;  /* 0x0000761007067816 */ /* 0x000fe40000000006 */
[----:B------:R2:W5:Y:S02]  /*f920*/  LDL.LU R7, [R1+0x204] ;  /* 0x0002040001077983 */ /* 0x0005640000300800 */
[----:B----4-:R-:W-:-:S02]  /*f930*/  PRMT R3, R6, 0x7610, R3 ;  /* 0x0000761006037816 */ /* 0x010fc40000000003 */
[----:B------:R2:W5:Y:S04]  /*f940*/  LDL.LU R6, [R1+0x200] ;  /* 0x0002000001067983 */ /* 0x0005680000300800 */
[----:B---3--:R3:W-:Y:S04]  /*f950*/  @P4 STG.E.U16 desc[UR46][R4.64+0x12], R3 ;  /* 0x0000120304004986 */ /* 0x0087e8000c10152e */
[----:B---3--:R2:W5:Y:S04]  /*f960*/  LDL.LU.64 R4, [R1+0x1f8] ;  /* 0x0001f80001047983 */ /* 0x0085680000300a00 */
[----:B------:R2:W5:Y:S01]  /*f970*/  LDL.LU R3, [R1+0x1f0] ;  /* 0x0001f00001037983 */ /* 0x0005620000300800 */
[----:B------:R-:W-:Y:S01]  /*f980*/  LOP3.LUT P4, RZ, R17, 0x2, RZ, 0xc0, !PT ;  /* 0x0000000211ff7812 */ /* 0x000fe2000788c0ff */
[----:B------:R-:W-:Y:S03]  /*f990*/  BSSY B1, `(.L_x_72) ;  /* 0x0000004000017945 */ /* 0x000fe60003800000 */
[----:B------:R-:W-:-:S13]  /*f9a0*/  ISETP.GT.AND P4, PT, R0, 0x88, P4 ;  /* 0x000000880000780c */ /* 0x000fda0002784270 */
[----:B--2---:R-:W-:Y:S05]  /*f9b0*/  @!P4 BRA `(.L_x_73) ;  /* 0x000000000004c947 */ /* 0x004fea0003800000 */
[----:B------:R2:W5:Y:S02]  /*f9c0*/  LDG.E.LTC128B.U16 R13, desc[UR46][R14.64+0x10] ;  /* 0x0000102e0e0d7981 */ /* 0x000564000c1e1520 */
.L_x_73:
[----:B------:R-:W-:Y:S05]  /*f9d0*/  BSYNC B1 ;  /* 0x0000000000017941 */ /* 0x000fea0003800000 */
.L_x_72:
[----:B-----5:R-:W-:Y:S04]  /*f9e0*/  STL [R1+0x20c], R9 ;  /* 0x00020c0901007387 */ /* 0x020fe80000100800 */
[----:B------:R3:W-:Y:S04]  /*f9f0*/  STL [R1+0x208], R8 ;  /* 0x0002080801007387 */ /* 0x0007e80000100800 */
[----:B---3--:R-:W3:Y:S04]  /*fa00*/  LDL.LU R8, [R1+0x158] ;  /* 0x0001580001087983 */ /* 0x008ee80000300800 */
[----:B------:R-:W-:Y:S04]  /*fa10*/  STL [R1+0x204], R7 ;  /* 0x0002040701007387 */ /* 0x000fe80000100800 */
[----:B------:R-:W-:Y:S04]  /*fa20*/  STL [R1+0x200], R6 ;  /* 0x0002000601007387 */ /* 0x000fe80000100800 */
[----:B------:R4:W-:Y:S04]  /*fa30*/  STL.64 [R1+0x1f8], R4 ;  /* 0x0001f80401007387 */ /* 0x0009e80000100a00 */
[----:B----4-:R-:W4:Y:S01]  /*fa40*/  LDL.64 R4, [R1+0x180] ;  /* 0x0001800001047983 */ /* 0x010f220000100a00 */
[----:B------:R-:W-:-:S03]  /*fa50*/  IMAD.U32 R9, R13, 0x10000, RZ ;  /* 0x000100000d097824 */ /* 0x000fc600078e00ff */
[----:B------:R0:W-:Y:S01]  /*fa60*/  STL [R1+0x1f0], R3 ;  /* 0x0001f00301007387 */ /* 0x0001e20000100800 */
[----:B------:R-:W-:-:S04]  /*fa70*/  FMUL R9, R9, R16 ;  /* 0x0000001009097220 */ /* 0x000fc80000400000 */
[----:B---3--:R-:W-:Y:S02]  /*fa80*/  FFMA R8, R8, R2, R9 ;  /* 0x0000000208087223 */ /* 0x008fe40000000009 */
[----:B------:R3:W5:Y:S03]  /*fa90*/  LDL.LU R9, [R1+0x20c] ;  /* 0x00020c0001097983 */ /* 0x0007660000300800 */
[----:B------:R-:W-:Y:S02]  /*faa0*/  F2FP.BF16.F32.PACK_AB R7, RZ, R8 ;  /* 0x00000008ff07723e */ /* 0x000fe400000010ff */
[----:B------:R3:W5:Y:S02]  /*fab0*/  LDL.LU R8, [R1+0x208] ;  /* 0x0002080001087983 */ /* 0x0007640000300800 */
[----:B------:R-:W-:Y:S02]  /*fac0*/  PRMT R6, R7, 0x7610, R6 ;  /* 0x0000761007067816 */ /* 0x000fe40000000006 */
[----:B------:R3:W5:Y:S02]  /*fad0*/  LDL.LU R7, [R1+0x204] ;  /* 0x0002040001077983 */ /* 0x0007640000300800 */
[----:B0-----:R-:W-:-:S02]  /*fae0*/  PRMT R3, R6, 0x7610, R3 ;  /* 0x0000761006037816 */ /* 0x001fc40000000003 */
[----:B------:R3:W5:Y:S04]  /*faf0*/  LDL.LU R6, [R1+0x200] ;  /* 0x0002000001067983 */ /* 0x0007680000300800 */
[----:B----4-:R0:W-:Y:S04]  /*fb00*/  @P4 STG.E.U16 desc[UR46][R4.64+0x10], R3 ;  /* 0x0000100304004986 */ /* 0x0101e8000c10152e */
[----:B0-----:R3:W5:Y:S04]  /*fb10*/  LDL.LU.64 R4, [R1+0x1f8] ;  /* 0x0001f80001047983 */ /* 0x0017680000300a00 */
[----:B------:R3:W5:Y:S01]  /*fb20*/  LDL.LU R3, [R1+0x1f0] ;  /* 0x0001f00001037983 */ /* 0x0007620000300800 */
[----:B------:R-:W-:Y:S01]  /*fb30*/  ISETP.GT.AND P4, PT, R0, 0x88, P6 ;  /* 0x000000880000780c */ /* 0x000fe20003784270 */
[----:B------:R-:W-:-:S12]  /*fb40*/  BSSY B1, `(.L_x_74) ;  /* 0x0000003000017945 */ /* 0x000fd80003800000 */
[----:B---3--:R-:W-:Y:S05]  /*fb50*/  @!P4 BRA `(.L_x_75) ;  /* 0x000000000004c947 */ /* 0x008fea0003800000 */
[----:B------:R0:W5:Y:S02]  /*fb60*/  LDG.E.LTC128B.U16 R13, desc[UR46][R14.64+0x12] ;  /* 0x0000122e0e0d7981 */ /* 0x000164000c1e1520 */
.L_x_75:
[----:B------:R-:W-:Y:S05]  /*fb70*/  BSYNC B1 ;  /* 0x0000000000017941 */ /* 0x000fea0003800000 */
.L_x_74:
[----:B-----5:R-:W-:Y:S04]  /*fb80*/  STL [R1+0x20c], R9 ;  /* 0x00020c0901007387 */ /* 0x020fe80000100800 */
[----:B------:R3:W-:Y:S04]  /*fb90*/  STL [R1+0x208], R8 ;  /* 0x0002080801007387 */ /* 0x0007e80000100800 */
[----:B---3--:R-:W3:Y:S04]  /*fba0*/  LDL.LU R8, [R1+0x15c] ;  /* 0x00015c0001087983 */ /* 0x008ee80000300800 */
[----:B------:R-:W-:Y:S04]  /*fbb0*/  STL [R1+0x204], R7 ;  /* 0x0002040701007387 */ /* 0x000fe80000100800 */
[----:B------:R-:W-:Y:S04]  /*fbc0*/  STL [R1+0x200], R6 ;  /* 0x0002000601007387 */ /* 0x000fe80000100800 */
[----:B------:R4:W-:Y:S04]  /*fbd0*/  STL.64 [R1+0x1f8], R4 ;  /* 0x0001f80401007387 */ /* 0x0009e80000100a00 */
[----:B----4-:R-:W4:Y:S01]  /*fbe0*/  LDL.LU.64 R4, [R1+0x188] ;  /* 0x0001880001047983 */ /* 0x010f220000300a00 */
        /* <DEDUP_REMOVED lines=11> */
[----:B----4-:R-:W-:Y:S04]  /*fca0*/  STL.64 [R1+0x148], R4 ;  /* 0x0001480401007387 */ /* 0x010fe80000100a00 */
[----:B------:R1:W-:Y:S04]  /*fcb0*/  @P4 STG.E.U16 desc[UR46][R4.64+0x12], R3 ;  /* 0x0000120304004986 */ /* 0x0003e8000c10152e */
[----:B-1----:R3:W5:Y:S04]  /*fcc0*/  LDL.LU.64 R4, [R1+0x1f8] ;  /* 0x0001f80001047983 */ /* 0x0027680000300a00 */
[----:B------:R3:W5:Y:S01]  /*fcd0*/  LDL.LU R3, [R1+0x1f0] ;  /* 0x0001f00001037983 */ /* 0x0007620000300800 */
[----:B------:R-:W-:Y:S01]  /*fce0*/  ISETP.GT.AND P4, PT, R0, 0x80, P3 ;  /* 0x000000800000780c */ /* 0x000fe20001f84270 */
[----:B------:R-:W-:-:S12]  /*fcf0*/  BSSY B1, `(.L_x_76) ;  /* 0x0000003000017945 */ /* 0x000fd80003800000 */
[----:B---3--:R-:W-:Y:S05]  /*fd00*/  @!P4 BRA `(.L_x_77) ;  /* 0x000000000004c947 */ /* 0x008fea0003800000 */
[----:B------:R1:W5:Y:S02]  /*fd10*/  LDG.E.LTC128B.U16 R13, desc[UR46][R18.64+0x20] ;  /* 0x0000202e120d7981 */ /* 0x000364000c1e1520 */
.L_x_77:
[----:B------:R-:W-:Y:S05]  /*fd20*/  BSYNC B1 ;  /* 0x0000000000017941 */ /* 0x000fea0003800000 */
.L_x_76:
        /* <DEDUP_REMOVED lines=22> */
.L_x_79:
[----:B------:R-:W-:Y:S05]  /*fe90*/  BSYNC B1 ;  /* 0x0000000000017941 */ /* 0x000fea0003800000 */
.L_x_78:
        /* <DEDUP_REMOVED lines=21> */
[----:B------:R-:W-:Y:S01]  /*fff0*/  ISETP.GT.AND P4, PT, R0, 0x88, P3 ;  /* 0x000000880000780c */ /* 0x000fe20001f84270 */
[----:B------:R-:W-:-:S12]  /*10000*/  BSSY B1, `(.L_x_80) ;  /* 0x0000003000017945 */ /* 0x000fd80003800000 */
[----:B--2---:R-:W-:Y:S05]  /*10010*/  @!P4 BRA `(.L_x_81) ;  /* 0x000000000004c947 */ /* 0x004fea0003800000 */
[----:B------:R2:W5:Y:S02]  /*10020*/  LDG.E.LTC128B.U16 R13, desc[UR46][R14.64+0x20] ;  /* 0x0000202e0e0d7981 */ /* 0x000564000c1e1520 */
.L_x_81:
[----:B------:R-:W-:Y:S05]  /*10030*/  BSYNC B1 ;  /* 0x0000000000017941 */ /* 0x000fea0003800000 */
.L_x_80:
[----:B-----5:R-:W-:Y:S04]  /*10040*/  STL [R1+0x20c], R9 ;  /* 0x00020c0901007387 */ /* 0x020fe80000100800 */
[----:B------:R3:W-:Y:S04]  /*10050*/  STL [R1+0x208], R8 ;  /* 0x0002080801007387 */ /* 0x0007e80000100800 */
[----:B---3--:R-:W3:Y:S04]  /*10060*/  LDL.LU R8, [R1+0x168] ;  /* 0x0001680001087983 */ /* 0x008ee80000300800 */
[----:B------:R-:W-:Y:S04]  /*10070*/  STL [R1+0x204], R7 ;  /* 0x0002040701007387 */ /* 0x000fe80000100800 */
        /* <DEDUP_REMOVED lines=21> */
.L_x_83:
[----:B------:R-:W-:Y:S05]  /*101d0*/  BSYNC B1 ;  /* 0x0000000000017941 */ /* 0x000fea0003800000 */
.L_x_82:
        /* <DEDUP_REMOVED lines=9> */
[----:B------:R-:W-:Y:S01]  /*10270*/  FMUL R9, R9, R16 ;  /* 0x0000001009097220 */ /* 0x000fe20000400000 */
[----:B------:R-:W-:Y:S03]  /*10280*/  BSSY B1, `(.L_x_84) ;  /* 0x0000011000017945 */ /* 0x000fe60003800000 */
[----:B---3--:R-:W-:Y:S02]  /*10290*/  FFMA R8, R8, R2, R9 ;  /* 0x0000000208087223 */ /* 0x008fe40000000009 */
[----:B------:R3:W5:Y:S03]  /*102a0*/  LDL.LU R9, [R1+0x20c] ;  /* 0x00020c0001097983 */ /* 0x0007660000300800 */
[----:B------:R-:W-:-:S02]  /*102b0*/  F2FP.BF16.F32.PACK_AB R7, RZ, R8 ;  /* 0x00000008ff07723e */ /* 0x000fc400000010ff */
[----:B------:R3:W5:Y:S02]  /*102c0*/  LDL.LU R8, [R1+0x208] ;  /* 0x0002080001087983 */ /* 0x0007640000300800 */
[----:B------:R-:W-:Y:S02]  /*102d0*/  PRMT R6, R7, 0x7610, R6 ;  /* 0x0000761007067816 */ /* 0x000fe40000000006 */
[----:B------:R3:W5:Y:S02]  /*102e0*/  LDL.LU R7, [R1+0x204] ;  /* 0x0002040001077983 */ /* 0x0007640000300800 */
[----:B-1----:R-:W-:Y:S02]  /*102f0*/  PRMT R3, R6, 0x7610, R3 ;  /* 0x0000761006037816 */ /* 0x002fe40000000003 */
[----:B------:R3:W5:Y:S04]  /*10300*/  LDL.LU R6, [R1+0x200] ;  /* 0x0002000001067983 */ /* 0x0007680000300800 */
[----:B----4-:R1:W-:Y:S01]  /*10310*/  @P4 STG.E.U16 desc[UR46][R4.64+0x22], R3 ;  /* 0x0000220304004986 */ /* 0x0103e2000c10152e */
[----:B------:R-:W-:-:S03]  /*10320*/  ISETP.GT.AND P4, PT, R0, 0x80, P1 ;  /* 0x000000800000780c */ /* 0x000fc60000f84270 */
[----:B-1----:R3:W5:Y:S04]  /*10330*/  LDL.LU.64 R4, [R1+0x1f8] ;  /* 0x0001f80001047983 */ /* 0x0027680000300a00 */
[----:B------:R3:W5:Y:S04]  /*10340*/  LDL.LU R3, [R1+0x1f0] ;  /* 0x0001f00001037983 */ /* 0x0007680000300800 */
[----:B------:R3:W-:Y:S02]  /*10350*/  STL.S16 [R1+0x188], R13 ;  /* 0x0001880d01007387 */ /* 0x0007e40000100600 */
[----:B------:R-:W-:Y:S05]  /*10360*/  @!P4 BRA `(.L_x_85) ;  /* 0x000000000008c947 */ /* 0x000fea0003800000 */
[----:B---3--:R-:W3:Y:S04]  /*10370*/  LDG.E.LTC128B.U16 R13, desc[UR46][R18.64+0x30] ;  /* 0x0000302e120d7981 */ /* 0x008ee8000c1e1520 */
[----:B---3--:R1:W-:Y:S02]  /*10380*/  STL [R1+0x188], R13 ;  /* 0x0001880d01007387 */ /* 0x0083e40000100800 */
.L_x_85:
[----:B------:R-:W-:Y:S05]  /*10390*/  BSYNC B1 ;  /* 0x0000000000017941 */ /* 0x000fea0003800000 */
.L_x_84:
[----:B------:R4:W-:Y:S04]  /*103a0*/  STL.64 [R1+0x210], R22 ;  /* 0x0002101601007387 */ /* 0x0009e80000100a00 */
[----:B----4-:R-:W4:Y:S01]  /*103b0*/  LDL.LU R23, [R1+0x170] ;  /* 0x0001700001177983 */ /* 0x010f220000300800 */
[----:B-1-3--:R-:W-:-:S03]  /*103c0*/  IMAD.U32 R13, R13, 0x10000, RZ ;  /* 0x000100000d0d7824 */ /* 0x00afc600078e00ff */
[----:B------:R-:W-:Y:S01]  /*103d0*/  STL.64 [R1+0x208], R20 ;  /* 0x0002081401007387 */ /* 0x000fe20000100a00 */
[----:B------:R-:W-:-:S03]  /*103e0*/  FMUL R13, R13, R16 ;  /* 0x000000100d0d7220 */ /* 0x000fc60000400000 */
[----:B------:R1:W-:Y:S04]  /*103f0*/  STL.64 [R1+0x200], R18 ;  /* 0x0002001201007387 */ /* 0x0003e80000100a00 */
[----:B------:R-:W-:Y:S04]  /*10400*/  STL.64 [R1+0x1f8], R14 ;  /* 0x0001f80e01007387 */ /* 0x000fe80000100a00 */
[----:B-----5:R-:W-:Y:S04]  /*10410*/  STL.64 [R1+0x1f0], R4 ;  /* 0x0001f00401007387 */ /* 0x020fe80000100a00 */
[----:B-1----:R-:W3:Y:S01]  /*10420*/  LDL.LU.64 R18, [R1+0x1d8] ;  /* 0x0001d80001127983 */ /* 0x002ee20000300a00 */
[----:B----4-:R-:W-:-:S05]  /*10430*/  FFMA R13, R23, R2, R13 ;  /* 0x00000002170d7223 */ /* 0x010fca000000000d */
[----:B------:R-:W-:-:S05]  /*10440*/  F2FP.BF16.F32.PACK_AB R13, RZ, R13 ;  /* 0x0000000dff0d723e */ /* 0x000fca00000010ff */
[----:B------:R1:W-:Y:S01]  /*10450*/  @P4 STG.E.U16 desc[UR46][R8.64+0x30], R13 ;  /* 0x0000300d08004986 */ /* 0x0003e2000c10152e */
[----:B------:R-:W-:-:S05]  /*10460*/  IADD3 R20, P4, R12, 0x100, RZ ;  /* 0x000001000c147810 */ /* 0x000fca0007f9e0ff */
[----:B-1----:R-:W-:-:S04]  /*10470*/  IMAD.X R8, RZ, RZ, UR7, P4 ;  /* 0x00000007ff087e24 */ /* 0x002fc8000a0e06ff */
[----:B------:R-:W-:-:S04]  /*10480*/  IMAD R8, R8, R6, RZ ;  /* 0x0000000608087224 */ /* 0x000fc800078e02ff */
[C---:B------:R-:W-:Y:S02]  /*10490*/  IMAD R5, R20.reuse, R7, R8 ;  /* 0x0000000714057224 */ /* 0x040fe400078e0208 */
[----:B------:R-:W-:-:S04]  /*104a0*/  IMAD.WIDE.U32 R8, R20, R6, R234 ;  /* 0x0000000614087225 */ /* 0x000fc800078e00ea */
[----:B------:R-:W-:Y:S01]  /*104b0*/  IMAD.IADD R9, R9, 0x1, R5 ;  /* 0x0000000109097824 */ /* 0x000fe200078e0205 */
[----:B0-2---:R-:W-:-:S04]  /*104c0*/  LEA R14, P4, R8, R232, 0x1 ;  /* 0x000000e8080e7211 */ /* 0x005fc800078808ff */
[----:B------:R-:W-:Y:S02]  /*104d0*/  LEA.HI.X R15, R8, R233, R9, 0x1, P4 ;  /* 0x000000e9080f7211 */ /* 0x000fe400020f0c09 */
[----:B------:R-:W-:-:S05]  /*104e0*/  IADD3 R4, P4, R12, 0x180, RZ ;  /* 0x000001800c047810 */ /* 0x000fca0007f9e0ff */
[----:B------:R-:W-:-:S04]  /*104f0*/  IMAD.X R8, RZ, RZ, UR7, P4 ;  /* 0x00000007ff087e24 */ /* 0x000fc8000a0e06ff */
[----:B------:R-:W-:-:S04]  /*10500*/  IMAD R8, R8, R6, RZ ;  /* 0x0000000608087224 */ /* 0x000fc800078e02ff */
[C---:B------:R-:W-:Y:S02]  /*10510*/  IMAD R7, R4.reuse, R7, R8 ;  /* 0x0000000704077224 */ /* 0x040fe400078e0208 */
[----:B------:R-:W-:Y:S01]  /*10520*/  IMAD.WIDE.U32 R8, R4, R6, R234 ;  /* 0x0000000604087225 */ /* 0x000fe200078e00ea */
[----:B------:R0:W-:Y:S03]  /*10530*/  STL.64 [R1+0x160], R14 ;  /* 0x0001600e01007387 */ /* 0x0001e60000100a00 */
[----:B------:R-:W-:Y:S01]  /*10540*/  IMAD.IADD R9, R9, 0x1, R7 ;  /* 0x0000000109097824 */ /* 0x000fe200078e0207 */
[----:B0-----:R-:W-:-:S04]  /*10550*/  LEA R14, P4, R8, R232, 0x1 ;  /* 0x000000e8080e7211 */ /* 0x001fc800078808ff */
[----:B------:R-:W-:-:S05]  /*10560*/  LEA.HI.X R15, R8, R233, R9, 0x1, P4 ;  /* 0x000000e9080f7211 */ /* 0x000fca00020f0c09 */
[----:B------:R0:W-:Y:S04]  /*10570*/  STL.64 [R1+0x168], R14 ;  /* 0x0001680e01007387 */ /* 0x0001e80000100a00 */
[----:B0-----:R-:W2:Y:S01]  /*10580*/  LDL.LU.64 R14, [R1+0x1d0] ;  /* 0x0001d000010e7983 */ /* 0x001ea20000300a00 */
[----:B------:R-:W-:-:S05]  /*10590*/  IMAD.WIDE.U32 R8, R20, R6, R10 ;  /* 0x0000000614087225 */ /* 0x000fca00078e000a */
[----:B------:R-:W-:-:S03]  /*105a0*/  IADD3 R9, R5, R9, RZ ;  /* 0x0000000905097210 */ /* 0x000fc60007ffe0ff */
[----:B------:R-:W-:-:S04]  /*105b0*/  IMAD.WIDE.U32 R8, R236, UR40, R8 ;  /* 0x00000028ec087c25 */ /* 0x000fc8000f8e0008 */
[----:B------:R-:W-:Y:S01]  /*105c0*/  IMAD.IADD R9, R237, 0x1, R9 ;  /* 0x00000001ed097824 */ /* 0x000fe200078e0209 */
[----:B------:R-:W-:-:S04]  /*105d0*/  LEA R12, P4, R8, R232, 0x1 ;  /* 0x000000e8080c7211 */ /* 0x000fc800078808ff */
[----:B------:R-:W-:Y:S01]  /*105e0*/  LEA.HI.X R13, R8, R233, R9, 0x1, P4 ;  /* 0x000000e9080d7211 */ /* 0x000fe200020f0c09 */
[----:B------:R-:W-:-:S04]  /*105f0*/  IMAD.WIDE.U32 R8, R4, R6, R10 ;  /* 0x0000000604087225 */ /* 0x000fc800078e000a */
[----:B------:R-:W-:Y:S02]  /*10600*/  IMAD.IADD R9, R7, 0x1, R9 ;  /* 0x0000000107097824 */ /* 0x000fe400078e0209 */
[----:B------:R-:W-:-:S04]  /*10610*/  IMAD.WIDE.U32 R22, R236, UR40, R8 ;  /* 0x00000028ec167c25 */ /* 0x000fc8000f8e0008 */
[----:B------:R-:W-:Y:S01]  /*10620*/  IMAD.IADD R9, R237, 0x1, R23 ;  /* 0x00000001ed097824 */ /* 0x000fe200078e0217 */
[----:B------:R-:W-:Y:S01]  /*10630*/  LEA R8, P4, R22, R232, 0x1 ;  /* 0x000000e816087211 */ /* 0x000fe200078808ff */
[----:B---3--:R-:W-:-:S03]  /*10640*/  IMAD.WIDE.U32 R20, R20, R6, R18 ;  /* 0x0000000614147225 */ /* 0x008fc600078e0012 */
[----:B------:R-:W-:Y:S01]  /*10650*/  LEA.HI.X R9, R22, R233, R9, 0x1, P4 ;  /* 0x000000e916097211 */ /* 0x000fe200020f0c09 */
[----:B------:R-:W-:Y:S01]  /*10660*/  IMAD.IADD R234, R5, 0x1, R21 ;  /* 0x0000000105ea7824 */ /* 0x000fe200078e0215 */
[----:B------:R-:W-:Y:S01]  /*10670*/  IADD3 R22, P4, R10, R20, RZ ;  /* 0x000000140a167210 */ /* 0x000fe20007f9e0ff */
[----:B------:R-:W-:-:S04]  /*10680*/  IMAD.WIDE.U32 R18, R4, R6, R18 ;  /* 0x0000000604127225 */ /* 0x000fc800078e0012 */
[----:B------:R-:W-:Y:S01]  /*10690*/  IMAD.X R23, R11, 0x1, R234, P4 ;  /* 0x000000010b177824 */ /* 0x000fe200020e06ea */
[----:B------:R-:W-:Y:S01]  /*106a0*/  MOV R6, R22 ;  /* 0x0000001600067202 */ /* 0x000fe20000000f00 */
[----:B------:R-:W-:Y:S01]  /*106b0*/  IMAD.IADD R4, R7, 0x1, R19 ;  /* 0x0000000107047824 */ /* 0x000fe200078e0213 */
[----:B------:R-:W-:Y:S01]  /*106c0*/  IADD3 R22, P4, R10, R18, RZ ;  /* 0x000000120a167210 */ /* 0x000fe20007f9e0ff */
[----:B------:R-:W-:Y:S02]  /*106d0*/  IMAD.MOV.U32 R7, RZ, RZ, R23 ;  /* 0x000000ffff077224 */ /* 0x000fe400078e0017 */
[----:B------:R-:W-:-:S04]  /*106e0*/  IMAD.WIDE.U32 R6, R236, UR40, R6 ;  /* 0x00000028ec067c25 */ /* 0x000fc8000f8e0006 */
[----:B------:R-:W-:Y:S01]  /*106f0*/  IMAD.X R23, R11, 0x1, R4, P4 ;  /* 0x000000010b177824 */ /* 0x000fe200020e0604 */
[----:B------:R-:W-:Y:S01]  /*10700*/  LEA R10, P4, R6, R232, 0x1 ;  /* 0x000000e8060a7211 */ /* 0x000fe200078808ff */
[----:B------:R-:W-:Y:S02]  /*10710*/  IMAD.IADD R7, R237, 0x1, R7 ;  /* 0x00000001ed077824 */ /* 0x000fe400078e0207 */
[----:B------:R-:W-:-:S03]  /*10720*/  IMAD.WIDE.U32 R22, R236, UR40, R22 ;  /* 0x00000028ec167c25 */ /* 0x000fc6000f8e0016 */
[----:B------:R-:W-:Y:S01]  /*10730*/  LEA.HI.X R11, R6, R233, R7, 0x1, P4 ;  /* 0x000000e9060b7211 */ /* 0x000fe200020f0c07 */
[----:B------:R-:W-:Y:S01]  /*10740*/  IMAD.IADD R237, R237, 0x1, R23 ;  /* 0x00000001eded7824 */ /* 0x000fe200078e0217 */
[----:B------:R-:W-:-:S04]  /*10750*/  LEA R6, P4, R22, R232, 0x1 ;  /* 0x000000e816067211 */ /* 0x000fc800078808ff */
[----:B------:R-:W-:Y:S02]  /*10760*/  LEA.HI.X R7, R22, R233, R237, 0x1, P4 ;  /* 0x000000e916077211 */ /* 0x000fe400020f0ced */
[----:B------:R0:W5:Y:S01]  /*10770*/  LDL.LU.64 R22, [R1+0x210] ;  /* 0x0002100001167983 */ /* 0x0001620000300a00 */
[----:B--2---:R-:W-:-:S03]  /*10780*/  IADD3 R236, P4, R14, R20, RZ ;  /* 0x000000140eec7210 */ /* 0x004fc60007f9e0ff */
[----:B------:R0:W5:Y:S02]  /*10790*/  LDL.LU.64 R20, [R1+0x208] ;  /* 0x0002080001147983 */ /* 0x0001640000300a00 */
[--C-:B------:R-:W-:Y:S01]  /*107a0*/  IMAD.X R237, R234, 0x1, R235.reuse, P4 ;  /* 0x00000001eaed7824 */ /* 0x100fe200020e06eb */
[----:B------:R-:W-:Y:S02]  /*107b0*/  IADD3 R234, P4, R14, R18, RZ ;  /* 0x000000120eea7210 */ /* 0x000fe40007f9e0ff */
[----:B------:R0:W5:Y:S03]  /*107c0*/  LDL.LU.64 R18, [R1+0x200] ;  /* 0x0002000001127983 */ /* 0x0001660000300a00 */
[----:B------:R-:W-:Y:S01]  /*107d0*/  IMAD.X R235, R4, 0x1, R235, P4 ;  /* 0x0000000104eb7824 */ /* 0x000fe200020e06eb */
[C---:B------:R-:W-:Y:S01]  /*107e0*/  LEA R4, P4, R236.reuse, R232, 0x1 ;  /* 0x000000e8ec047211 */ /* 0x040fe200078808ff */
[----:B------:R0:W5:Y:S03]  /*107f0*/  LDL.LU.64 R14, [R1+0x1f8] ;  /* 0x0001f800010e7983 */ /* 0x0001660000300a00 */
[----:B------:R-:W-:-:S05]  /*10800*/  LEA.HI.X R5, R236, R233, R237, 0x1, P4 ;  /* 0x000000e9ec057211 */ /* 0x000fca00020f0ced */
[----:B------:R1:W-:Y:S02]  /*10810*/  STL.64 [R1+0x150], R4 ;  /* 0x0001500401007387 */ /* 0x0003e40000100a00 */
[C---:B-1----:R-:W-:Y:S02]  /*10820*/  LEA R4, P4, R234.reuse, R232, 0x1 ;  /* 0x000000e8ea047211 */ /* 0x042fe400078808ff */
[----:B------:R-:W2:Y:S02]  /*10830*/  LDL.LU R232, [R1+0x188] ;  /* 0x0001880001e87983 */ /* 0x000ea40000300800 */
[----:B------:R-:W-:-:S05]  /*10840*/  LEA.HI.X R5, R234, R233, R235, 0x1, P4 ;  /* 0x000000e9ea057211 */ /* 0x000fca00020f0ceb */
[----:B------:R1:W-:Y:S04]  /*10850*/  STL.64 [R1+0x158], R4 ;  /* 0x0001580401007387 */ /* 0x0003e80000100a00 */
[----:B-1----:R0:W5:Y:S01]  /*10860*/  LDL.LU.64 R4, [R1+0x1f0] ;  /* 0x0001f00001047983 */ /* 0x0021620000300a00 */
[----:B------:R-:W-:Y:S01]  /*10870*/  ISETP.GT.AND P4, PT, R0, 0x80, P0 ;  /* 0x000000800000780c */ /* 0x000fe20000784270 */
[----:B------:R-:W-:Y:S01]  /*10880*/  BSSY B1, `(.L_x_86) ;  /* 0x0000004000017945 */ /* 0x000fe20003800000 */
[----:B--2---:R-:W-:-:S11]  /*10890*/  PRMT R236, R232, 0x7610, R236 ;  /* 0x00007610e8ec7816 */ /* 0x004fd600000000ec */
[----:B0-----:R-:W-:Y:S05]  /*108a0*/  @!P4 BRA `(.L_x_87) ;  /* 0x000000000004c947 */ /* 0x001fea0003800000 */
[----:B-----5:R0:W5:Y:S02]  /*108b0*/  LDG.E.LTC128B.U16 R236, desc[UR46][R18.64+0x32] ;  /* 0x0000322e12ec7981 */ /* 0x020164000c1e1520 */
.L_x_87:
[----:B------:R-:W-:Y:S05]  /*108c0*/  BSYNC B1 ;  /* 0x0000000000017941 */ /* 0x000fea0003800000 */
.L_x_86:
[----:B------:R-:W2:Y:S04]  /*108d0*/  LDL.LU R233, [R1+0x174] ;  /* 0x0001740001e97983 */ /* 0x000ea80000300800 */
[----:B------:R-:W3:Y:S01]  /*108e0*/  LDL.64 R234, [R1+0x140] ;  /* 0x0001400001ea7983 */ /* 0x000ee20000100a00 */
[----:B-----5:R-:W-:Y:S01]  /*108f0*/  SHF.L.U32 R232, R236, 0x10, RZ ;  /* 0x00000010ece87819 */ /* 0x020fe200000006ff */
[----:B------:R-:W-:Y:S04]  /*10900*/  BSSY B1, `(.L_x_88) ;  /* 0x0000008000017945 */ /* 0x000fe80003800000 */
[----:B------:R-:W-:-:S04]  /*10910*/  FMUL R232, R232, R16 ;  /* 0x00000010e8e87220 */ /* 0x000fc80000400000 */
[----:B--2---:R-:W-:-:S05]  /*10920*/  FFMA R232, R233, R2, R232 ;  /* 0x00000002e9e87223 */ /* 0x004fca00000000e8 */
[----:B------:R-:W-:-:S05]  /*10930*/  F2FP.BF16.F32.PACK_AB R232, RZ, R232 ;  /* 0x000000e8ffe8723e */ /* 0x000fca00000010ff */
[----:B---3--:R1:W-:Y:S01]  /*10940*/  @P4 STG.E.U16 desc[UR46][R234.64+0x32], R232 ;  /* 0x000032e8ea004986 */ /* 0x0083e2000c10152e */
[----:B------:R-:W-:-:S13]  /*10950*/  ISETP.GT.AND P4, PT, R0, 0x88, P1 ;  /* 0x000000880000780c */ /* 0x000fda0000f84270 */
[----:B-1----:R-:W-:Y:S05]  /*10960*/  @!P4 BRA `(.L_x_89) ;  /* 0x000000000004c947 */ /* 0x002fea0003800000 */
[----:B------:R1:W5:Y:S02]  /*10970*/  LDG.E.LTC128B.U16 R236, desc[UR46][R14.64+0x30] ;  /* 0x0000302e0eec7981 */ /* 0x000364000c1e1520 */
.L_x_89:
[----:B------:R-:W-:Y:S05]  /*10980*/  BSYNC B1 ;  /* 0x0000000000017941 */ /* 0x000fea0003800000 */
.L_x_88:
[----:B------:R-:W2:Y:S01]  /*10990*/  LDL.LU R233, [R1+0x178] ;  /* 0x0001780001e97983 */ /* 0x000ea20000300800 */
[----:B-----5:R-:W-:-:S04]  /*109a0*/  IMAD.U32 R232, R236, 0x10000, RZ ;  /* 0x00010000ece87824 */ /* 0x020fc800078e00ff */
[----:B------:R-:W-:-:S04]  /*109b0*/  FMUL R232, R232, R16 ;  /* 0x00000010e8e87220 */ /* 0x000fc80000400000 */
[----:B--2---:R-:W-:-:S05]  /*109c0*/  FFMA R232, R233, R2, R232 ;  /* 0x00000002e9e87223 */ /* 0x004fca00000000e8 */
[----:B------:R-:W-:-:S04]  /*109d0*/  F2FP.BF16.F32.PACK_AB R232, RZ, R232 ;  /* 0x000000e8ffe8723e */ /* 0x000fc800000010ff */
[----:B------:R-:W-:Y:S02]  /*109e0*/  PRMT R234, R232, 0x7610, R234 ;  /* 0x00007610e8ea7816 */ /* 0x000fe400000000ea */
[----:B------:R-:W2:Y:S01]  /*109f0*/  LDL.LU.64 R232, [R1+0x180] ;  /* 0x0001800001e87983 */ /* 0x000ea20000300a00 */
[----:B------:R-:W-:Y:S03]  /*10a00*/  BSSY B1, `(.L_x_90) ;  /* 0x0000005000017945 */ /* 0x000fe60003800000 */
[----:B--2---:R2:W-:Y:S01]  /*10a10*/  @P4 STG.E.U16 desc[UR46][R232.64+0x30], R234 ;  /* 0x000030eae8004986 */ /* 0x0045e2000c10152e */
[----:B------:R-:W-:-:S13]  /*10a20*/  ISETP.GT.AND P4, PT, R0, 0x88, P0 ;  /* 0x000000880000780c */ /* 0x000fda0000784270 */
[----:B--2---:R-:W-:Y:S05]  /*10a30*/  @!P4 BRA `(.L_x_91) ;  /* 0x000000000004c947 */ /* 0x004fea0003800000 */
[----:B------:R2:W5:Y:S02]  /*10a40*/  LDG.E.LTC128B.U16 R236, desc[UR46][R14.64+0x32] ;  /* 0x0000322e0eec7981 */ /* 0x000564000c1e1520 */
.L_x_91:
[----:B------:R-:W-:Y:S05]  /*10a50*/  BSYNC B1 ;  /* 0x0000000000017941 */ /* 0x000fea0003800000 */
.L_x_90:
[----:B------:R-:W3:Y:S04]  /*10a60*/  LDL.LU R233, [R1+0x17c] ;  /* 0x00017c0001e97983 */ /* 0x000ee80000300800 */
[----:B------:R4:W-:Y:S04]  /*10a70*/  STL.64 [R1+0x200], R8 ;  /* 0x0002000801007387 */ /* 0x0009e80000100a00 */
[----:B----4-:R-:W4:Y:S04]  /*10a80*/  LDL.64 R8, [R1+0x148] ;  /* 0x0001480001087983 */ /* 0x010f280000100a00 */
[----:B------:R0:W-:Y:S04]  /*10a90*/  STL.64 [R1+0x1f8], R6 ;  /* 0x0001f80601007387 */ /* 0x0001e80000100a00 */
[----:B0-----:R-:W2:Y:S04]  /*10aa0*/  LDL.64 R6, [R1+0x1c0] ;  /* 0x0001c00001067983 */ /* 0x001ea80000100a00 */
[----:B------:R0:W-:Y:S04]  /*10ab0*/  STL.64 [R1+0x1f0], R4 ;  /* 0x0001f00401007387 */ /* 0x0001e80000100a00 */
[----:B0-----:R-:W2:Y:S01]  /*10ac0*/  LDL.LU.64 R4, [R1+0x160] ;  /* 0x0001600001047983 */ /* 0x001ea20000300a00 */
[----:B-----5:R-:W-:Y:S01]  /*10ad0*/  IMAD.U32 R232, R236, 0x10000, RZ ;  /* 0x00010000ece87824 */ /* 0x020fe200078e00ff */
[----:B------:R-:W-:-:S02]  /*10ae0*/  USHF.L.U64.HI UR4, UR8, 0x9, UR9 ;  /* 0x0000000908047899 */ /* 0x000fc40008010209 */
[----:B------:R-:W2:Y:S01]  /*10af0*/  LDL.LU R235, [R1+0x100] ;  /* 0x0001000001eb7983 */ /* 0x000ea20000300800 */
[----:B------:R-:W-:-:S04]  /*10b00*/  FMUL R232, R232, R16 ;  /* 0x00000010e8e87220 */ /* 0x000fc80000400000 */
[----:B---3--:R-:W-:-:S05]  /*10b10*/  FFMA R232, R233, R2, R232 ;  /* 0x00000002e9e87223 */ /* 0x008fca00000000e8 */
[----:B------:R-:W-:-:S05]  /*10b20*/  F2FP.BF16.F32.PACK_AB R232, RZ, R232 ;  /* 0x000000e8ffe8723e */ /* 0x000fca00000010ff */
[----:B----4-:R0:W-:Y:S02]  /*10b30*/  @P4 STG.E.U16 desc[UR46][R8.64+0x32], R232 ;  /* 0x000032e808004986 */ /* 0x0101e4000c10152e */
[----:B0-----:R-:W-:Y:S02]  /*10b40*/  IMAD.U32 R232, RZ, RZ, UR8 ;  /* 0x00000008ffe87e24 */ /* 0x001fe4000f8e00ff */
[----:B------:R0:W5:Y:S03]  /*10b50*/  LDL.LU.64 R8, [R1+0x200] ;  /* 0x0002000001087983 */ /* 0x0001660000300a00 */
[----:B--2---:R-:W-:-:S04]  /*10b60*/  LEA R232, P4, R232, R6, 0x9 ;  /* 0x00000006e8e87211 */ /* 0x004fc800078848ff */
[----:B------:R-:W-:Y:S02]  /*10b70*/  IADD3.X R233, R7, UR4, RZ, P4, !PT ;  /* 0x0000000407e97c10 */ /* 0x000fe4000a7fe4ff */
[----:B------:R-:W-:Y:S01]  /*10b80*/  ISETP.GT.AND P4, PT, R0, 0x100, P5 ;  /* 0x000001000000780c */ /* 0x000fe20002f84270 */
[----:B------:R0:W5:-:S12]  /*10b90*/  LDL.LU.64 R6, [R1+0x1f8] ;  /* 0x0001f80001067983 */ /* 0x0001580000300a00 */
[----:B------:R-:W2:Y:S04]  /*10ba0*/  @P4 LDG.E.LTC128B.U16 R236, desc[UR46][R4.64] ;  /* 0x0000002e04ec4981 */ /* 0x000ea8000c1e1520 */
[----:B------:R0:W5:Y:S01]  /*10bb0*/  LDL.LU.64 R4, [R1+0x1f0] ;  /* 0x0001f00001047983 */ /* 0x0001620000300a00 */
[----:B------:R-:W-:Y:S01]  /*10bc0*/  BSSY B1, `(.L_x_92) ;  /* 0x000000a000017945 */ /* 0x000fe20003800000 */
[----:B--2---:R-:W-:-:S04]  /*10bd0*/  IMAD.U32 R234, R236, 0x10000, RZ ;  /* 0x00010000ecea7824 */ /* 0x004fc800078e00ff */
[----:B------:R-:W-:-:S04]  /*10be0*/  FMUL R234, R234, R16 ;  /* 0x00000010eaea7220 */ /* 0x000fc80000400000 */
[----:B------:R-:W-:-:S05]  /*10bf0*/  FFMA R234, R235, R2, R234 ;  /* 0x00000002ebea7223 */ /* 0x000fca00000000ea */
[----:B------:R-:W-:-:S05]  /*10c00*/  F2FP.BF16.F32.PACK_AB R234, RZ, R234 ;  /* 0x000000eaffea723e */ /* 0x000fca00000010ff */
[----:B------:R0:W-:Y:S01]  /*10c10*/  @P4 STG.E.U16 desc[UR46][R232.64], R234 ;  /* 0x000000eae8004986 */ /* 0x0001e2000c10152e */
[----:B------:R-:W-:-:S04]  /*10c20*/  LOP3.LUT P4, RZ, R17, 0x4, RZ, 0xc0, !PT ;  /* 0x0000000411ff7812 */ /* 0x000fc8000788c0ff */
[----:B------:R-:W-:-:S13]  /*10c30*/  ISETP.GT.AND P4, PT, R0, 0x100, P4 ;  /* 0x000001000000780c */ /* 0x000fda0002784270 */
[----:B0-----:R-:W-:Y:S05]  /*10c40*/  @!P4 BRA `(.L_x_93) ;  /* 0x000000000004c947 */ /* 0x001fea0003800000 */
[----:B------:R0:W5:Y:S02]  /*10c50*/  LDG.E.LTC128B.U16 R236, desc[UR46][R12.64+0x2] ;  /* 0x0000022e0cec7981 */ /* 0x000164000c1e1520 */
.L_x_93:
[----:B------:R-:W-:Y:S05]  /*10c60*/  BSYNC B1 ;  /* 0x0000000000017941 */ /* 0x000fea0003800000 */
.L_x_92:
[----:B------:R-:W2:Y:S01]  /*10c70*/  LDL.LU R235, [R1+0x104] ;  /* 0x0001040001eb7983 */ /* 0x000ea20000300800 */
[----:B-----5:R-:W-:-:S03]  /*10c80*/  IMAD.U32 R234, R236, 0x10000, RZ ;  /* 0x00010000ecea7824 */ /* 0x020fc600078e00ff */
[----:B------:R3:W-:Y:S01]  /*10c90*/  STL.64 [R1+0x1f8], R4 ;  /* 0x0001f80401007387 */ /* 0x0007e20000100a00 */
[----:B------:R-:W-:-:S03]  /*10ca0*/  FMUL R234, R234, R16 ;  /* 0x00000010eaea7220 */ /* 0x000fc60000400000 */
[----:B------:R4:W-:Y:S01]  /*10cb0*/  STL [R1+0x1f0], R3 ;  /* 0x0001f00301007387 */ /* 0x0009e20000100800 */
[----:B---3--:R-:W-:-:S05]  /*10cc0*/  IMAD.U32 R5, RZ, RZ, UR8 ;  /* 0x00000008ff057e24 */ /* 0x008fca000f8e00ff */
[----:B------:R-:W-:Y:S01]  /*10cd0*/  SHF.L.U32 R5, R5, 0x4, RZ ;  /* 0x0000000405057819 */ /* 0x000fe200000006ff */
[----:B--2---:R-:W-:Y:S01]  /*10ce0*/  FFMA R234, R235, R2, R234 ;  /* 0x00000002ebea7223 */ /* 0x004fe200000000ea */
[----:B------:R-:W-:-:S04]  /*10cf0*/  IMAD.MOV.U32 R235, RZ, RZ, R233 ;  /* 0x000000ffffeb7224 */ /* 0x000fc800078e00e9 */
[----:B------:R-:W-:-:S04]  /*10d00*/  F2FP.BF16.F32.PACK_AB R234, RZ, R234 ;  /* 0x000000eaffea723e */ /* 0x000fc800000010ff */
[----:B------:R-:W-:Y:S01]  /*10d10*/  PRMT R237, R234, 0x7610, R237 ;  /* 0x00007610eaed7816 */ /* 0x000fe200000000ed */
[----:B------:R-:W-:-:S05]  /*10d20*/  IMAD.MOV.U32 R234, RZ, RZ, R232 ;  /* 0x000000ffffea7224 */ /* 0x000fca00078e00e8 */
[----:B------:R-:W-:Y:S01]  /*10d30*/  @P4 STG.E.U16 desc[UR46][R234.64+0x2], R237 ;  /* 0x000002edea004986 */ /* 0x000fe2000c10152e */
[----:B------:R-:W-:-:S03]  /*10d40*/  IADD3 R4, P4, R232, R5, RZ ;  /* 0x00000005e8047210 */ /* 0x000fc60007f9e0ff */
[----:B------:R-:W2:Y:S01]  /*10d50*/  LDL R5, [R1+0x1e4] ;  /* 0x0001e40001057983 */ /* 0x000ea20000100800 */
[----:B----4-:R-:W-:Y:S01]  /*10d60*/  PRMT R3, R236, 0x7610, R3 ;  /* 0x00007610ec037816 */ /* 0x010fe20000000003 */
[----:B--2---:R-:W-:-:S05]  /*10d70*/  IMAD.X R5, R233, 0x1, R5, P4 ;  /* 0x00000001e9057824 */ /* 0x004fca00020e0605 */
[----:B------:R2:W-:Y:S04]  /*10d80*/  STL.64 [R1+0x100], R4 ;  /* 0x0001000401007387 */ /* 0x0005e80000100a00 */
[----:B--2---:R2:W5:Y:S04]  /*10d90*/  LDL.LU.64 R4, [R1+0x1f8] ;  /* 0x0001f80001047983 */ /* 0x0045680000300a00 */
[----:B------:R3:W-:Y:S04]  /*10da0*/  STL.S16 [R1+0x160], R3 ;  /* 0x0001600301007387 */ /* 0x0007e80000100600 */
[----:B---3--:R2:W5:Y:S01]  /*10db0*/  LDL.LU R3, [R1+0x1f0] ;  /* 0x0001f00001037983 */ /* 0x0085620000300800 */
[----:B------:R-:W-:Y:S01]  /*10dc0*/  ISETP.GT.AND P4, PT, R0, 0x108, P5 ;  /* 0x000001080000780c */ /* 0x000fe20002f84270 */
[----:B------:R-:W-:-:S12]  /*10dd0*/  BSSY B1, `(.L_x_94) ;  /* 0x0000009000017945 */ /* 0x000fd80003800000 */
[----:B--2---:R-:W-:Y:S05]  /*10de0*/  @!P4 BRA `(.L_x_95) ;  /* 0x00000000001cc947 */ /* 0x004fea0003800000 */
[----:B-----5:R2:W-:Y:S04]  /*10df0*/  STL.64 [R1+0x1f8], R2 ;  /* 0x0001f80201007387 */ /* 0x0205e80000100a00 */
[----:B--2---:R-:W2:Y:S04]  /*10e00*/  LDL.LU.64 R2, [R1+0x150] ;  /* 0x0001500001027983 */ /* 0x004ea80000300a00 */
[----:B------:R2:W-:Y:S04]  /*10e10*/  STL [R1+0x1f0], R0 ;  /* 0x0001f00001007387 */ /* 0x0005e80000100800 */
[----:B--2---:R-:W2:Y:S04]  /*10e20*/  LDG.E.LTC128B.U16 R0, desc[UR46][R2.64] ;  /* 0x0000002e02007981 */ /* 0x004ea8000c1e1520 */
[----:B------:R3:W5:Y:S04]  /*10e30*/  LDL.LU.64 R2, [R1+0x1f8] ;  /* 0x0001f80001027983 */ /* 0x0007680000300a00 */
[----:B--2---:R2:W-:Y:S04]  /*10e40*/  STL [R1+0x160], R0 ;  /* 0x0001600001007387 */ /* 0x0045e80000100800 */
[----:B--2---:R3:W5:Y:S02]  /*10e50*/  LDL.LU R0, [R1+0x1f0] ;  /* 0x0001f00001007983 */ /* 0x0047640000300800 */
.L_x_95:
[----:B------:R-:W-:Y:S05]  /*10e60*/  BSYNC B1 ;  /* 0x0000000000017941 */ /* 0x000fea0003800000 */
.L_x_94:
[----:B------:R2:W-:Y:S04]  /*10e70*/  STL.64 [R1+0x200], R8 ;  /* 0x0002000801007387 */ /* 0x0005e80000100a00 */
[----:B--2---:R-:W2:Y:S04]  /*10e80*/  LDL.64 R8, [R1+0x100] ;  /* 0x0001000001087983 */ /* 0x004ea80000100a00 */
[----:B------:R4:W-:Y:S04]  /*10e90*/  STL [R1+0x1fc], R6 ;  /* 0x0001fc0601007387 */ /* 0x0009e80000100800 */
[----:B----4-:R-:W4:Y:S04]  /*10ea0*/  LDL.LU R6, [R1+0x108] ;  /* 0x0001080001067983 */ /* 0x010f280000300800 */
[----:B-----5:R0:W-:Y:S04]  /*10eb0*/  STL [R1+0x1f8], R5 ;  /* 0x0001f80501007387 */ /* 0x0201e80000100800 */
[----:B0-----:R-:W3:Y:S04]  /*10ec0*/  LDL R5, [R1+0x1e4] ;  /* 0x0001e40001057983 */ /* 0x001ee80000100800 */
[----:B------:R0:W-:Y:S04]  /*10ed0*/  STL [R1+0x1f4], R4 ;  /* 0x0001f40401007387 */ /* 0x0001e80000100800 */
[----:B0-----:R-:W2:Y:S04]  /*10ee0*/  LDL.LU R4, [R1+0x160] ;  /* 0x0001600001047983 */ /* 0x001ea80000300800 */
[----:B------:R0:W-:Y:S01]  /*10ef0*/  STL [R1+0x1f0], R3 ;  /* 0x0001f00301007387 */ /* 0x0001e20000100800 */
[----:B--2---:R-:W-:-:S04]  /*10f00*/  IMAD.U32 R236, R4, 0x10000, RZ ;  /* 0x0001000004ec7824 */ /* 0x004fc800078e00ff */
[----:B------:R-:W-:-:S04]  /*10f10*/  FMUL R236, R236, R16 ;  /* 0x00000010ecec7220 */ /* 0x000fc80000400000 */
[----:B----4-:R-:W-:Y:S01]  /*10f20*/  FFMA R236, R6, R2, R236 ;  /* 0x0000000206ec7223 */ /* 0x010fe200000000ec */
[----:B------:R-:W-:-:S04]  /*10f30*/  IMAD.U32 R6, RZ, RZ, UR8 ;  /* 0x00000008ff067e24 */ /* 0x000fc8000f8e00ff */
[----:B------:R-:W-:Y:S01]  /*10f40*/  F2FP.BF16.F32.PACK_AB R236, RZ, R236 ;  /* 0x000000ecffec723e */ /* 0x000fe200000010ff */
[----:B------:R-:W-:Y:S01]  /*10f50*/  IMAD.SHL.U32 R6, R6, 0x10, RZ ;  /* 0x0000001006067824 */ /* 0x000fe200078e00ff */
[----:B0-----:R-:W-:-:S03]  /*10f60*/  PRMT R3, R4, 0x7610, R3 ;  /* 0x0000761004037816 */ /* 0x001fc60000000003 */
[----:B------:R0:W-:Y:S02]  /*10f70*/  @P4 STG.E.U16 desc[UR46][R8.64], R236 ;  /* 0x000000ec08004986 */ /* 0x0001e4000c10152e */
[----:B0-----:R-:W-:Y:S02]  /*10f80*/  IADD3 R236, P4, R6, R232, RZ ;  /* 0x000000e806ec7210 */ /* 0x001fe40007f9e0ff */
[----:B------:R0:W5:Y:S02]  /*10f90*/  LDL.LU.64 R8, [R1+0x200] ;  /* 0x0002000001087983 */ /* 0x0001640000300a00 */
[----:B---3--:R-:W-:Y:S02]  /*10fa0*/  IADD3.X R237, R5, R233, RZ, P4, !PT ;  /* 0x000000e905ed7210 */ /* 0x008fe400027fe4ff */
[----:B------:R0:W5:Y:S04]  /*10fb0*/  LDL.LU R6, [R1+0x1fc] ;  /* 0x0001fc0001067983 */ /* 0x0001680000300800 */
[----:B------:R0:W5:Y:S01]  /*10fc0*/  LDL.LU R5, [R1+0x1f8] ;  /* 0x0001f80001057983 */ /* 0x0001620000300800 */
[----:B------:R-:W-:-:S03]  /*10fd0*/  LOP3.LUT P4, RZ, R17, 0x4, RZ, 0xc0, !PT ;  /* 0x0000000411ff7812 */ /* 0x000fc6000788c0ff */
[----:B------:R0:W5:Y:S04]  /*10fe0*/  LDL.LU R4, [R1+0x1f4] ;  /* 0x0001f40001047983 */ /* 0x0001680000300800 */
[----:B------:R2:W-:Y:S04]  /*10ff0*/  STL.S16 [R1+0x108], R3 ;  /* 0x0001080301007387 */ /* 0x0005e80000100600 */
[----:B--2---:R0:W5:Y:S01]  /*11000*/  LDL.LU R3, [R1+0x1f0] ;  /* 0x0001f00001037983 */ /* 0x0041620000300800 */
[----:B------:R-:W-:Y:S01]  /*11010*/  ISETP.GT.AND P4, PT, R0, 0x108, P4 ;  /* 0x000001080000780c */ /* 0x000fe20002784270 */
[----:B------:R-:W-:-:S12]  /*11020*/  BSSY B1, `(.L_x_96) ;  /* 0x0000006000017945 */ /* 0x000fd80003800000 */
[----:B0-----:R-:W-:Y:S05]  /*11030*/  @!P4 BRA `(.L_x_97) ;  /* 0x000000000010c947 */ /* 0x001fea0003800000 */
[----:B------:R0:W-:Y:S04]  /*11040*/  STL [R1+0x1f0], R0 ;  /* 0x0001f00001007387 */ /* 0x0001e80000100800 */
[----:B0-----:R-:W2:Y:S04]  /*11050*/  LDG.E.LTC128B.U16 R0, desc[UR46][R10.64+0x2] ;  /* 0x0000022e0a007981 */ /* 0x001ea8000c1e1520 */
[----:B--2---:R0:W-:Y:S04]  /*11060*/  STL [R1+0x108], R0 ;  /* 0x0001080001007387 */ /* 0x0041e80000100800 */
[----:B0-----:R0:W5:Y:S02]  /*11070*/  LDL.LU R0, [R1+0x1f0] ;  /* 0x0001f00001007983 */ /* 0x0011640000300800 */
.L_x_97:
[----:B------:R-:W-:Y:S05]  /*11080*/  BSYNC B1 ;  /* 0x0000000000017941 */ /* 0x000fea0003800000 */
.L_x_96:
[----:B-----5:R-:W-:Y:S04]  /*11090*/  STL [R1+0x208], R9 ;  /* 0x0002080901007387 */ /* 0x020fe80000100800 */
[----:B------:R2:W-:Y:S04]  /*110a0*/  STL [R1+0x204], R8 ;  /* 0x0002040801007387 */ /* 0x0005e80000100800 */
[----:B--2---:R-:W2:Y:S04]  /*110b0*/  LDL.LU R8, [R1+0x10c] ;  /* 0x00010c0001087983 */ /* 0x004ea80000300800 */
[----:B------:R-:W-:Y:S04]  /*110c0*/  STL [R1+0x200], R7 ;  /* 0x0002000701007387 */ /* 0x000fe80000100800 */
[----:B------:R-:W-:Y:S04]  /*110d0*/  STL [R1+0x1fc], R6 ;  /* 0x0001fc0601007387 */ /* 0x000fe80000100800 */
[----:B------:R-:W-:Y:S04]  /*110e0*/  STL [R1+0x1f8], R5 ;  /* 0x0001f80501007387 */ /* 0x000fe80000100800 */
[----:B------:R3:W-:Y:S04]  /*110f0*/  STL [R1+0x1f4], R4 ;  /* 0x0001f40401007387 */ /* 0x0007e80000100800 */
[----:B---3--:R-:W3:Y:S04]  /*11100*/  LDL.LU R4, [R1+0x108] ;  /* 0x0001080001047983 */ /* 0x008ee80000300800 */
[----:B------:R4:W-:Y:S01]  /*11110*/  STL [R1+0x1f0], R3 ;  /* 0x0001f00301007387 */ /* 0x0009e20000100800 */
[----:B---3--:R-:W-:-:S04]  /*11120*/  IMAD.U32 R9, R4, 0x10000, RZ ;  /* 0x0001000004097824 */ /* 0x008fc800078e00ff */
[----:B------:R-:W-:-:S04]  /*11130*/  FMUL R9, R9, R16 ;  /* 0x0000001009097220 */ /* 0x000fc80000400000 */
[----:B--2---:R-:W-:Y:S01]  /*11140*/  FFMA R8, R8, R2, R9 ;  /* 0x0000000208087223 */ /* 0x004fe20000000009 */
[----:B----4-:R-:W-:Y:S01]  /*11150*/  PRMT R3, R4, 0x7610, R3 ;  /* 0x0000761004037816 */ /* 0x010fe20000000003 */
[----:B------:R2:W5:Y:S03]  /*11160*/  LDL.LU R9, [R1+0x208] ;  /* 0x0002080001097983 */ /* 0x0005660000300800 */
[----:B------:R-:W-:Y:S02]  /*11170*/  F2FP.BF16.F32.PACK_AB R7, RZ, R8 ;  /* 0x00000008ff07723e */ /* 0x000fe400000010ff */
[----:B------:R2:W5:Y:S02]  /*11180*/  LDL.LU R8, [R1+0x204] ;  /* 0x0002040001087983 */ /* 0x0005640000300800 */
[----:B------:R-:W-:Y:S02]  /*11190*/  PRMT R6, R7, 0x7610, R6 ;  /* 0x0000761007067816 */ /* 0x000fe40000000006 */
[----:B------:R2:W5:Y:S02]  /*111a0*/  LDL.LU R7, [R1+0x200] ;  /* 0x0002000001077983 */ /* 0x0005640000300800 */
[----:B------:R-:W-:-:S02]  /*111b0*/  PRMT R5, R6, 0x7610, R5 ;  /* 0x0000761006057816 */ /* 0x000fc40000000005 */
[----:B------:R2:W5:Y:S04]  /*111c0*/  LDL.LU R6, [R1+0x1fc] ;  /* 0x0001fc0001067983 */ /* 0x0005680000300800 */
[----:B------:R3:W-:Y:S04]  /*111d0*/  @P4 STG.E.U16 desc[UR46][R236.64+0x2], R5 ;  /* 0x00000205ec004986 */ /* 0x0007e8000c10152e */
[----:B---3--:R2:W5:Y:S01]  /*111e0*/  LDL.LU R5, [R1+0x1f8] ;  /* 0x0001f80001057983 */ /* 0x0085620000300800 */
[----:B------:R-:W-:-:S03]  /*111f0*/  LOP3.LUT P4, RZ, R17, 0x2, RZ, 0xc0, !PT ;  /* 0x0000000211ff7812 */ /* 0x000fc6000788c0ff */
[----:B------:R2:W5:Y:S04]  /*11200*/  LDL.LU R4, [R1+0x1f4] ;  /* 0x0001f40001047983 */ /* 0x0005680000300800 */
[----:B------:R3:W-:Y:S04]  /*11210*/  STL.S16 [R1+0x108], R3 ;  /* 0x0001080301007387 */ /* 0x0007e80000100600 */
[----:B---3--:R2:W5:Y:S01]  /*11220*/  LDL.LU R3, [R1+0x1f0] ;  /* 0x0001f00001037983 */ /* 0x0085620000300800 */
[----:B------:R-:W-:Y:S01]  /*11230*/  ISETP.GT.AND P4, PT, R0, 0x100, P4 ;  /* 0x000001000000780c */ /* 0x000fe20002784270 */
[----:B------:R-:W-:-:S12]  /*11240*/  BSSY B1, `(.L_x_98) ;  /* 0x0000006000017945 */ /* 0x000fd80003800000 */
[----:B--2---:R-:W-:Y:S05]  /*11250*/  @!P4 BRA `(.L_x_99) ;  /* 0x000000000010c947 */ /* 0x004fea0003800000 */
[----:B------:R2:W-:Y:S04]  /*11260*/  STL [R1+0x1f0], R0 ;  /* 0x0001f00001007387 */ /* 0x0005e80000100800 */
[----:B--2---:R-:W2:Y:S04]  /*11270*/  LDG.E.LTC128B.U16 R0, desc[UR46][R12.64+0x10] ;  /* 0x0000102e0c007981 */ /* 0x004ea8000c1e1520 */
[----:B--2---:R2:W-:Y:S04]  /*11280*/  STL [R1+0x108], R0 ;  /* 0x0001080001007387 */ /* 0x0045e80000100800 */
[----:B--2---:R2:W5:Y:S02]  /*11290*/  LDL.LU R0, [R1+0x1f0] ;  /* 0x0001f00001007983 */ /* 0x0045640000300800 */
.L_x_99:
[----:B------:R-:W-:Y:S05]  /*112a0*/  BSYNC B1 ;  /* 0x0000000000017941 */ /* 0x000fea0003800000 */
.L_x_98:
[----:B-----5:R-:W-:Y:S04]  /*112b0*/  STL [R1+0x208], R9 ;  /* 0x0002080901007387 */ /* 0x020fe80000100800 */
[----:B------:R3:W-:Y:S04]  /*112c0*/  STL [R1+0x204], R8 ;  /* 0x0002040801007387 */ /* 0x0007e80000100800 */
[----:B---3--:R-:W3:Y:S04]  /*112d0*/  LDL.LU R8, [R1+0x110] ;  /* 0x0001100001087983 */ /* 0x008ee80000300800 */
[----:B------:R-:W-:Y:S04]  /*112e0*/  STL [R1+0x200], R7 ;  /* 0x0002000701007387 */ /* 0x000fe80000100800 */
[----:B------:R-:W-:Y:S04]  /*112f0*/  STL [R1+0x1fc], R6 ;  /* 0x0001fc0601007387 */ /* 0x000fe80000100800 */
[----:B------:R-:W-:Y:S04]  /*11300*/  STL [R1+0x1f8], R5 ;  /* 0x0001f80501007387 */ /* 0x000fe80000100800 */
[----:B------:R4:W-:Y:S04]  /*11310*/  STL [R1+0x1f4], R4 ;  /* 0x0001f40401007387 */ /* 0x0009e80000100800 */
[----:B----4-:R-:W4:Y:S04]  /*11320*/  LDL.LU R4, [R1+0x108] ;  /* 0x0001080001047983 */ /* 0x010f280000300800 */
[----:B------:R0:W-:Y:S01]  /*11330*/  STL [R1+0x1f0], R3 ;  /* 0x0001f00301007387 */ /* 0x0001e20000100800 */
[----:B----4-:R-:W-:-:S04]  /*11340*/  IMAD.U32 R9, R4, 0x10000, RZ ;  /* 0x0001000004097824 */ /* 0x010fc800078e00ff */
[----:B------:R-:W-:-:S04]  /*11350*/  FMUL R9, R9, R16 ;  /* 0x0000001009097220 */ /* 0x000fc80000400000 */
[----:B---3--:R-:W-:Y:S01]  /*11360*/  FFMA R8, R8, R2, R9 ;  /* 0x0000000208087223 */ /* 0x008fe20000000009 */
[----:B0-----:R-:W-:Y:S01]  /*11370*/  PRMT R3, R4, 0x7610, R3 ;  /* 0x0000761004037816 */ /* 0x001fe20000000003 */
        /* <DEDUP_REMOVED lines=8> */
[----:B---3--:R0:W5:Y:S04]  /*11400*/  LDL.LU R5, [R1+0x1f8] ;  /* 0x0001f80001057983 */ /* 0x0081680000300800 */
[----:B------:R0:W5:Y:S04]  /*11410*/  LDL.LU R4, [R1+0x1f4] ;  /* 0x0001f40001047983 */ /* 0x0001680000300800 */
[----:B------:R3:W-:Y:S04]  /*11420*/  STL.S16 [R1+0x108], R3 ;  /* 0x0001080301007387 */ /* 0x0007e80000100600 */
[----:B---3--:R0:W5:Y:S01]  /*11430*/  LDL.LU R3, [R1+0x1f0] ;  /* 0x0001f00001037983 */ /* 0x0081620000300800 */
[----:B------:R-:W-:Y:S01]  /*11440*/  ISETP.GT.AND P4, PT, R0, 0x100, P6 ;  /* 0x000001000000780c */ /* 0x000fe20003784270 */
[----:B------:R-:W-:-:S12]  /*11450*/  BSSY B1, `(.L_x_100) ;  /* 0x0000006000017945 */ /* 0x000fd80003800000 */
[----:B0-----:R-:W-:Y:S05]  /*11460*/  @!P4 BRA `(.L_x_101) ;  /* 0x000000000010c947 */ /* 0x001fea0003800000 */
[----:B------:R0:W-:Y:S04]  /*11470*/  STL [R1+0x1f0], R0 ;  /* 0x0001f00001007387 */ /* 0x0001e80000100800 */
[----:B0-----:R-:W3:Y:S04]  /*11480*/  LDG.E.LTC128B.U16 R0, desc[UR46][R12.64+0x12] ;  /* 0x0000122e0c007981 */ /* 0x001ee8000c1e1520 */
[----:B---3--:R0:W-:Y:S04]  /*11490*/  STL [R1+0x108], R0 ;  /* 0x0001080001007387 */ /* 0x0081e80000100800 */
[----:B0-----:R0:W5:Y:S02]  /*114a0*/  LDL.LU R0, [R1+0x1f0] ;  /* 0x0001f00001007983 */ /* 0x0011640000300800 */
.L_x_101:
[----:B------:R-:W-:Y:S05]  /*114b0*/  BSYNC B1 ;  /* 0x0000000000017941 */ /* 0x000fea0003800000 */
.L_x_100:
        /* <DEDUP_REMOVED lines=12> */
[----:B-1----:R-:W-:Y:S01]  /*11580*/  PRMT R3, R4, 0x7610, R3 ;  /* 0x0000761004037816 */ /* 0x002fe20000000003 */
        /* <DEDUP_REMOVED lines=15> */
[----:B-1----:R-:W-:Y:S05]  /*11680*/  @!P4 BRA `(.L_x_103) ;  /* 0x000000000010c947 */ /* 0x002fea0003800000 */
[----:B------:R1:W-:Y:S04]  /*11690*/  STL [R1+0x1f0], R0 ;  /* 0x0001f00001007387 */ /* 0x0003e80000100800 */
[----:B-1----:R-:W3:Y:S04]  /*116a0*/  LDG.E.LTC128B.U16 R0, desc[UR46][R10.64+0x10] ;  /* 0x0000102e0a007981 */ /* 0x002ee8000c1e1520 */
[----:B---3--:R1:W-:Y:S04]  /*116b0*/  STL [R1+0x108], R0 ;  /* 0x0001080001007387 */ /* 0x0083e80000100800 */
[----:B-1----:R1:W5:Y:S02]  /*116c0*/  LDL.LU R0, [R1+0x1f0] ;  /* 0x0001f00001007983 */ /* 0x0023640000300800 */
.L_x_103:
[----:B------:R-:W-:Y:S05]  /*116d0*/  BSYNC B1 ;  /* 0x0000000000017941 */ /* 0x000fea0003800000 */
.L_x_102:
[----:B------:R-:W-:Y:S04]  /*116e0*/  STL [R1+0x214], R11 ;  /* 0x0002140b01007387 */ /* 0x000fe80000100800 */
[----:B------:R3:W-:Y:S04]  /*116f0*/  STL [R1+0x210], R10 ;  /* 0x0002100a01007387 */ /* 0x0007e80000100800 */
[----:B---3--:R-:W3:Y:S04]  /*11700*/  LDL.LU R10, [R1+0x118] ;  /* 0x00011800010a7983 */ /* 0x008ee80000300800 */
[----:B-----5:R-:W-:Y:S04]  /*11710*/  STL [R1+0x20c], R9 ;  /* 0x00020c0901007387 */ /* 0x020fe80000100800 */
[----:B------:R-:W-:Y:S04]  /*11720*/  STL [R1+0x208], R8 ;  /* 0x0002080801007387 */ /* 0x000fe80000100800 */
[----:B------:R4:W-:Y:S04]  /*11730*/  STL.64 [R1+0x200], R6 ;  /* 0x0002000601007387 */ /* 0x0009e80000100a00 */
[----:B----4-:R-:W4:Y:S04]  /*11740*/  LDL.64 R6, [R1+0x100] ;  /* 0x0001000001067983 */ /* 0x010f280000100a00 */
[----:B------:R-:W-:Y:S04]  /*11750*/  STL [R1+0x1f8], R5 ;  /* 0x0001f80501007387 */ /* 0x000fe80000100800 */
[----:B------:R0:W-:Y:S04]  /*11760*/  STL [R1+0x1f4], R4 ;  /* 0x0001f40401007387 */ /* 0x0001e80000100800 */
[----:B0-----:R-:W2:Y:S04]  /*11770*/  LDL.LU R4, [R1+0x108] ;  /* 0x0001080001047983 */ /* 0x001ea80000300800 */
[----:B------:R0:W-:Y:S01]  /*11780*/  STL [R1+0x1f0], R3 ;  /* 0x0001f00301007387 */ /* 0x0001e20000100800 */
[----:B--2---:R-:W-:-:S04]  /*11790*/  IMAD.U32 R11, R4, 0x10000, RZ ;  /* 0x00010000040b7824 */ /* 0x004fc800078e00ff */
[----:B------:R-:W-:-:S04]  /*117a0*/  FMUL R11, R11, R16 ;  /* 0x000000100b0b7220 */ /* 0x000fc80000400000 */
[----:B---3--:R-:W-:Y:S02]  /*117b0*/  FFMA R10, R10, R2, R11 ;  /* 0x000000020a0a7223 */ /* 0x008fe4000000000b */
[----:B------:R2:W5:Y:S03]  /*117c0*/  LDL.LU R11, [R1+0x214] ;  /* 0x00021400010b7983 */ /* 0x0005660000300800 */
[----:B------:R-:W-:Y:S02]  /*117d0*/  F2FP.BF16.F32.PACK_AB R9, RZ, R10 ;  /* 0x0000000aff09723e */ /* 0x000fe400000010ff */
[----:B------:R2:W5:Y:S02]  /*117e0*/  LDL.LU R10, [R1+0x210] ;  /* 0x00021000010a7983 */ /* 0x0005640000300800 */
[----:B------:R-:W-:Y:S02]  /*117f0*/  PRMT R8, R9, 0x7610, R8 ;  /* 0x0000761009087816 */ /* 0x000fe40000000008 */
[----:B------:R2:W5:Y:S02]  /*11800*/  LDL.LU R9, [R1+0x20c] ;  /* 0x00020c0001097983 */ /* 0x0005640000300800 */
[----:B------:R-:W-:-:S02]  /*11810*/  PRMT R5, R8, 0x7610, R5 ;  /* 0x0000761008057816 */ /* 0x000fc40000000005 */
[----:B0-----:R-:W-:Y:S01]  /*11820*/  PRMT R3, R4, 0x7610, R3 ;  /* 0x0000761004037816 */ /* 0x001fe20000000003 */
[----:B------:R2:W5:Y:S04]  /*11830*/  LDL.LU R8, [R1+0x208] ;  /* 0x0002080001087983 */ /* 0x0005680000300800 */
[----:B----4-:R0:W-:Y:S04]  /*11840*/  @P4 STG.E.U16 desc[UR46][R6.64+0x10], R5 ;  /* 0x0000100506004986 */ /* 0x0101e8000c10152e */
[----:B0-----:R2:W5:Y:S04]  /*11850*/  LDL.LU.64 R6, [R1+0x200] ;  /* 0x0002000001067983 */ /* 0x0015680000300a00 */
[----:B------:R2:W5:Y:S04]  /*11860*/  LDL.LU R5, [R1+0x1f8] ;  /* 0x0001f80001057983 */ /* 0x0005680000300800 */
[----:B------:R2:W5:Y:S04]  /*11870*/  LDL.LU R4, [R1+0x1f4] ;  /* 0x0001f40001047983 */ /* 0x0005680000300800 */
[----:B------:R0:W-:Y:S04]  /*11880*/  STL.S16 [R1+0x108], R3 ;  /* 0x0001080301007387 */ /* 0x0001e80000100600 */
[----:B0-----:R2:W5:Y:S01]  /*11890*/  LDL.LU R3, [R1+0x1f0] ;  /* 0x0001f00001037983 */ /* 0x0015620000300800 */
[----:B------:R-:W-:Y:S01]  /*118a0*/  ISETP.GT.AND P4, PT, R0, 0x108, P6 ;  /* 0x000001080000780c */ /* 0x000fe20003784270 */
[----:B------:R-:W-:-:S12]  /*118b0*/  BSSY B1, `(.L_x_104) ;  /* 0x0000006000017945 */ /* 0x000fd80003800000 */
[----:B--2---:R-:W-:Y:S05]  /*118c0*/  @!P4 BRA `(.L_x_105) ;  /* 0x000000000010c947 */ /* 0x004fea0003800000 */
[----:B------:R0:W-:Y:S04]  /*118d0*/  STL [R1+0x1f0], R0 ;  /* 0x0001f00001007387 */ /* 0x0001e80000100800 */
[----:B0----5:R-:W2:Y:S04]  /*118e0*/  LDG.E.LTC128B.U16 R0, desc[UR46][R10.64+0x12] ;  /* 0x0000122e0a007981 */ /* 0x021ea8000c1e1520 */
[----:B--2---:R0:W-:Y:S04]  /*118f0*/  STL [R1+0x108], R0 ;  /* 0x0001080001007387 */ /* 0x0041e80000100800 */
[----:B0-----:R0:W5:Y:S02]  /*11900*/  LDL.LU R0, [R1+0x1f0] ;  /* 0x0001f00001007983 */ /* 0x0011640000300800 */
.L_x_105:
[----:B------:R-:W-:Y:S05]  /*11910*/  BSYNC B1 ;  /* 0x0000000000017941 */ /* 0x000fea0003800000 */
.L_x_104:
        /* <DEDUP_REMOVED lines=32> */
.L_x_107:
[----:B------:R-:W-:Y:S05]  /*11b20*/  BSYNC B1 ;  /* 0x0000000000017941 */ /* 0x000fea0003800000 */
.L_x_106:
        /* <DEDUP_REMOVED lines=32> */
.L_x_109:
[----:B------:R-:W-:Y:S05]  /*11d30*/  BSYNC B1 ;  /* 0x0000000000017941 */ /* 0x000fea0003800000 */
.L_x_108:
        /* <DEDUP_REMOVED lines=9> */
[----:B----4-:R-:W-:-:S05]  /*11dd0*/  SHF.L.U32 R9, R4, 0x10, RZ ;  /* 0x0000001004097819 */ /* 0x010fca00000006ff */
        /* <DEDUP_REMOVED lines=22> */
.L_x_111:
[----:B------:R-:W-:Y:S05]  /*11f40*/  BSYNC B1 ;  /* 0x0000000000017941 */ /* 0x000fea0003800000 */
.L_x_110:
        /* <DEDUP_REMOVED lines=35> */
.L_x_113:
[----:B------:R-:W-:Y:S05]  /*12180*/  BSYNC B1 ;  /* 0x0000000000017941 */ /* 0x000fea0003800000 */
.L_x_112:
        /* <DEDUP_REMOVED lines=32> */
.L_x_115:
[----:B------:R-:W-:Y:S05]  /*12390*/  BSYNC B1 ;  /* 0x0000000000017941 */ /* 0x000fea0003800000 */
.L_x_114:
[----:B-----5:R3:W-:Y:S04]  /*123a0*/  STL [R1+0x200], R7 ;  /* 0x0002000701007387 */ /* 0x0207e80000100800 */
[----:B---3--:R-:W3:Y:S04]  /*123b0*/  LDL R7, [R1+0x108] ;  /* 0x0001080001077983 */ /* 0x008ee80000100800 */
[----:B------:R4:W-:Y:S04]  /*123c0*/  STL [R1+0x1fc], R6 ;  /* 0x0001fc0601007387 */ /* 0x0009e80000100800 */
[----:B----4-:R-:W4:Y:S04]  /*123d0*/  LDL.LU R6, [R1+0x130] ;  /* 0x0001300001067983 */ /* 0x010f280000300800 */
[----:B------:R0:W-:Y:S04]  /*123e0*/  STL [R1+0x1f8], R5 ;  /* 0x0001f80501007387 */ /* 0x0001e80000100800 */
[----:B------:R1:W-:Y:S04]  /*123f0*/  STL [R1+0x1f4], R4 ;  /* 0x0001f40401007387 */ /* 0x0003e80000100800 */
[----:B------:R2:W-:Y:S01]  /*12400*/  STL [R1+0x1f0], R3 ;  /* 0x0001f00301007387 */ /* 0x0005e20000100800 */
[----:B---3--:R-:W-:-:S04]  /*12410*/  IMAD.U32 R7, R7, 0x10000, RZ ;  /* 0x0001000007077824 */ /* 0x008fc800078e00ff */
[----:B------:R-:W-:-:S04]  /*12420*/  FMUL R7, R7, R16 ;  /* 0x0000001007077220 */ /* 0x000fc80000400000 */
[----:B----4-:R-:W-:Y:S02]  /*12430*/  FFMA R6, R6, R2, R7 ;  /* 0x0000000206067223 */ /* 0x010fe40000000007 */
[----:B------:R3:W5:Y:S03]  /*12440*/  LDL.LU R7, [R1+0x200] ;  /* 0x0002000001077983 */ /* 0x0007660000300800 */
[----:B0-----:R-:W-:Y:S02]  /*12450*/  F2FP.BF16.F32.PACK_AB R5, RZ, R6 ;  /* 0x00000006ff05723e */ /* 0x001fe400000010ff */
[----:B------:R3:W5:Y:S02]  /*12460*/  LDL.LU R6, [R1+0x1fc] ;  /* 0x0001fc0001067983 */ /* 0x0007640000300800 */
[----:B-1----:R-:W-:Y:S02]  /*12470*/  PRMT R4, R5, 0x7610, R4 ;  /* 0x0000761005047816 */ /* 0x002fe40000000004 */
[----:B------:R3:W5:Y:S02]  /*12480*/  LDL.LU R5, [R1+0x1f8] ;  /* 0x0001f80001057983 */ /* 0x0007640000300800 */
[----:B--2---:R-:W-:-:S02]  /*12490*/  PRMT R3, R4, 0x7610, R3 ;  /* 0x0000761004037816 */ /* 0x004fc40000000003 */
[----:B------:R3:W5:Y:S04]  /*124a0*/  LDL.LU R4, [R1+0x1f4] ;  /* 0x0001f40001047983 */ /* 0x0007680000300800 */
[----:B------:R0:W-:Y:S04]  /*124b0*/  @P4 STG.E.U16 desc[UR46][R232.64+0x30], R3 ;  /* 0x00003003e8004986 */ /* 0x0001e8000c10152e */
[----:B0-----:R3:W5:Y:S04]  /*124c0*/  LDL.LU R3, [R1+0x1f0] ;  /* 0x0001f00001037983 */ /* 0x0017680000300800 */
[----:B------:R-:W2:Y:S01]  /*124d0*/  LDL.LU R233, [R1+0x108] ;  /* 0x0001080001e97983 */ /* 0x000ea20000300800 */
[----:B------:R-:W-:Y:S01]  /*124e0*/  ISETP.GT.AND P4, PT, R0, 0x100, P0 ;  /* 0x000001000000780c */ /* 0x000fe20000784270 */
[----:B------:R-:W-:Y:S01]  /*124f0*/  BSSY B1, `(.L_x_116) ;  /* 0x0000004000017945 */ /* 0x000fe20003800000 */
[----:B--2---:R-:W-:-:S11]  /*12500*/  PRMT R232, R233, 0x7610, R232 ;  /* 0x00007610e9e87816 */ /* 0x004fd600000000e8 */
[----:B---3--:R-:W-:Y:S05]  /*12510*/  @!P4 BRA `(.L_x_117) ;  /* 0x000000000004c947 */ /* 0x008fea0003800000 */
[----:B------:R0:W5:Y:S02]  /*12520*/  LDG.E.LTC128B.U16 R232, desc[UR46][R12.64+0x32] ;  /* 0x0000322e0ce87981 */ /* 0x000164000c1e1520 */
.L_x_117:
[----:B------:R-:W-:Y:S05]  /*12530*/  BSYNC B1 ;  /* 0x0000000000017941 */ /* 0x000fea0003800000 */
.L_x_116:
[----:B-----5:R1:W-:Y:S04]  /*12540*/  STL [R1+0x1f0], R3 ;  /* 0x0001f00301007387 */ /* 0x0203e80000100800 */
[----:B-1----:R-:W2:Y:S01]  /*12550*/  LDL.LU R3, [R1+0x134] ;  /* 0x0001340001037983 */ /* 0x002ea20000300800 */
[----:B------:R-:W-:-:S04]  /*12560*/  IMAD.U32 R233, R232, 0x10000, RZ ;  /* 0x00010000e8e97824 */ /* 0x000fc800078e00ff */
[----:B------:R-:W-:Y:S01]  /*12570*/  FMUL R233, R233, R16 ;  /* 0x00000010e9e97220 */ /* 0x000fe20000400000 */
[----:B------:R-:W-:Y:S03]  /*12580*/  BSSY B1, `(.L_x_118) ;  /* 0x0000008000017945 */ /* 0x000fe60003800000 */
[----:B--2---:R-:W-:Y:S02]  /*12590*/  FFMA R233, R3, R2, R233 ;  /* 0x0000000203e97223 */ /* 0x004fe400000000e9 */
[----:B------:R1:W5:Y:S03]  /*125a0*/  LDL.LU R3, [R1+0x1f0] ;  /* 0x0001f00001037983 */ /* 0x0003660000300800 */
[----:B------:R-:W-:-:S05]  /*125b0*/  F2FP.BF16.F32.PACK_AB R233, RZ, R233 ;  /* 0x000000e9ffe9723e */ /* 0x000fca00000010ff */
[----:B------:R1:W-:Y:S01]  /*125c0*/  @P4 STG.E.U16 desc[UR46][R234.64+0x32], R233 ;  /* 0x000032e9ea004986 */ /* 0x0003e2000c10152e */
[----:B------:R-:W-:-:S13]  /*125d0*/  ISETP.GT.AND P4, PT, R0, 0x108, P1 ;  /* 0x000001080000780c */ /* 0x000fda0000f84270 */
[----:B-1----:R-:W-:Y:S05]  /*125e0*/  @!P4 BRA `(.L_x_119) ;  /* 0x000000000004c947 */ /* 0x002fea0003800000 */
[----:B------:R1:W5:Y:S02]  /*125f0*/  LDG.E.LTC128B.U16 R232, desc[UR46][R10.64+0x30] ;  /* 0x0000302e0ae87981 */ /* 0x000364000c1e1520 */
.L_x_119:
[----:B------:R-:W-:Y:S05]  /*12600*/  BSYNC B1 ;  /* 0x0000000000017941 */ /* 0x000fea0003800000 */
.L_x_118:
[----:B-----5:R2:W-:Y:S04]  /*12610*/  STL [R1+0x1f8], R3 ;  /* 0x0001f80301007387 */ /* 0x0205e80000100800 */
[----:B--2---:R-:W2:Y:S04]  /*12620*/  LDL.LU R3, [R1+0x138] ;  /* 0x0001380001037983 */ /* 0x004ea80000300800 */
[----:B------:R3:W-:Y:S04]  /*12630*/  STL.64 [R1+0x1f0], R4 ;  /* 0x0001f00401007387 */ /* 0x0007e80000100a00 */
[----:B---3--:R-:W3:Y:S01]  /*12640*/  LDL.LU.64 R4, [R1+0x100] ;  /* 0x0001000001047983 */ /* 0x008ee20000300a00 */
[----:B------:R-:W-:-:S04]  /*12650*/  IMAD.U32 R233, R232, 0x10000, RZ ;  /* 0x00010000e8e97824 */ /* 0x000fc800078e00ff */
[----:B------:R-:W-:-:S04]  /*12660*/  FMUL R233, R233, R16 ;  /* 0x00000010e9e97220 */ /* 0x000fc80000400000 */
[----:B--2---:R-:W-:Y:S02]  /*12670*/  FFMA R233, R3, R2, R233 ;  /* 0x0000000203e97223 */ /* 0x004fe400000000e9 */
[----:B------:R2:W5:Y:S03]  /*12680*/  LDL.LU R3, [R1+0x1f8] ;  /* 0x0001f80001037983 */ /* 0x0005660000300800 */
[----:B------:R-:W-:-:S05]  /*12690*/  F2FP.BF16.F32.PACK_AB R233, RZ, R233 ;  /* 0x000000e9ffe9723e */ /* 0x000fca00000010ff */
[----:B---3--:R3:W-:Y:S04]  /*126a0*/  @P4 STG.E.U16 desc[UR46][R4.64+0x30], R233 ;  /* 0x000030e904004986 */ /* 0x0087e8000c10152e */
[----:B---3--:R2:W5:Y:S01]  /*126b0*/  LDL.LU.64 R4, [R1+0x1f0] ;  /* 0x0001f00001047983 */ /* 0x0085620000300a00 */
[----:B------:R-:W-:Y:S01]  /*126c0*/  ISETP.GT.AND P4, PT, R0, 0x108, P0 ;  /* 0x000001080000780c */ /* 0x000fe20000784270 */
[----:B------:R-:W-:-:S12]  /*126d0*/  BSSY B1, `(.L_x_120) ;  /* 0x0000003000017945 */ /* 0x000fd80003800000 */
[----:B--2---:R-:W-:Y:S05]  /*126e0*/  @!P4 BRA `(.L_x_121) ;  /* 0x000000000004c947 */ /* 0x004fea0003800000 */
[----:B------:R2:W5:Y:S02]  /*126f0*/  LDG.E.LTC128B.U16 R232, desc[UR46][R10.64+0x32] ;  /* 0x0000322e0ae87981 */ /* 0x000564000c1e1520 */
.L_x_121:
[----:B------:R-:W-:Y:S05]  /*12700*/  BSYNC B1 ;  /* 0x0000000000017941 */ /* 0x000fea0003800000 */
.L_x_120:
[----:B------:R3:W-:Y:S04]  /*12710*/  STL [R1+0x218], R9 ;  /* 0x0002180901007387 */ /* 0x0007e80000100800 */
[----:B---3--:R-:W3:Y:S01]  /*12720*/  LDL.LU R9, [R1+0x13c] ;  /* 0x00013c0001097983 */ /* 0x008ee20000300800 */
[----:B-----5:R-:W-:-:S03]  /*12730*/  IMAD.U32 R233, R232, 0x10000, RZ ;  /* 0x00010000e8e97824 */ /* 0x020fc600078e00ff */
[----:B------:R1:W-:Y:S01]  /*12740*/  STL.64 [R1+0x210], R10 ;  /* 0x0002100a01007387 */ /* 0x0003e20000100a00 */
[----:B------:R-:W-:-:S03]  /*12750*/  FMUL R233, R233, R16 ;  /* 0x00000010e9e97220 */ /* 0x000fc60000400000 */
[----:B-12---:R-:W2:Y:S04]  /*12760*/  LDL.LU.64 R10, [R1+0x1c0] ;  /* 0x0001c000010a7983 */ /* 0x006ea80000300a00 */
[----:B------:R1:W-:Y:S04]  /*12770*/  STL [R1+0x208], R8 ;  /* 0x0002080801007387 */ /* 0x0003e80000100800 */
[----:B-1----:R-:W4:Y:S04]  /*12780*/  LDL.LU R8, [R1+0xc0] ;  /* 0x0000c00001087983 */ /* 0x002f280000300800 */
[----:B------:R-:W-:Y:S04]  /*12790*/  STL [R1+0x204], R7 ;  /* 0x0002040701007387 */ /* 0x000fe80000100800 */
[----:B------:R-:W-:Y:S04]  /*127a0*/  STL [R1+0x200], R6 ;  /* 0x0002000601007387 */ /* 0x000fe80000100800 */
[----:B------:R1:W-:Y:S04]  /*127b0*/  STL.64 [R1+0x1f8], R4 ;  /* 0x0001f80401007387 */ /* 0x0003e80000100a00 */
[----:B------:R-:W-:Y:S01]  /*127c0*/  STL [R1+0x1f0], R3 ;  /* 0x0001f00301007387 */ /* 0x000fe20000100800 */
[----:B-1----:R-:W-:Y:S01]  /*127d0*/  PRMT R5, R232, 0x7610, R5 ;  /* 0x00007610e8057816 */ /* 0x002fe20000000005 */
[----:B---3--:R-:W-:-:S02]  /*127e0*/  FFMA R233, R9, R2, R233 ;  /* 0x0000000209e97223 */ /* 0x008fc400000000e9 */
[----:B------:R-:W5:Y:S03]  /*127f0*/  LDL.LU R9, [R1+0x218] ;  /* 0x0002180001097983 */ /* 0x000f660000300800 */
[----:B------:R-:W-:-:S05]  /*12800*/  F2FP.BF16.F32.PACK_AB R233, RZ, R233 ;  /* 0x000000e9ffe9723e */ /* 0x000fca00000010ff */
[----:B------:R1:W-:Y:S04]  /*12810*/  @P4 STG.E.U16 desc[UR46][R236.64+0x32], R233 ;  /* 0x000032e9ec004986 */ /* 0x0003e8000c10152e */
[----:B-1----:R-:W3:Y:S01]  /*12820*/  LDL.LU.64 R232, [R1+0x168] ;  /* 0x0001680001e87983 */ /* 0x002ee20000300a00 */
[----:B------:R-:W-:-:S13]  /*12830*/  ISETP.GT.AND P4, PT, R0, 0x180, P5 ;  /* 0x000001800000780c */ /* 0x000fda0002f84270 */
[----:B---3--:R1:W3:Y:S02]  /*12840*/  @P4 LDG.E.LTC128B.U16 R5, desc[UR46][R232.64] ;  /* 0x0000002ee8054981 */ /* 0x0082e4000c1e1520 */
[----:B-1----:R-:W-:Y:S01]  /*12850*/  IMAD.U32 R233, RZ, RZ, UR9 ;  /* 0x00000009ffe97e24 */ /* 0x002fe2000f8e00ff */
[----:B---3--:R-:W-:Y:S01]  /*12860*/  SHF.L.U32 R232, R5, 0x10, RZ ;  /* 0x0000001005e87819 */ /* 0x008fe200000006ff */
[----:B------:R1:W-:Y:S04]  /*12870*/  STL [R1+0x110], R5 ;  /* 0x0001100501007387 */ /* 0x0003e80000100800 */
[----:B------:R-:W-:Y:S01]  /*12880*/  FMUL R232, R232, R16 ;  /* 0x00000010e8e87220 */ /* 0x000fe20000400000 */
[----:B--2---:R2:W-:Y:S03]  /*12890*/  STL.64 [R1+0x100], R10 ;  /* 0x0001000a01007387 */ /* 0x0045e60000100a00 */
[----:B----4-:R-:W-:Y:S01]  /*128a0*/  FFMA R8, R8, R2, R232 ;  /* 0x0000000208087223 */ /* 0x010fe200000000e8 */
[----:B------:R-:W-:-:S02]  /*128b0*/  IMAD.U32 R232, RZ, RZ, UR8 ;  /* 0x00000008ffe87e24 */ /* 0x000fc4000f8e00ff */
[----:B-1----:R-:W-:Y:S02]  /*128c0*/  IMAD R5, R233, 0x300, RZ ;  /* 0x00000300e9057824 */ /* 0x002fe400078e02ff */
[----:B------:R-:W-:Y:S01]  /*128d0*/  F2FP.BF16.F32.PACK_AB R7, RZ, R8 ;  /* 0x00000008ff07723e */ /* 0x000fe200000010ff */
[----:B------:R-:W-:-:S03]  /*128e0*/  IMAD.WIDE.U32 R232, R232, 0x300, R10 ;  /* 0x00000300e8e87825 */ /* 0x000fc600078e000a */
[----:B------:R-:W-:Y:S01]  /*128f0*/  PRMT R6, R7, 0x7610, R6 ;  /* 0x0000761007067816 */ /* 0x000fe20000000006 */
[----:B------:R-:W-:Y:S01]  /*12900*/  IMAD.IADD R5, R233, 0x1, R5 ;  /* 0x00000001e9057824 */ /* 0x000fe200078e0205 */
[----:B--2---:R1:W5:Y:S01]  /*12910*/  LDL.LU.64 R10, [R1+0x210] ;  /* 0x00021000010a7983 */ /* 0x0043620000300a00 */
[----:B------:R-:W-:Y:S01]  /*12920*/  @P4 IMAD.MOV.U32 R4, RZ, RZ, R232 ;  /* 0x000000ffff044224 */ /* 0x000fe200078e00e8 */
[----:B------:R-:W-:Y:S02]  /*12930*/  PRMT R3, R6, 0x7610, R3 ;  /* 0x0000761006037816 */ /* 0x000fe40000000003 */
[----:B------:R1:W5:Y:S04]  /*12940*/  LDL.LU R8, [R1+0x208] ;  /* 0x0002080001087983 */ /* 0x0003680000300800 */
[----:B------:R1:W5:Y:S04]  /*12950*/  LDL.LU R7, [R1+0x204] ;  /* 0x0002040001077983 */ /* 0x0003680000300800 */
[----:B------:R1:W5:Y:S04]  /*12960*/  LDL.LU R6, [R1+0x200] ;  /* 0x0002000001067983 */ /* 0x0003680000300800 */
[----:B------:R-:W-:Y:S04]  /*12970*/  STL.64 [R1+0x108], R4 ;  /* 0x0001080401007387 */ /* 0x000fe80000100a00 */
[----:B------:R2:W-:Y:S04]  /*12980*/  @P4 STG.E.U16 desc[UR46][R4.64], R3 ;  /* 0x0000000304004986 */ /* 0x0005e8000c10152e */
[----:B--2---:R1:W5:Y:S04]  /*12990*/  LDL.LU.64 R4, [R1+0x1f8] ;  /* 0x0001f80001047983 */ /* 0x0043680000300a00 */
[----:B------:R1:W5:Y:S01]  /*129a0*/  LDL.LU R3, [R1+0x1f0] ;  /* 0x0001f00001037983 */ /* 0x0003620000300800 */
[----:B------:R-:W-:Y:S01]  /*129b0*/  LOP3.LUT P4, RZ, R17, 0x4, RZ, 0xc0, !PT ;  /* 0x0000000411ff7812 */ /* 0x000fe2000788c0ff */
[----:B------:R-:W-:Y:S03]  /*129c0*/  BSSY B1, `(.L_x_122) ;  /* 0x0000007000017945 */ /* 0x000fe60003800000 */
[----:B------:R-:W-:-:S13]  /*129d0*/  ISETP.GT.AND P4, PT, R0, 0x180, P4 ;  /* 0x000001800000780c */ /* 0x000fda0002784270 */
[----:B-1----:R-:W-:Y:S05]  /*129e0*/  @!P4 BRA `(.L_x_123) ;  /* 0x000000000010c947 */ /* 0x002fea0003800000 */
[----:B------:R1:W-:Y:S04]  /*129f0*/  STL [R1+0x1f0], R0 ;  /* 0x0001f00001007387 */ /* 0x0003e80000100800 */
[----:B-1---5:R-:W2:Y:S04]  /*12a00*/  LDG.E.LTC128B.U16 R0, desc[UR46][R8.64+0x2] ;  /* 0x0000022e08007981 */ /* 0x022ea8000c1e1520 */
[----:B--2---:R1:W-:Y:S04]  /*12a10*/  STL [R1+0x110], R0 ;  /* 0x0001100001007387 */ /* 0x0043e80000100800 */
[----:B-1----:R1:W5:Y:S02]  /*12a20*/  LDL.LU R0, [R1+0x1f0] ;  /* 0x0001f00001007983 */ /* 0x0023640000300800 */
.L_x_123:
[----:B------:R-:W-:Y:S05]  /*12a30*/  BSYNC B1 ;  /* 0x0000000000017941 */ /* 0x000fea0003800000 */
.L_x_122:
[----:B-----5:R-:W-:Y:S04]  /*12a40*/  STL [R1+0x210], R5 ;  /* 0x0002100501007387 */ /* 0x020fe80000100800 */
[----:B------:R2:W-:Y:S04]  /*12a50*/  STL.64 [R1+0x208], R10 ;  /* 0x0002080a01007387 */ /* 0x0005e80000100a00 */
[----:B--2---:R-:W2:Y:S04]  /*12a60*/  LDL.LU R11, [R1+0xc4] ;  /* 0x0000c400010b7983 */ /* 0x004ea80000300800 */
[----:B------:R3:W-:Y:S04]  /*12a70*/  STL.64 [R1+0x200], R8 ;  /* 0x0002000801007387 */ /* 0x0007e80000100a00 */
[----:B---3--:R-:W3:Y:S04]  /*12a80*/  LDL.64 R8, [R1+0x108] ;  /* 0x0001080001087983 */ /* 0x008ee80000100a00 */
[----:B------:R-:W-:Y:S04]  /*12a90*/  STL.64 [R1+0x1f8], R6 ;  /* 0x0001f80601007387 */ /* 0x000fe80000100a00 */
[----:B------:R4:W-:Y:S04]  /*12aa0*/  STL [R1+0x1f4], R4 ;  /* 0x0001f40401007387 */ /* 0x0009e80000100800 */
[----:B----4-:R-:W4:Y:S04]  /*12ab0*/  LDL.LU R4, [R1+0x110] ;  /* 0x0001100001047983 */ /* 0x010f280000300800 */
[----:B------:R-:W-:Y:S01]  /*12ac0*/  STL [R1+0x1f0], R3 ;  /* 0x0001f00301007387 */ /* 0x000fe20000100800 */
[----:B----4-:R-:W-:-:S04]  /*12ad0*/  IMAD.U32 R5, R4, 0x10000, RZ ;  /* 0x0001000004057824 */ /* 0x010fc800078e00ff */
[----:B------:R-:W-:-:S04]  /*12ae0*/  FMUL R5, R5, R16 ;  /* 0x0000001005057220 */ /* 0x000fc80000400000 */
[----:B--2---:R-:W-:Y:S02]  /*12af0*/  FFMA R11, R11, R2, R5 ;  /* 0x000000020b0b7223 */ /* 0x004fe40000000005 */
[----:B------:R2:W5:Y:S03]  /*12b00*/  LDL.LU R5, [R1+0x210] ;  /* 0x0002100001057983 */ /* 0x0005660000300800 */
[----:B------:R-:W-:Y:S01]  /*12b10*/  F2FP.BF16.F32.PACK_AB R7, RZ, R11 ;  /* 0x0000000bff07723e */ /* 0x000fe200000010ff */
[----:B---3--:R-:W-:-:S03]  /*12b20*/  @P4 IMAD.MOV.U32 R11, RZ, RZ, R9 ;  /* 0x000000ffff0b4224 */ /* 0x008fc600078e0009 */
[----:B------:R-:W-:Y:S01]  /*12b30*/  PRMT R10, R7, 0x7610, R10 ;  /* 0x00007610070a7816 */ /* 0x000fe2000000000a */
[----:B------:R-:W-:-:S03]  /*12b40*/  IMAD.U32 R7, RZ, RZ, UR8 ;  /* 0x00000008ff077e24 */ /* 0x000fc6000f8e00ff */
[----:B------:R-:W-:Y:S01]  /*12b50*/  PRMT R6, R10, 0x7610, R6 ;  /* 0x000076100a067816 */ /* 0x000fe20000000006 */
[----:B------:R-:W-:Y:S01]  /*12b60*/  @P4 IMAD.MOV.U32 R10, RZ, RZ, R232 ;  /* 0x000000ffff0a4224 */ /* 0x000fe200078e00e8 */
[----:B------:R-:W-:-:S04]  /*12b70*/  SHF.L.U32 R7, R7, 0x4, RZ ;  /* 0x0000000407077819 */ /* 0x000fc800000006ff */
[----:B------:R3:W-:Y:S04]  /*12b80*/  @P4 STG.E.U16 desc[UR46][R10.64+0x2], R6 ;  /* 0x000002060a004986 */ /* 0x0007e8000c10152e */
[----:B---3--:R2:W5:Y:S01]  /*12b90*/  LDL.LU.64 R10, [R1+0x208] ;  /* 0x00020800010a7983 */ /* 0x0085620000300a00 */
[----:B------:R-:W-:-:S03]  /*12ba0*/  IADD3 R6, P4, R7, R232, RZ ;  /* 0x000000e807067210 */ /* 0x000fc60007f9e0ff */
[----:B------:R-:W3:Y:S01]  /*12bb0*/  LDL R7, [R1+0x1e4] ;  /* 0x0001e40001077983 */ /* 0x000ee20000100800 */
[----:B------:R-:W-:Y:S02]  /*12bc0*/  PRMT R3, R4, 0x7610, R3 ;  /* 0x0000761004037816 */ /* 0x000fe40000000003 */
[----:B------:R-:W-:Y:S01]  /*12bd0*/  ISETP.GT.AND P5, PT, R0, 0x188, P5 ;  /* 0x000001880000780c */ /* 0x000fe20002fa4270 */
[----:B---3--:R-:W-:Y:S02]  /*12be0*/  IMAD.X R7, R9, 0x1, R7, P4 ;  /* 0x0000000109077824 */ /* 0x008fe400020e0607 */
[----:B------:R2:W5:Y:S04]  /*12bf0*/  LDL.LU.64 R8, [R1+0x200] ;  /* 0x0002000001087983 */ /* 0x0005680000300a00 */
[----:B------:R3:W-:Y:S04]  /*12c00*/  STL.64 [R1+0xc0], R6 ;  /* 0x0000c00601007387 */ /* 0x0007e80000100a00 */
[----:B---3--:R2:W5:Y:S04]  /*12c10*/  LDL.LU.64 R6, [R1+0x1f8] ;  /* 0x0001f80001067983 */ /* 0x0085680000300a00 */
[----:B------:R2:W5:Y:S04]  /*12c20*/  LDL.LU R4, [R1+0x1f4] ;  /* 0x0001f40001047983 */ /* 0x0005680000300800 */
[----:B------:R3:W-:Y:S04]  /*12c30*/  STL.S16 [R1+0x110], R3 ;  /* 0x0001100301007387 */ /* 0x0007e80000100600 */
[----:B---3--:R2:W5:Y:S01]  /*12c40*/  LDL.LU R3, [R1+0x1f0] ;  /* 0x0001f00001037983 */ /* 0x0085620000300800 */
[----:B------:R-:W-:Y:S04]  /*12c50*/  BSSY B1, `(.L_x_124) ;  /* 0x0000009000017945 */ /* 0x000fe80003800000 */
[----:B------:R-:W-:Y:S05]  /*12c60*/  @!P5 BRA `(.L_x_125) ;  /* 0x00000000001cd947 */ /* 0x000fea0003800000 */
[----:B-----5:R3:W-:Y:S04]  /*12c70*/  STL.64 [R1+0x1f8], R2 ;  /* 0x0001f80201007387 */ /* 0x0207e80000100a00 */
[----:B---3--:R-:W3:Y:S04]  /*12c80*/  LDL.LU.64 R2, [R1+0x158] ;  /* 0x0001580001027983 */ /* 0x008ee80000300a00 */
[----:B------:R3:W-:Y:S04]  /*12c90*/  STL [R1+0x1f0], R0 ;  /* 0x0001f00001007387 */ /* 0x0007e80000100800 */
[----:B---3--:R-:W3:Y:S04]  /*12ca0*/  LDG.E.LTC128B.U16 R0, desc[UR46][R2.64] ;  /* 0x0000002e02007981 */ /* 0x008ee8000c1e1520 */
[----:B------:R4:W5:Y:S04]  /*12cb0*/  LDL.LU.64 R2, [R1+0x1f8] ;  /* 0x0001f80001027983 */ /* 0x0009680000300a00 */
[----:B---3--:R3:W-:Y:S04]  /*12cc0*/  STL [R1+0x110], R0 ;  /* 0x0001100001007387 */ /* 0x0087e80000100800 */
[----:B---3--:R4:W5:Y:S02]  /*12cd0*/  LDL.LU R0, [R1+0x1f0] ;  /* 0x0001f00001007983 */ /* 0x0089640000300800 */
.L_x_125:
[----:B------:R-:W-:Y:S05]  /*12ce0*/  BSYNC B1 ;  /* 0x0000000000017941 */ /* 0x000fea0003800000 */
.L_x_124:
[----:B-----5:R-:W-:Y:S04]  /*12cf0*/  STL [R1+0x214], R11 ;  /* 0x0002140b01007387 */ /* 0x020fe80000100800 */
[----:B------:R3:W-:Y:S04]  /*12d00*/  STL [R1+0x210], R10 ;  /* 0x0002100a01007387 */ /* 0x0007e80000100800 */
[----:B---3--:R-:W3:Y:S04]  /*12d10*/  LDL.LU R10, [R1+0xc8] ;  /* 0x0000c800010a7983 */ /* 0x008ee80000300800 */
[----:B------:R-:W-:Y:S04]  /*12d20*/  STL [R1+0x20c], R9 ;  /* 0x00020c0901007387 */ /* 0x000fe80000100800 */
[----:B------:R-:W-:Y:S04]  /*12d30*/  STL [R1+0x208], R8 ;  /* 0x0002080801007387 */ /* 0x000fe80000100800 */
[----:B------:R0:W-:Y:S04]  /*12d40*/  STL.64 [R1+0x200], R6 ;  /* 0x0002000601007387 */ /* 0x0001e80000100a00 */
[----:B0-----:R-:W2:Y:S04]  /*12d50*/  LDL.64 R6, [R1+0xc0] ;  /* 0x0000c00001067983 */ /* 0x001ea80000100a00 */
[----:B------:R-:W-:Y:S04]  /*12d60*/  STL [R1+0x1f8], R5 ;  /* 0x0001f80501007387 */ /* 0x000fe80000100800 */
[----:B------:R0:W-:Y:S04]  /*12d70*/  STL [R1+0x1f4], R4 ;  /* 0x0001f40401007387 */ /* 0x0001e80000100800 */
[----:B0-----:R-:W4:Y:S01]  /*12d80*/  LDL.LU R4, [R1+0x110] ;  /* 0x0001100001047983 */ /* 0x001f220000300800 */
[----:B------:R-:W-:-:S03]  /*12d90*/  LOP3.LUT P4, RZ, R17, 0x4, RZ, 0xc0, !PT ;  /* 0x0000000411ff7812 */ /* 0x000fc6000788c0ff */
[----:B------:R0:W-:Y:S01]  /*12da0*/  STL [R1+0x1f0], R3 ;  /* 0x0001f00301007387 */ /* 0x0001e20000100800 */
[----:B----4-:R-:W-:-:S04]  /*12db0*/  IMAD.U32 R11, R4, 0x10000, RZ ;  /* 0x00010000040b7824 */ /* 0x010fc800078e00ff */
        /* <DEDUP_REMOVED lines=10> */
[----:B--2---:R0:W-:Y:S04]  /*12e60*/  @P5 STG.E.U16 desc[UR46][R6.64], R5 ;  /* 0x0000000506005986 */ /* 0x0041e8000c10152e */
[----:B0-----:R3:W5:Y:S04]  /*12e70*/  LDL.LU.64 R6, [R1+0x200] ;  /* 0x0002000001067983 */ /* 0x0017680000300a00 */
[----:B------:R3:W5:Y:S01]  /*12e80*/  LDL.LU R5, [R1+0x1f8] ;  /* 0x0001f80001057983 */ /* 0x0007620000300800 */
[----:B------:R-:W-:-:S03]  /*12e90*/  ISETP.GT.AND P4, PT, R0, 0x188, P4 ;  /* 0x000001880000780c */ /* 0x000fc60002784270 */
[----:B------:R3:W5:Y:S04]  /*12ea0*/  LDL.LU R4, [R1+0x1f4] ;  /* 0x0001f40001047983 */ /* 0x0007680000300800 */
[----:B------:R0:W-:Y:S04]  /*12eb0*/  STL.S16 [R1+0xc8], R3 ;  /* 0x0000c80301007387 */ /* 0x0001e80000100600 */
[----:B0-----:R3:W5:Y:S01]  /*12ec0*/  LDL.LU R3, [R1+0x1f0] ;  /* 0x0001f00001037983 */ /* 0x0017620000300800 */
[----:B------:R-:W-:Y:S04]  /*12ed0*/  BSSY B1, `(.L_x_126) ;  /* 0x0000006000017945 */ /* 0x000fe80003800000 */
[----:B------:R-:W-:Y:S05]  /*12ee0*/  @!P4 BRA `(.L_x_127) ;  /* 0x000000000010c947 */ /* 0x000fea0003800000 */
[----:B------:R0:W-:Y:S04]  /*12ef0*/  STL [R1+0x1f0], R0 ;  /* 0x0001f00001007387 */ /* 0x0001e80000100800 */
[----:B0----5:R-:W2:Y:S04]  /*12f00*/  LDG.E.LTC128B.U16 R0, desc[UR46][R6.64+0x2] ;  /* 0x0000022e06007981 */ /* 0x021ea8000c1e1520 */
[----:B--2---:R0:W-:Y:S04]  /*12f10*/  STL [R1+0xc8], R0 ;  /* 0x0000c80001007387 */ /* 0x0041e80000100800 */
[----:B0-----:R0:W5:Y:S02]  /*12f20*/  LDL.LU R0, [R1+0x1f0] ;  /* 0x0001f00001007983 */ /* 0x0011640000300800 */
.L_x_127:
[----:B------:R-:W-:Y:S05]  /*12f30*/  BSYNC B1 ;  /* 0x0000000000017941 */ /* 0x000fea0003800000 */
.L_x_126:
[----:B-----5:R-:W-:Y:S04]  /*12f40*/  STL [R1+0x214], R11 ;  /* 0x0002140b01007387 */ /* 0x020fe80000100800 */
[----:B------:R2:W-:Y:S04]  /*12f50*/  STL [R1+0x210], R10 ;  /* 0x0002100a01007387 */ /* 0x0005e80000100800 */
[----:B--2---:R-:W2:Y:S04]  /*12f60*/  LDL.LU R10, [R1+0xcc] ;  /* 0x0000cc00010a7983 */ /* 0x004ea80000300800 */
[----:B------:R-:W-:Y:S04]  /*12f70*/  STL [R1+0x20c], R9 ;  /* 0x00020c0901007387 */ /* 0x000fe80000100800 */
[----:B------:R-:W-:Y:S04]  /*12f80*/  STL [R1+0x208], R8 ;  /* 0x0002080801007387 */ /* 0x000fe80000100800 */
[----:B------:R4:W-:Y:S04]  /*12f90*/  STL.64 [R1+0x200], R6 ;  /* 0x0002000601007387 */ /* 0x0009e80000100a00 */
[----:B----4-:R-:W4:Y:S04]  /*12fa0*/  LDL.64 R6, [R1+0xc0] ;  /* 0x0000c00001067983 */ /* 0x010f280000100a00 */
[----:B------:R-:W-:Y:S04]  /*12fb0*/  STL [R1+0x1f8], R5 ;  /* 0x0001f80501007387 */ /* 0x000fe80000100800 */
[----:B------:R1:W-:Y:S04]  /*12fc0*/  STL [R1+0x1f4], R4 ;  /* 0x0001f40401007387 */ /* 0x0003e80000100800 */
[----:B-1----:R-:W3:Y:S01]  /*12fd0*/  LDL.LU R4, [R1+0xc8] ;  /* 0x0000c80001047983 */ /* 0x002ee20000300800 */
[----:B------:R-:W-:-:S03]  /*12fe0*/  LOP3.LUT P5, RZ, R17, 0x2, RZ, 0xc0, !PT ;  /* 0x0000000211ff7812 */ /* 0x000fc600078ac0ff */
[----:B------:R1:W-:Y:S01]  /*12ff0*/  STL [R1+0x1f0], R3 ;  /* 0x0001f00301007387 */ /* 0x0003e20000100800 */
[----:B---3--:R-:W-:-:S04]  /*13000*/  IMAD.U32 R11, R4, 0x10000, RZ ;  /* 0x00010000040b7824 */ /* 0x008fc800078e00ff */
[----:B------:R-:W-:-:S04]  /*13010*/  FMUL R11, R11, R16 ;  /* 0x000000100b0b7220 */ /* 0x000fc80000400000 */
[----:B--2---:R-:W-:Y:S02]  /*13020*/  FFMA R10, R10, R2, R11 ;  /* 0x000000020a0a7223 */ /* 0x004fe4000000000b */
[----:B------:R2:W5:Y:S03]  /*13030*/  LDL.LU R11, [R1+0x214] ;  /* 0x00021400010b7983 */ /* 0x0005660000300800 */
[----:B------:R-:W-:Y:S02]  /*13040*/  F2FP.BF16.F32.PACK_AB R9, RZ, R10 ;  /* 0x0000000aff09723e */ /* 0x000fe400000010ff */
[----:B------:R2:W5:Y:S02]  /*13050*/  LDL.LU R10, [R1+0x210] ;  /* 0x00021000010a7983 */ /* 0x0005640000300800 */
[----:B------:R-:W-:Y:S02]  /*13060*/  PRMT R8, R9, 0x7610, R8 ;  /* 0x0000761009087816 */ /* 0x000fe40000000008 */
[----:B------:R2:W5:Y:S02]  /*13070*/  LDL.LU R9, [R1+0x20c] ;  /* 0x00020c0001097983 */ /* 0x0005640000300800 */
[----:B------:R-:W-:-:S02]  /*13080*/  PRMT R5, R8, 0x7610, R5 ;  /* 0x0000761008057816 */ /* 0x000fc40000000005 */
[----:B-1----:R-:W-:Y:S01]  /*13090*/  PRMT R3, R4, 0x7610, R3 ;  /* 0x0000761004037816 */ /* 0x002fe20000000003 */
[----:B------:R2:W5:Y:S04]  /*130a0*/  LDL.LU R8, [R1+0x208] ;  /* 0x0002080001087983 */ /* 0x0005680000300800 */
[----:B----4-:R1:W-:Y:S04]  /*130b0*/  @P4 STG.E.U16 desc[UR46][R6.64+0x2], R5 ;  /* 0x0000020506004986 */ /* 0x0103e8000c10152e */
[----:B-1----:R2:W5:Y:S04]  /*130c0*/  LDL.LU.64 R6, [R1+0x200] ;  /* 0x0002000001067983 */ /* 0x0025680000300a00 */
[----:B------:R2:W5:Y:S01]  /*130d0*/  LDL.LU R5, [R1+0x1f8] ;  /* 0x0001f80001057983 */ /* 0x0005620000300800 */
[----:B------:R-:W-:-:S03]  /*130e0*/  ISETP.GT.AND P4, PT, R0, 0x180, P5 ;  /* 0x000001800000780c */ /* 0x000fc60002f84270 */
[----:B------:R2:W5:Y:S04]  /*130f0*/  LDL.LU R4, [R1+0x1f4] ;  /* 0x0001f40001047983 */ /* 0x0005680000300800 */
[----:B------:R1:W-:Y:S04]  /*13100*/  STL.S16 [R1+0xc8], R3 ;  /* 0x0000c80301007387 */ /* 0x0003e80000100600 */
[----:B-1----:R2:W5:Y:S01]  /*13110*/  LDL.LU R3, [R1+0x1f0] ;  /* 0x0001f00001037983 */ /* 0x0025620000300800 */
[----:B------:R-:W-:Y:S04]  /*13120*/  BSSY B1, `(.L_x_128) ;  /* 0x0000006000017945 */ /* 0x000fe80003800000 */
[----:B------:R-:W-:Y:S05]  /*13130*/  @!P4 BRA `(.L_x_129) ;  /* 0x000000000010c947 */ /* 0x000fea0003800000 */
[----:B------:R1:W-:Y:S04]  /*13140*/  STL [R1+0x1f0], R0 ;  /* 0x0001f00001007387 */ /* 0x0003e80000100800 */
[----:B-1---5:R-:W3:Y:S04]  /*13150*/  LDG.E.LTC128B.U16 R0, desc[UR46][R8.64+0x10] ;  /* 0x0000102e08007981 */ /* 0x022ee8000c1e1520 */
[----:B---3--:R1:W-:Y:S04]  /*13160*/  STL [R1+0xc8], R0 ;  /* 0x0000c80001007387 */ /* 0x0083e80000100800 */
[----:B-1----:R1:W5:Y:S02]  /*13170*/  LDL.LU R0, [R1+0x1f0] ;  /* 0x0001f00001007983 */ /* 0x0023640000300800 */
.L_x_129:
[----:B------:R-:W-:Y:S05]  /*13180*/  BSYNC B1 ;  /* 0x0000000000017941 */ /* 0x000fea0003800000 */
.L_x_128:
[----:B-----5:R-:W-:Y:S04]  /*13190*/  STL [R1+0x214], R11 ;  /* 0x0002140b01007387 */ /* 0x020fe80000100800 */
[----:B------:R3:W-:Y:S04]  /*131a0*/  STL [R1+0x210], R10 ;  /* 0x0002100a01007387 */ /* 0x0007e80000100800 */
[----:B---3--:R-:W3:Y:S04]  /*131b0*/  LDL.LU R10, [R1+0xd0] ;  /* 0x0000d000010a7983 */ /* 0x008ee80000300800 */
[----:B------:R-:W-:Y:S04]  /*131c0*/  STL [R1+0x20c], R9 ;  /* 0x00020c0901007387 */ /* 0x000fe80000100800 */
        /* <DEDUP_REMOVED lines=9> */
[----:B---3--:R-:W-:Y:S01]  /*13260*/  FFMA R10, R10, R2, R11 ;  /* 0x000000020a0a7223 */ /* 0x008fe2000000000b */
[----:B----4-:R-:W-:Y:S01]  /*13270*/  @P4 MOV R6, R232 ;  /* 0x000000e800064202 */ /* 0x010fe20000000f00 */
        /* <DEDUP_REMOVED lines=8> */
[----:B------:R0:W-:Y:S04]  /*13300*/  @P4 STG.E.U16 desc[UR46][R6.64+0x10], R5 ;  /* 0x0000100506004986 */ /* 0x0001e8000c10152e */
        /* <DEDUP_REMOVED lines=9> */
[----:B0----5:R-:W3:Y:S04]  /*133a0*/  LDG.E.LTC128B.U16 R0, desc[UR46][R8.64+0x12] ;  /* 0x0000122e08007981 */ /* 0x021ee8000c1e1520 */
[----:B---3--:R0:W-:Y:S04]  /*133b0*/  STL [R1+0xc8], R0 ;  /* 0x0000c80001007387 */ /* 0x0081e80000100800 */
[----:B0-----:R0:W5:Y:S02]  /*133c0*/  LDL.LU R0, [R1+0x1f0] ;  /* 0x0001f00001007983 */ /* 0x0011640000300800 */
.L_x_131:
[----:B------:R-:W-:Y:S05]  /*133d0*/  BSYNC B1 ;  /* 0x0000000000017941 */ /* 0x000fea0003800000 */
.L_x_130:
[----:B-----5:R-:W-:Y:S04]  /*133e0*/  STL [R1+0x214], R11 ;  /* 0x0002140b01007387 */ /* 0x020fe80000100800 */
[----:B------:R3:W-:Y:S04]  /*133f0*/  STL [R1+0x210], R10 ;  /* 0x0002100a01007387 */ /* 0x0007e80000100800 */
[----:B---3--:R-:W3:Y:S04]  /*13400*/  LDL.LU R10, [R1+0xd4] ;  /* 0x0000d400010a7983 */ /* 0x008ee80000300800 */
[----:B------:R-:W-:Y:S04]  /*13410*/  STL [R1+0x20c], R9 ;  /* 0x00020c0901007387 */ /* 0x000fe80000100800 */
[----:B------:R-:W-:Y:S04]  /*13420*/  STL [R1+0x208], R8 ;  /* 0x0002080801007387 */ /* 0x000fe80000100800 */
[----:B------:R4:W-:Y:S04]  /*13430*/  STL [R1+0x204], R7 ;  /* 0x0002040701007387 */ /* 0x0009e80000100800 */
[----:B----4-:R-:W4:Y:S04]  /*13440*/  LDL.LU R7, [R1+0xc8] ;  /* 0x0000c80001077983 */ /* 0x010f280000300800 */
[----:B------:R-:W-:Y:S04]  /*13450*/  STL [R1+0x200], R6 ;  /* 0x0002000601007387 */ /* 0x000fe80000100800 */
[----:B------:R1:W-:Y:S04]  /*13460*/  STL.64 [R1+0x1f8], R4 ;  /* 0x0001f80401007387 */ /* 0x0003e80000100a00 */
[----:B-1----:R-:W2:Y:S04]  /*13470*/  LDL.64 R4, [R1+0x108] ;  /* 0x0001080001047983 */ /* 0x002ea80000100a00 */
[----:B------:R1:W-:Y:S01]  /*13480*/  STL [R1+0x1f0], R3 ;  /* 0x0001f00301007387 */ /* 0x0003e20000100800 */
[----:B----4-:R-:W-:-:S04]  /*13490*/  IMAD.U32 R11, R7, 0x10000, RZ ;  /* 0x00010000070b7824 */ /* 0x010fc800078e00ff */
[----:B------:R-:W-:-:S04]  /*134a0*/  FMUL R11, R11, R16 ;  /* 0x000000100b0b7220 */ /* 0x000fc80000400000 */
[----:B---3--:R-:W-:Y:S01]  /*134b0*/  FFMA R10, R10, R2, R11 ;  /* 0x000000020a0a7223 */ /* 0x008fe2000000000b */
[----:B------:R-:W-:Y:S01]  /*134c0*/  PRMT R6, R7, 0x7610, R6 ;  /* 0x0000761007067816 */ /* 0x000fe20000000006 */
[----:B------:R3:W5:Y:S03]  /*134d0*/  LDL.LU R11, [R1+0x214] ;  /* 0x00021400010b7983 */ /* 0x0007660000300800 */
[----:B------:R-:W-:Y:S02]  /*134e0*/  F2FP.BF16.F32.PACK_AB R9, RZ, R10 ;  /* 0x0000000aff09723e */ /* 0x000fe400000010ff */
[----:B------:R3:W5:Y:S02]  /*134f0*/  LDL.LU R10, [R1+0x210] ;  /* 0x00021000010a7983 */ /* 0x0007640000300800 */
[----:B------:R-:W-:Y:S02]  /*13500*/  PRMT R8, R9, 0x7610, R8 ;  /* 0x0000761009087816 */ /* 0x000fe40000000008 */
[----:B------:R3:W5:Y:S01]  /*13510*/  LDL.LU R9, [R1+0x20c] ;  /* 0x00020c0001097983 */ /* 0x0007620000300800 */
[----:B--2---:R-:W-:Y:S01]  /*13520*/  @P4 IMAD.MOV.U32 R4, RZ, RZ, R232 ;  /* 0x000000ffff044224 */ /* 0x004fe200078e00e8 */
[----:B-1----:R-:W-:-:S02]  /*13530*/  PRMT R3, R8, 0x7610, R3 ;  /* 0x0000761008037816 */ /* 0x002fc40000000003 */
[----:B------:R3:W5:Y:S01]  /*13540*/  LDL.LU R8, [R1+0x208] ;  /* 0x0002080001087983 */ /* 0x0007620000300800 */
[----:B------:R-:W-:-:S03]  /*13550*/  ISETP.GT.AND P5, PT, R0, 0x188, P5 ;  /* 0x000001880000780c */ /* 0x000fc60002fa4270 */
[----:B------:R3:W5:Y:S04]  /*13560*/  LDL.LU R7, [R1+0x204] ;  /* 0x0002040001077983 */ /* 0x0007680000300800 */
[----:B------:R1:W-:Y:S04]  /*13570*/  STL.S16 [R1+0xc8], R6 ;  /* 0x0000c80601007387 */ /* 0x0003e80000100600 */
[----:B------:R2:W-:Y:S04]  /*13580*/  @P4 STG.E.U16 desc[UR46][R4.64+0x12], R3 ;  /* 0x0000120304004986 */ /* 0x0005e8000c10152e */
[----:B-1----:R3:W5:Y:S04]  /*13590*/  LDL.LU R6, [R1+0x200] ;  /* 0x0002000001067983 */ /* 0x0027680000300800 */
[----:B--2---:R3:W5:Y:S04]  /*135a0*/  LDL.LU.64 R4, [R1+0x1f8] ;  /* 0x0001f80001047983 */ /* 0x0047680000300a00 */
[----:B------:R3:W5:Y:S01]  /*135b0*/  LDL.LU R3, [R1+0x1f0] ;  /* 0x0001f00001037983 */ /* 0x0007620000300800 */
[----:B------:R-:W-:Y:S04]  /*135c0*/  BSSY B1, `(.L_x_132) ;  /* 0x0000006000017945 */ /* 0x000fe80003800000 */
[----:B------:R-:W-:Y:S05]  /*135d0*/  @!P5 BRA `(.L_x_133) ;  /* 0x000000000010d947 */ /* 0x000fea0003800000 */
[----:B------:R1:W-:Y:S04]  /*135e0*/  STL [R1+0x1f0], R0 ;  /* 0x0001f00001007387 */ /* 0x0003e80000100800 */
[----:B-1---5:R-:W2:Y:S04]  /*135f0*/  LDG.E.LTC128B.U16 R0, desc[UR46][R6.64+0x10] ;  /* 0x0000102e06007981 */ /* 0x022ea8000c1e1520 */
[----:B--2---:R1:W-:Y:S04]  /*13600*/  STL [R1+0xc8], R0 ;  /* 0x0000c80001007387 */ /* 0x0043e80000100800 */
[----:B-1----:R1:W5:Y:S02]  /*13610*/  LDL.LU R0, [R1+0x1f0] ;  /* 0x0001f00001007983 */ /* 0x0023640000300800 */
.L_x_133:
[----:B------:R-:W-:Y:S05]  /*13620*/  BSYNC B1 ;  /* 0x0000000000017941 */ /* 0x000fea0003800000 */
.L_x_132:
[----:B-----5:R-:W-:Y:S04]  /*13630*/  STL [R1+0x214], R11 ;  /* 0x0002140b01007387 */ /* 0x020fe80000100800 */
[----:B------:R2:W-:Y:S04]  /*13640*/  STL [R1+0x210], R10 ;  /* 0x0002100a01007387 */ /* 0x0005e80000100800 */
[----:B--2---:R-:W2:Y:S04]  /*13650*/  LDL.LU R10, [R1+0xd8] ;  /* 0x0000d800010a7983 */ /* 0x004ea80000300800 */
[----:B------:R-:W-:Y:S04]  /*13660*/  STL [R1+0x20c], R9 ;  /* 0x00020c0901007387 */ /* 0x000fe80000100800 */
[----:B------:R-:W-:Y:S04]  /*13670*/  STL [R1+0x208], R8 ;  /* 0x0002080801007387 */ /* 0x000fe80000100800 */
[----:B------:R4:W-:Y:S04]  /*13680*/  STL [R1+0x204], R7 ;  /* 0x0002040701007387 */ /* 0x0009e80000100800 */
[----:B----4-:R-:W4:Y:S04]  /*13690*/  LDL.LU R7, [R1+0xc8] ;  /* 0x0000c80001077983 */ /* 0x010f280000300800 */
[----:B------:R-:W-:Y:S04]  /*136a0*/  STL [R1+0x200], R6 ;  /* 0x0002000601007387 */ /* 0x000fe80000100800 */
[----:B------:R0:W-:Y:S04]  /*136b0*/  STL.64 [R1+0x1f8], R4 ;  /* 0x0001f80401007387 */ /* 0x0001e80000100a00 */
[----:B0-----:R-:W3:Y:S04]  /*136c0*/  LDL.64 R4, [R1+0xc0] ;  /* 0x0000c00001047983 */ /* 0x001ee80000100a00 */
[----:B------:R0:W-:Y:S01]  /*136d0*/  STL [R1+0x1f0], R3 ;  /* 0x0001f00301007387 */ /* 0x0001e20000100800 */
[----:B----4-:R-:W-:-:S04]  /*136e0*/  IMAD.U32 R11, R7, 0x10000, RZ ;  /* 0x00010000070b7824 */ /* 0x010fc800078e00ff */
[----:B------:R-:W-:-:S04]  /*136f0*/  FMUL R11, R11, R16 ;  /* 0x000000100b0b7220 */ /* 0x000fc80000400000 */
[----:B--2---:R-:W-:Y:S01]  /*13700*/  FFMA R10, R10, R2, R11 ;  /* 0x000000020a0a7223 */ /* 0x004fe2000000000b */
[----:B------:R-:W-:Y:S01]  /*13710*/  PRMT R6, R7, 0x7610, R6 ;  /* 0x0000761007067816 */ /* 0x000fe20000000006 */
[----:B------:R2:W5:Y:S03]  /*13720*/  LDL.LU R11, [R1+0x214] ;  /* 0x00021400010b7983 */ /* 0x0005660000300800 */
[----:B------:R-:W-:Y:S02]  /*13730*/  F2FP.BF16.F32.PACK_AB R9, RZ, R10 ;  /* 0x0000000aff09723e */ /* 0x000fe400000010ff */
[----:B------:R2:W5:Y:S02]  /*13740*/  LDL.LU R10, [R1+0x210] ;  /* 0x00021000010a7983 */ /* 0x0005640000300800 */
[----:B------:R-:W-:Y:S02]  /*13750*/  PRMT R8, R9, 0x7610, R8 ;  /* 0x0000761009087816 */ /* 0x000fe40000000008 */
[----:B------:R2:W5:Y:S01]  /*13760*/  LDL.LU R9, [R1+0x20c] ;  /* 0x00020c0001097983 */ /* 0x0005620000300800 */
[----:B------:R-:W-:-:S02]  /*13770*/  ISETP.GT.AND P4, PT, R0, 0x188, P6 ;  /* 0x000001880000780c */ /* 0x000fc40003784270 */
[----:B0-----:R-:W-:Y:S02]  /*13780*/  PRMT R3, R8, 0x7610, R3 ;  /* 0x0000761008037816 */ /* 0x001fe40000000003 */
[----:B------:R2:W5:Y:S04]  /*13790*/  LDL.LU R8, [R1+0x208] ;  /* 0x0002080001087983 */ /* 0x0005680000300800 */
[----:B------:R2:W5:Y:S04]  /*137a0*/  LDL.LU R7, [R1+0x204] ;  /* 0x0002040001077983 */ /* 0x0005680000300800 */
[----:B------:R0:W-:Y:S04]  /*137b0*/  STL.S16 [R1+0xc8], R6 ;  /* 0x0000c80601007387 */ /* 0x0001e80000100600 */
[----:B---3--:R3:W-:Y:S04]  /*137c0*/  @P5 STG.E.U16 desc[UR46][R4.64+0x10], R3 ;  /* 0x0000100304005986 */ /* 0x0087e8000c10152e */
[----:B0-----:R2:W5:Y:S04]  /*137d0*/  LDL.LU R6, [R1+0x200] ;  /* 0x0002000001067983 */ /* 0x0015680000300800 */
[----:B---3--:R2:W5:Y:S04]  /*137e0*/  LDL.LU.64 R4, [R1+0x1f8] ;  /* 0x0001f80001047983 */ /* 0x0085680000300a00 */
[----:B------:R2:W5:Y:S01]  /*137f0*/  LDL.LU R3, [R1+0x1f0] ;  /* 0x0001f00001037983 */ /* 0x0005620000300800 */
[----:B------:R-:W-:Y:S04]  /*13800*/  BSSY B1, `(.L_x_134) ;  /* 0x0000006000017945 */ /* 0x000fe80003800000 */
[----:B------:R-:W-:Y:S05]  /*13810*/  @!P4 BRA `(.L_x_135) ;  /* 0x000000000010c947 */ /* 0x000fea0003800000 */
[----:B------:R0:W-:Y:S04]  /*13820*/  STL [R1+0x1f0], R0 ;  /* 0x0001f00001007387 */ /* 0x0001e80000100800 */
[----:B0----5:R-:W3:Y:S04]  /*13830*/  LDG.E.LTC128B.U16 R0, desc[UR46][R6.64+0x12] ;  /* 0x0000122e06007981 */ /* 0x021ee8000c1e1520 */
[----:B---3--:R0:W-:Y:S04]  /*13840*/  STL [R1+0xc8], R0 ;  /* 0x0000c80001007387 */ /* 0x0081e80000100800 */
[----:B0-----:R0:W5:Y:S02]  /*13850*/  LDL.LU R0, [R1+0x1f0] ;  /* 0x0001f00001007983 */ /* 0x0011640000300800 */
.L_x_135:
[----:B------:R-:W-:Y:S05]  /*13860*/  BSYNC B1 ;  /* 0x0000000000017941 */ /* 0x000fea0003800000 */
.L_x_134:
        /* <DEDUP_REMOVED lines=20> */
[----:B------:R-:W-:-:S02]  /*139b0*/  ISETP.GT.AND P5, PT, R0, 0x180, P3 ;  /* 0x000001800000780c */ /* 0x000fc40001fa4270 */
[----:B-1----:R-:W-:Y:S02]  /*139c0*/  PRMT R3, R8, 0x7610, R3 ;  /* 0x0000761008037816 */ /* 0x002fe40000000003 */
[----:B------:R3:W5:Y:S04]  /*139d0*/  LDL.LU R8, [R1+0x208] ;  /* 0x0002080001087983 */ /* 0x0007680000300800 */
[----:B------:R3:W5:Y:S04]  /*139e0*/  LDL.LU R7, [R1+0x204] ;  /* 0x0002040001077983 */ /* 0x0007680000300800 */
[----:B------:R1:W-:Y:S04]  /*139f0*/  STL.S16 [R1+0xc8], R6 ;  /* 0x0000c80601007387 */ /* 0x0003e80000100600 */
[----:B--2---:R2:W-:Y:S04]  /*13a00*/  @P4 STG.E.U16 desc[UR46][R4.64+0x12], R3 ;  /* 0x0000120304004986 */ /* 0x0045e8000c10152e */
        /* <DEDUP_REMOVED lines=9> */
.L_x_137:
[----:B------:R-:W-:Y:S05]  /*13aa0*/  BSYNC B1 ;  /* 0x0000000000017941 */ /* 0x000fea0003800000 */
.L_x_136:
        /* <DEDUP_REMOVED lines=20> */
[----:B---3--:R-:W-:Y:S01]  /*13bf0*/  @P5 IMAD.MOV.U32 R4, RZ, RZ, R232 ;  /* 0x000000ffff045224 */ /* 0x008fe200078e00e8 */
[----:B0-----:R-:W-:-:S02]  /*13c00*/  PRMT R3, R8, 0x7610, R3 ;  /* 0x0000761008037816 */ /* 0x001fc40000000003 */
[----:B------:R2:W5:Y:S01]  /*13c10*/  LDL.LU R8, [R1+0x208] ;  /* 0x0002080001087983 */ /* 0x0005620000300800 */
[----:B------:R-:W-:-:S03]  /*13c20*/  ISETP.GT.AND P4, PT, R0, 0x180, P2 ;  /* 0x000001800000780c */ /* 0x000fc60001784270 */
[----:B------:R2:W5:Y:S04]  /*13c30*/  LDL.LU R7, [R1+0x204] ;  /* 0x0002040001077983 */ /* 0x0005680000300800 */
[----:B------:R0:W-:Y:S04]  /*13c40*/  STL.S16 [R1+0xc8], R6 ;  /* 0x0000c80601007387 */ /* 0x0001e80000100600 */
[----:B------:R3:W-:Y:S04]  /*13c50*/  @P5 STG.E.U16 desc[UR46][R4.64+0x20], R3 ;  /* 0x0000200304005986 */ /* 0x0007e8000c10152e */
        /* <DEDUP_REMOVED lines=9> */
.L_x_139:
[----:B------:R-:W-:Y:S05]  /*13cf0*/  BSYNC B1 ;  /* 0x0000000000017941 */ /* 0x000fea0003800000 */
.L_x_138:
        /* <DEDUP_REMOVED lines=11> */
[----:B----4-:R-:W-:-:S05]  /*13db0*/  SHF.L.U32 R11, R7, 0x10, RZ ;  /* 0x00000010070b7819 */ /* 0x010fca00000006ff */
[----:B------:R-:W-:-:S04]  /*13dc0*/  FMUL R11, R11, R16 ;  /* 0x000000100b0b7220 */ /* 0x000fc80000400000 */
[----:B---3--:R-:W-:Y:S01]  /*13dd0*/  FFMA R10, R10, R2, R11 ;  /* 0x000000020a0a7223 */ /* 0x008fe2000000000b */
[----:B------:R-:W-:Y:S01]  /*13de0*/  PRMT R6, R7, 0x7610, R6 ;  /* 0x0000761007067816 */ /* 0x000fe20000000006 */
[----:B------:R3:W5:Y:S03]  /*13df0*/  LDL.LU R11, [R1+0x214] ;  /* 0x00021400010b7983 */ /* 0x0007660000300800 */
[----:B------:R-:W-:Y:S02]  /*13e00*/  F2FP.BF16.F32.PACK_AB R9, RZ, R10 ;  /* 0x0000000aff09723e */ /* 0x000fe400000010ff */
[----:B------:R3:W5:Y:S02]  /*13e10*/  LDL.LU R10, [R1+0x210] ;  /* 0x00021000010a7983 */ /* 0x0007640000300800 */
[----:B------:R-:W-:Y:S01]  /*13e20*/  PRMT R8, R9, 0x7610, R8 ;  /* 0x0000761009087816 */ /* 0x000fe20000000008 */
[----:B--2---:R-:W-:Y:S01]  /*13e30*/  @P4 IMAD.MOV.U32 R4, RZ, RZ, R232 ;  /* 0x000000ffff044224 */ /* 0x004fe200078e00e8 */
[----:B------:R3:W5:Y:S02]  /*13e40*/  LDL.LU R9, [R1+0x20c] ;  /* 0x00020c0001097983 */ /* 0x0007640000300800 */
[----:B-1----:R-:W-:-:S02]  /*13e50*/  PRMT R3, R8, 0x7610, R3 ;  /* 0x0000761008037816 */ /* 0x002fc40000000003 */
[----:B------:R-:W-:Y:S01]  /*13e60*/  ISETP.GT.AND P3, PT, R0, 0x188, P3 ;  /* 0x000001880000780c */ /* 0x000fe20001f64270 */
[----:B------:R3:W5:Y:S04]  /*13e70*/  LDL.LU R8, [R1+0x208] ;  /* 0x0002080001087983 */ /* 0x0007680000300800 */
        /* <DEDUP_REMOVED lines=12> */
.L_x_141:
[----:B------:R-:W-:Y:S05]  /*13f40*/  BSYNC B1 ;  /* 0x0000000000017941 */ /* 0x000fea0003800000 */
.L_x_140:
        /* <DEDUP_REMOVED lines=35> */
.L_x_143:
[----:B------:R-:W-:Y:S05]  /*14180*/  BSYNC B1 ;  /* 0x0000000000017941 */ /* 0x000fea0003800000 */
.L_x_142:
        /* <DEDUP_REMOVED lines=35> */
.L_x_145:
[----:B------:R-:W-:Y:S05]  /*143c0*/  BSYNC B1 ;  /* 0x0000000000017941 */ /* 0x000fea0003800000 */
.L_x_144:
        /* <DEDUP_REMOVED lines=36> */
.L_x_147:
[----:B------:R-:W-:Y:S05]  /*14610*/  BSYNC B1 ;  /* 0x0000000000017941 */ /* 0x000fea0003800000 */
.L_x_146:
        /* <DEDUP_REMOVED lines=9> */
[----:B-1----:R-:W2:Y:S04]  /*146b0*/  LDL.LU.64 R4, [R1+0x108] ;  /* 0x0001080001047983 */ /* 0x002ea80000300a00 */
        /* <DEDUP_REMOVED lines=10> */
[----:B--2---:R-:W-:-:S02]  /*14760*/  @P2 MOV R4, R232 ;  /* 0x000000e800042202 */ /* 0x004fc40000000f00 */
[----:B-1----:R-:W-:Y:S02]  /*14770*/  PRMT R3, R8, 0x7610, R3 ;  /* 0x0000761008037816 */ /* 0x002fe40000000003 */
        /* <DEDUP_REMOVED lines=14> */
.L_x_149:
[----:B------:R-:W-:Y:S05]  /*14860*/  BSYNC B1 ;  /* 0x0000000000017941 */ /* 0x000fea0003800000 */
.L_x_148:
        /* <DEDUP_REMOVED lines=35> */
.L_x_151:
[----:B------:R-:W-:Y:S05]  /*14aa0*/  BSYNC B1 ;  /* 0x0000000000017941 */ /* 0x000fea0003800000 */
.L_x_150:
[----:B------:R-:W-:Y:S04]  /*14ab0*/  STL [R1+0x214], R12 ;  /* 0x0002140c01007387 */ /* 0x000fe80000100800 */
[----:B-----5:R3:W-:Y:S04]  /*14ac0*/  STL [R1+0x210], R11 ;  /* 0x0002100b01007387 */ /* 0x0207e80000100800 */
        /* <DEDUP_REMOVED lines=13> */
[----:B------:R3:W5:Y:S01]  /*14ba0*/  LDL.LU R12, [R1+0x214] ;  /* 0x00021400010c7983 */ /* 0x0007620000300800 */
[----:B------:R-:W-:Y:S02]  /*14bb0*/  ISETP.GT.AND P3, PT, R3, 0x20, PT ;  /* 0x000000200300780c */ /* 0x000fe40003f64270 */
[----:B------:R-:W-:Y:S02]  /*14bc0*/  F2FP.BF16.F32.PACK_AB R10, RZ, R11 ;  /* 0x0000000bff0a723e */ /* 0x000fe400000010ff */
[----:B------:R3:W5:Y:S02]  /*14bd0*/  LDL.LU R11, [R1+0x210] ;  /* 0x00021000010b7983 */ /* 0x0007640000300800 */
[----:B------:R-:W-:Y:S02]  /*14be0*/  PRMT R9, R10, 0x7610, R9 ;  /* 0x000076100a097816 */ /* 0x000fe40000000009 */
[----:B------:R3:W5:Y:S01]  /*14bf0*/  LDL.LU R10, [R1+0x20c] ;  /* 0x00020c00010a7983 */ /* 0x0007620000300800 */
[----:B------:R-:W-:-:S02]  /*14c00*/  ISETP.GT.AND P1, PT, R0, RZ, P3 ;  /* 0x000000ff0000720c */ /* 0x000fc40001f24270 */
[----:B-1----:R-:W-:Y:S02]  /*14c10*/  PRMT R4, R9, 0x7610, R4 ;  /* 0x0000761009047816 */ /* 0x002fe40000000004 */
[----:B------:R3:W5:Y:S01]  /*14c20*/  LDL.LU R9, [R1+0x208] ;  /* 0x0002080001097983 */ /* 0x0007620000300800 */
[----:B------:R-:W-:-:S03]  /*14c30*/  LOP3.LUT R17, R17, 0xfffffffe, RZ, 0xc0, !PT ;  /* 0xfffffffe11117812 */ /* 0x000fc600078ec0ff */
[----:B------:R3:W5:Y:S01]  /*14c40*/  LDL.LU R8, [R1+0x204] ;  /* 0x0002040001087983 */ /* 0x0007620000300800 */
[----:B------:R-:W-:Y:S01]  /*14c50*/  BSSY B1, `(.L_x_152) ;  /* 0x000000c000017945 */ /* 0x000fe20003800000 */
[----:B------:R-:W-:Y:S02]  /*14c60*/  @P3 LOP3.LUT R17, R17, 0x1, RZ, 0xfc, !PT ;  /* 0x0000000111113812 */ /* 0x000fe400078efcff */
[----:B------:R1:W-:Y:S04]  /*14c70*/  STL.S16 [R1+0xc0], R5 ;  /* 0x0000c00501007387 */ /* 0x0003e80000100600 */
[----:B--2---:R2:W-:Y:S04]  /*14c80*/  @P0 STG.E.U16 desc[UR46][R6.64+0x32], R4 ;  /* 0x0000320406000986 */ /* 0x0045e8000c10152e */
[----:B-1----:R3:W5:Y:S04]  /*14c90*/  LDL.LU R5, [R1+0x200] ;  /* 0x0002000001057983 */ /* 0x0027680000300800 */
[----:B--2---:R3:W5:Y:S04]  /*14ca0*/  LDL.LU.64 R6, [R1+0x1f8] ;  /* 0x0001f80001067983 */ /* 0x0047680000300a00 */
[----:B------:R3:W5:Y:S01]  /*14cb0*/  LDL.LU R4, [R1+0x1f0] ;  /* 0x0001f00001047983 */ /* 0x0007620000300800 */
[----:B------:R-:W-:Y:S05]  /*14cc0*/  @!P1 BRA `(.L_x_153) ;  /* 0x0000000000109947 */ /* 0x000fea0003800000 */
[----:B------:R1:W-:Y:S04]  /*14cd0*/  STL [R1+0x1f0], R0 ;  /* 0x0001f00001007387 */ /* 0x0003e80000100800 */
[----:B-1----:R-:W2:Y:S04]  /*14ce0*/  LDG.E.LTC128B.U16 R0, desc[UR46][R22.64+0x40] ;  /* 0x0000402e16007981 */ /* 0x002ea8000c1e1520 */
[----:B--2---:R1:W-:Y:S04]  /*14cf0*/  STL [R1+0xc0], R0 ;  /* 0x0000c00001007387 */ /* 0x0043e80000100800 */
[----:B-1----:R1:W5:Y:S02]  /*14d00*/  LDL.LU R0, [R1+0x1f0] ;  /* 0x0001f00001007983 */ /* 0x0023640000300800 */
.L_x_153:
[----:B------:R-:W-:Y:S05]  /*14d10*/  BSYNC B1 ;  /* 0x0000000000017941 */ /* 0x000fea0003800000 */
.L_x_152:
        /* <DEDUP_REMOVED lines=22> */
[----:B0-----:R-:W-:Y:S02]  /*14e80*/  PRMT R4, R9, 0x7610, R4 ;  /* 0x0000761009047816 */ /* 0x001fe40000000004 */
[----:B------:R2:W5:Y:S01]  /*14e90*/  LDL.LU R9, [R1+0x208] ;  /* 0x0002080001097983 */ /* 0x0005620000300800 */
[----:B------:R-:W-:-:S03]  /*14ea0*/  LOP3.LUT R17, R17, 0xfffffffb, RZ, 0xc0, !PT ;  /* 0xfffffffb11117812 */ /* 0x000fc600078ec0ff */
[----:B------:R2:W5:Y:S01]  /*14eb0*/  LDL.LU R8, [R1+0x204] ;  /* 0x0002040001087983 */ /* 0x0005620000300800 */
[----:B------:R-:W-:Y:S01]  /*14ec0*/  BSSY B1, `(.L_x_154) ;  /* 0x000000c000017945 */ /* 0x000fe20003800000 */
[----:B------:R-:W-:Y:S02]  /*14ed0*/  @P2 LOP3.LUT R17, R17, 0x4, RZ, 0xfc, !PT ;  /* 0x0000000411112812 */ /* 0x000fe400078efcff */
[----:B------:R0:W-:Y:S04]  /*14ee0*/  STL.S16 [R1+0x80], R5 ;  /* 0x0000800501007387 */ /* 0x0001e80000100600 */
[----:B---3--:R3:W-:Y:S04]  /*14ef0*/  @P1 STG.E.U16 desc[UR46][R6.64+0x40], R4 ;  /* 0x0000400406001986 */ /* 0x0087e8000c10152e */
[----:B0-----:R2:W5:Y:S04]  /*14f00*/  LDL.LU R5, [R1+0x200] ;  /* 0x0002000001057983 */ /* 0x0015680000300800 */
[----:B---3--:R2:W5:Y:S04]  /*14f10*/  LDL.LU.64 R6, [R1+0x1f8] ;  /* 0x0001f80001067983 */ /* 0x0085680000300a00 */
[----:B------:R2:W5:Y:S01]  /*14f20*/  LDL.LU R4, [R1+0x1f0] ;  /* 0x0001f00001047983 */ /* 0x0005620000300800 */
[----:B------:R-:W-:Y:S05]  /*14f30*/  @!P0 BRA `(.L_x_155) ;  /* 0x0000000000108947 */ /* 0x000fea0003800000 */
[----:B------:R0:W-:Y:S04]  /*14f40*/  STL [R1+0x1f0], R0 ;  /* 0x0001f00001007387 */ /* 0x0001e80000100800 */
[----:B0-----:R-:W3:Y:S04]  /*14f50*/  LDG.E.LTC128B.U16 R0, desc[UR46][R22.64+0x42] ;  /* 0x0000422e16007981 */ /* 0x001ee8000c1e1520 */
[----:B---3--:R0:W-:Y:S04]  /*14f60*/  STL [R1+0x80], R0 ;  /* 0x0000800001007387 */ /* 0x0081e80000100800 */
[----:B0-----:R0:W5:Y:S02]  /*14f70*/  LDL.LU R0, [R1+0x1f0] ;  /* 0x0001f00001007983 */ /* 0x0011640000300800 */
.L_x_155:
[----:B------:R-:W-:Y:S05]  /*14f80*/  BSYNC B1 ;  /* 0x0000000000017941 */ /* 0x000fea0003800000 */
.L_x_154:
        /* <DEDUP_REMOVED lines=32> */
[----:B-1----:R-:W2:Y:S04]  /*15190*/  LDG.E.LTC128B.U16 R0, desc[UR46][R20.64+0x40] ;  /* 0x0000402e14007981 */ /* 0x002ea8000c1e1520 */
[----:B--2---:R1:W-:Y:S04]  /*151a0*/  STL [R1+0x80], R0 ;  /* 0x0000800001007387 */ /* 0x0043e80000100800 */
[----:B-1----:R1:W5:Y:S02]  /*151b0*/  LDL.LU R0, [R1+0x1f0] ;  /* 0x0001f00001007983 */ /* 0x0023640000300800 */
.L_x_157:
[----:B------:R-:W-:Y:S05]  /*151c0*/  BSYNC B1 ;  /* 0x0000000000017941 */ /* 0x000fea0003800000 */
.L_x_156:
[----:B-----5:R-:W-:Y:S04]  /*151d0*/  STL [R1+0x208], R11 ;  /* 0x0002080b01007387 */ /* 0x020fe80000100800 */
[----:B------:R2:W-:Y:S04]  /*151e0*/  STL [R1+0x204], R10 ;  /* 0x0002040a01007387 */ /* 0x0005e80000100800 */
[----:B--2---:R-:W2:Y:S04]  /*151f0*/  LDL.LU R10, [R1+0x88] ;  /* 0x00008800010a7983 */ /* 0x004ea80000300800 */
[----:B------:R-:W-:Y:S04]  /*15200*/  STL [R1+0x200], R9 ;  /* 0x0002000901007387 */ /* 0x000fe80000100800 */
[----:B------:R-:W-:Y:S04]  /*15210*/  STL [R1+0x1fc], R8 ;  /* 0x0001fc0801007387 */ /* 0x000fe80000100800 */
[----:B------:R4:W-:Y:S04]  /*15220*/  STL [R1+0x1f8], R7 ;  /* 0x0001f80701007387 */ /* 0x0009e80000100800 */
[----:B----4-:R-:W4:Y:S04]  /*15230*/  LDL.LU R7, [R1+0x80] ;  /* 0x0000800001077983 */ /* 0x010f280000300800 */
[----:B------:R0:W-:Y:S04]  /*15240*/  STL [R1+0x1f4], R6 ;  /* 0x0001f40601007387 */ /* 0x0001e80000100800 */
[----:B------:R3:W-:Y:S01]  /*15250*/  STL [R1+0x1f0], R3 ;  /* 0x0001f00301007387 */ /* 0x0007e20000100800 */
[----:B----4-:R-:W-:-:S04]  /*15260*/  IMAD.U32 R11, R7, 0x10000, RZ ;  /* 0x00010000070b7824 */ /* 0x010fc800078e00ff */
[----:B------:R-:W-:-:S04]  /*15270*/  FMUL R11, R11, R16 ;  /* 0x000000100b0b7220 */ /* 0x000fc80000400000 */
[----:B--2---:R-:W-:Y:S01]  /*15280*/  FFMA R10, R10, R2, R11 ;  /* 0x000000020a0a7223 */ /* 0x004fe2000000000b */
[----:B0-----:R-:W-:Y:S01]  /*15290*/  PRMT R6, R7, 0x7610, R6 ;  /* 0x0000761007067816 */ /* 0x001fe20000000006 */
[----:B------:R0:W5:Y:S03]  /*152a0*/  LDL.LU R11, [R1+0x208] ;  /* 0x00020800010b7983 */ /* 0x0001660000300800 */
[----:B------:R-:W-:Y:S02]  /*152b0*/  F2FP.BF16.F32.PACK_AB R9, RZ, R10 ;  /* 0x0000000aff09723e */ /* 0x000fe400000010ff */
[----:B------:R0:W5:Y:S02]  /*152c0*/  LDL.LU R10, [R1+0x204] ;  /* 0x00020400010a7983 */ /* 0x0001640000300800 */
[----:B------:R-:W-:Y:S02]  /*152d0*/  PRMT R8, R9, 0x7610, R8 ;  /* 0x0000761009087816 */ /* 0x000fe40000000008 */
[----:B------:R0:W5:Y:S01]  /*152e0*/  LDL.LU R9, [R1+0x200] ;  /* 0x0002000001097983 */ /* 0x0001620000300800 */
[----:B------:R-:W-:-:S02]  /*152f0*/  ISETP.GT.AND P0, PT, R0, 0x8, P2 ;  /* 0x000000080000780c */ /* 0x000fc40001704270 */
[----:B---3--:R-:W-:Y:S02]  /*15300*/  PRMT R3, R8, 0x7610, R3 ;  /* 0x0000761008037816 */ /* 0x008fe40000000003 */
[----:B------:R0:W5:Y:S04]  /*15310*/  LDL.LU R8, [R1+0x1fc] ;  /* 0x0001fc0001087983 */ /* 0x0001680000300800 */
[----:B------:R0:W5:Y:S04]  /*15320*/  LDL.LU R7, [R1+0x1f8] ;  /* 0x0001f80001077983 */ /* 0x0001680000300800 */
[----:B------:R2:W-:Y:S04]  /*15330*/  STL.S16 [R1+0x80], R6 ;  /* 0x0000800601007387 */ /* 0x0005e80000100600 */
[----:B------:R3:W-:Y:S04]  /*15340*/  @P1 STG.E.U16 desc[UR46][R4.64+0x40], R3 ;  /* 0x0000400304001986 */ /* 0x0007e8000c10152e */
[----:B--2---:R0:W5:Y:S04]  /*15350*/  LDL.LU R6, [R1+0x1f4] ;  /* 0x0001f40001067983 */ /* 0x0041680000300800 */
[----:B---3--:R0:W5:Y:S01]  /*15360*/  LDL.LU R3, [R1+0x1f0] ;  /* 0x0001f00001037983 */ /* 0x0081620000300800 */
[----:B------:R-:W-:Y:S04]  /*15370*/  BSSY B1, `(.L_x_158) ;  /* 0x0000006000017945 */ /* 0x000fe80003800000 */
[----:B------:R-:W-:Y:S05]  /*15380*/  @!P0 BRA `(.L_x_159) ;  /* 0x0000000000108947 */ /* 0x000fea0003800000 */
[----:B------:R2:W-:Y:S04]  /*15390*/  STL [R1+0x1f0], R0 ;  /* 0x0001f00001007387 */ /* 0x0005e80000100800 */
[----:B--2---:R-:W2:Y:S04]  /*153a0*/  LDG.E.LTC128B.U16 R0, desc[UR46][R20.64+0x42] ;  /* 0x0000422e14007981 */ /* 0x004ea8000c1e1520 */
[----:B--2---:R2:W-:Y:S04]  /*153b0*/  STL [R1+0x80], R0 ;  /* 0x0000800001007387 */ /* 0x0045e80000100800 */
[----:B--2---:R2:W5:Y:S02]  /*153c0*/  LDL.LU R0, [R1+0x1f0] ;  /* 0x0001f00001007983 */ /* 0x0045640000300800 */
.L_x_159:
[----:B------:R-:W-:Y:S05]  /*153d0*/  BSYNC B1 ;  /* 0x0000000000017941 */ /* 0x000fea0003800000 */
.L_x_158:
[----:B------:R-:W-:Y:S04]  /*153e0*/  STL [R1+0x208], R12 ;  /* 0x0002080c01007387 */ /* 0x000fe80000100800 */
[----:B-----5:R3:W-:Y:S04]  /*153f0*/  STL [R1+0x204], R11 ;  /* 0x0002040b01007387 */ /* 0x0207e80000100800 */
[----:B---3--:R-:W3:Y:S04]  /*15400*/  LDL.LU R11, [R1+0x8c] ;  /* 0x00008c00010b7983 */ /* 0x008ee80000300800 */
        /* <DEDUP_REMOVED lines=8> */
[----:B---3--:R-:W-:Y:S01]  /*15490*/  FFMA R11, R11, R2, R12 ;  /* 0x000000020b0b7223 */ /* 0x008fe2000000000c */
[----:B0-----:R-:W-:Y:S01]  /*154a0*/  PRMT R7, R8, 0x7610, R7 ;  /* 0x0000761008077816 */ /* 0x001fe20000000007 */
        /* <DEDUP_REMOVED lines=14> */
[----:B------:R3:W-:Y:S04]  /*15590*/  @P0 STG.E.U16 desc[UR46][R4.64+0x42], R6 ;  /* 0x0000420604000986 */ /* 0x0007e8000c10152e */
[----:B-1----:R0:W5:Y:S04]  /*155a0*/  LDL.LU R7, [R1+0x1f4] ;  /* 0x0001f40001077983 */ /* 0x0021680000300800 */
[----:B---3--:R0:W5:Y:S01]  /*155b0*/  LDL.LU R6, [R1+0x1f0] ;  /* 0x0001f00001067983 */ /* 0x0081620000300800 */
[----:B------:R-:W-:Y:S05]  /*155c0*/  @!P1 BRA `(.L_x_161) ;  /* 0x0000000000109947 */ /* 0x000fea0003800000 */
[----:B------:R1:W-:Y:S04]  /*155d0*/  STL [R1+0x1f0], R0 ;  /* 0x0001f00001007387 */ /* 0x0003e80000100800 */
[----:B-1----:R-:W3:Y:S04]  /*155e0*/  LDG.E.LTC128B.U16 R0, desc[UR46][R22.64+0x50] ;  /* 0x0000502e16007981 */ /* 0x002ee8000c1e1520 */
[----:B---3--:R1:W-:Y:S04]  /*155f0*/  STL [R1+0x80], R0 ;  /* 0x0000800001007387 */ /* 0x0083e80000100800 */
[----:B-1----:R1:W5:Y:S02]  /*15600*/  LDL.LU R0, [R1+0x1f0] ;  /* 0x0001f00001007983 */ /* 0x0023640000300800 */
.L_x_161:
[----:B------:R-:W-:Y:S05]  /*15610*/  BSYNC B1 ;  /* 0x0000000000017941 */ /* 0x000fea0003800000 */
.L_x_160:
        /* <DEDUP_REMOVED lines=9> */
[----:B0-----:R-:W2:Y:S04]  /*156b0*/  LDL.64 R6, [R1+0x100] ;  /* 0x0001000001067983 */ /* 0x001ea80000100a00 */
[----:B------:R0:W-:Y:S01]  /*156c0*/  STL [R1+0x1f0], R4 ;  /* 0x0001f00401007387 */ /* 0x0001e20000100800 */
[----:B----4-:R-:W-:-:S05]  /*156d0*/  SHF.L.U32 R12, R8, 0x10, RZ ;  /* 0x00000010080c7819 */ /* 0x010fca00000006ff */
        /* <DEDUP_REMOVED lines=11> */
[----:B------:R3:W5:Y:S04]  /*15790*/  LDL.LU R9, [R1+0x208] ;  /* 0x0002080001097983 */ /* 0x0007680000300800 */
[----:B------:R3:W5:Y:S04]  /*157a0*/  LDL.LU R8, [R1+0x204] ;  /* 0x0002040001087983 */ /* 0x0007680000300800 */
[----:B------:R0:W-:Y:S04]  /*157b0*/  STL.S16 [R1+0x80], R5 ;  /* 0x0000800501007387 */ /* 0x0001e80000100600 */
[----:B--2---:R2:W-:Y:S04]  /*157c0*/  @P1 STG.E.U16 desc[UR46][R6.64+0x50], R4 ;  /* 0x0000500406001986 */ /* 0x0045e8000c10152e */
[----:B0-----:R3:W5:Y:S04]  /*157d0*/  LDL.LU R5, [R1+0x200] ;  /* 0x0002000001057983 */ /* 0x0017680000300800 */
[----:B--2---:R3:W5:Y:S04]  /*157e0*/  LDL.LU.64 R6, [R1+0x1f8] ;  /* 0x0001f80001067983 */ /* 0x0047680000300a00 */
[----:B------:R3:W5:Y:S01]  /*157f0*/  LDL.LU R4, [R1+0x1f0] ;  /* 0x0001f00001047983 */ /* 0x0007620000300800 */
[----:B------:R-:W-:Y:S04]  /*15800*/  BSSY B1, `(.L_x_162) ;  /* 0x0000006000017945 */ /* 0x000fe80003800000 */
[----:B------:R-:W-:Y:S05]  /*15810*/  @!P0 BRA `(.L_x_163) ;  /* 0x0000000000108947 */ /* 0x000fea0003800000 */
[----:B------:R0:W-:Y:S04]  /*15820*/  STL [R1+0x1f0], R0 ;  /* 0x0001f00001007387 */ /* 0x0001e80000100800 */
[----:B0-----:R-:W2:Y:S04]  /*15830*/  LDG.E.LTC128B.U16 R0, desc[UR46][R22.64+0x52] ;  /* 0x0000522e16007981 */ /* 0x001ea8000c1e1520 */
[----:B--2---:R0:W-:Y:S04]  /*15840*/  STL [R1+0x80], R0 ;  /* 0x0000800001007387 */ /* 0x0041e80000100800 */
[----:B0-----:R0:W5:Y:S02]  /*15850*/  LDL.LU R0, [R1+0x1f0] ;  /* 0x0001f00001007983 */ /* 0x0011640000300800 */
.L_x_163:
[----:B------:R-:W-:Y:S05]  /*15860*/  BSYNC B1 ;  /* 0x0000000000017941 */ /* 0x000fea0003800000 */
.L_x_162:
        /* <DEDUP_REMOVED lines=9> */
[----:B-1----:R-:W3:Y:S04]  /*15900*/  LDL.64 R4, [R1+0x100] ;  /* 0x0001000001047983 */ /* 0x002ee80000100a00 */
        /* <DEDUP_REMOVED lines=15> */
[----:B---3--:R3:W-:Y:S04]  /*15a00*/  @P0 STG.E.U16 desc[UR46][R4.64+0x52], R3 ;  /* 0x0000520304000986 */ /* 0x0087e8000c10152e */
[----:B-1----:R2:W5:Y:S04]  /*15a10*/  LDL.LU R6, [R1+0x200] ;  /* 0x0002000001067983 */ /* 0x0025680000300800 */
[----:B---3--:R2:W5:Y:S04]  /*15a20*/  LDL.LU.64 R4, [R1+0x1f8] ;  /* 0x0001f80001047983 */ /* 0x0085680000300a00 */
[----:B------:R2:W5:Y:S01]  /*15a30*/  LDL.LU R3, [R1+0x1f0] ;  /* 0x0001f00001037983 */ /* 0x0005620000300800 */
[----:B------:R-:W-:Y:S04]  /*15a40*/  BSSY B1, `(.L_x_164) ;  /* 0x0000006000017945 */ /* 0x000fe80003800000 */
[----:B------:R-:W-:Y:S05]  /*15a50*/  @!P2 BRA `(.L_x_165) ;  /* 0x000000000010a947 */ /* 0x000fea0003800000 */
[----:B------:R1:W-:Y:S04]  /*15a60*/  STL [R1+0x1f0], R0 ;  /* 0x0001f00001007387 */ /* 0x0003e80000100800 */
[----:B-1----:R-:W3:Y:S04]  /*15a70*/  LDG.E.LTC128B.U16 R0, desc[UR46][R20.64+0x50] ;  /* 0x0000502e14007981 */ /* 0x002ee8000c1e1520 */
[----:B---3--:R1:W-:Y:S04]  /*15a80*/  STL [R1+0x80], R0 ;  /* 0x0000800001007387 */ /* 0x0083e80000100800 */
[----:B-1----:R1:W5:Y:S02]  /*15a90*/  LDL.LU R0, [R1+0x1f0] ;  /* 0x0001f00001007983 */ /* 0x0023640000300800 */
.L_x_165:
[----:B------:R-:W-:Y:S05]  /*15aa0*/  BSYNC B1 ;  /* 0x0000000000017941 */ /* 0x000fea0003800000 */
.L_x_164:
[----:B-----5:R-:W-:Y:S04]  /*15ab0*/  STL [R1+0x208], R11 ;  /* 0x0002080b01007387 */ /* 0x020fe80000100800 */
[----:B------:R3:W-:Y:S04]  /*15ac0*/  STL [R1+0x204], R10 ;  /* 0x0002040a01007387 */ /* 0x0007e80000100800 */
        /* <DEDUP_REMOVED lines=15> */
[----:B------:R0:W5:Y:S01]  /*15bc0*/  LDL.LU R9, [R1+0x200] ;  /* 0x0002000001097983 */ /* 0x0001620000300800 */
[----:B------:R-:W-:-:S02]  /*15bd0*/  ISETP.GT.AND P1, PT, R0, 0x8, P4 ;  /* 0x000000080000780c */ /* 0x000fc40002724270 */
[----:B--2---:R-:W-:Y:S02]  /*15be0*/  PRMT R3, R8, 0x7610, R3 ;  /* 0x0000761008037816 */ /* 0x004fe40000000003 */
        /* <DEDUP_REMOVED lines=12> */
.L_x_167:
[----:B------:R-:W-:Y:S05]  /*15cb0*/  BSYNC B1 ;  /* 0x0000000000017941 */ /* 0x000fea0003800000 */
.L_x_166:
        /* <DEDUP_REMOVED lines=21> */
[----:B------:R0:W5:Y:S04]  /*15e10*/  LDL.LU R9, [R1+0x1fc] ;  /* 0x0001fc0001097983 */ /* 0x0001680000300800 */
[----:B------:R0:W5:Y:S04]  /*15e20*/  LDL.LU R8, [R1+0x1f8] ;  /* 0x0001f80001087983 */ /* 0x0001680000300800 */
[----:B------:R1:W-:Y:S04]  /*15e30*/  STL.S16 [R1+0x80], R7 ;  /* 0x0000800701007387 */ /* 0x0003e80000100600 */
[----:B------:R3:W-:Y:S04]  /*15e40*/  @P1 STG.E.U16 desc[UR46][R4.64+0x52], R6 ;  /* 0x0000520604001986 */ /* 0x0007e8000c10152e */
[----:B-1----:R0:W5:Y:S04]  /*15e50*/  LDL.LU R7, [R1+0x1f4] ;  /* 0x0001f40001077983 */ /* 0x0021680000300800 */
[----:B---3--:R0:W5:Y:S01]  /*15e60*/  LDL.LU R6, [R1+0x1f0] ;  /* 0x0001f00001067983 */ /* 0x0081620000300800 */
[----:B------:R-:W-:Y:S04]  /*15e70*/  BSSY B1, `(.L_x_168) ;  /* 0x0000006000017945 */ /* 0x000fe80003800000 */
[----:B------:R-:W-:Y:S05]  /*15e80*/  @!P0 BRA `(.L_x_169) ;  /* 0x0000000000108947 */ /* 0x000fea0003800000 */
[----:B------:R1:W-:Y:S04]  /*15e90*/  STL [R1+0x1f0], R0 ;  /* 0x0001f00001007387 */ /* 0x0003e80000100800 */
[----:B-1----:R-:W3:Y:S04]  /*15ea0*/  LDG.E.LTC128B.U16 R0, desc[UR46][R22.64+0x60] ;  /* 0x0000602e16007981 */ /* 0x002ee8000c1e1520 */
[----:B---3--:R1:W-:Y:S04]  /*15eb0*/  STL [R1+0x80], R0 ;  /* 0x0000800001007387 */ /* 0x0083e80000100800 */
[----:B-1----:R1:W5:Y:S02]  /*15ec0*/  LDL.LU R0, [R1+0x1f0] ;  /* 0x0001f00001007983 */ /* 0x0023640000300800 */
.L_x_169:
[----:B------:R-:W-:Y:S05]  /*15ed0*/  BSYNC B1 ;  /* 0x0000000000017941 */ /* 0x000fea0003800000 */
.L_x_168:
        /* <DEDUP_REMOVED lines=21> */
[----:B------:R2:W5:Y:S01]  /*16030*/  LDL.LU R7, [R1+0x208] ;  /* 0x0002080001077983 */ /* 0x0005620000300800 */
[----:B------:R-:W-:-:S03]  /*16040*/  ISETP.GT.AND P2, PT, R3, 0x31, PT ;  /* 0x000000310300780c */ /* 0x000fc60003f44270 */
[----:B----4-:R0:W-:Y:S04]  /*16050*/  @P0 STG.E.U16 desc[UR46][R8.64+0x60], R6 ;  /* 0x0000600608000986 */ /* 0x0101e8000c10152e */
[----:B0-----:R2:W5:Y:S04]  /*16060*/  LDL.LU.64 R8, [R1+0x200] ;  /* 0x0002000001087983 */ /* 0x0015680000300a00 */
[----:B------:R2:W5:Y:S01]  /*16070*/  LDL.LU R6, [R1+0x1f8] ;  /* 0x0001f80001067983 */ /* 0x0005620000300800 */
[----:B------:R-:W-:-:S03]  /*16080*/  ISETP.GT.AND P0, PT, R0, RZ, P2 ;  /* 0x000000ff0000720c */ /* 0x000fc60001704270 */
[----:B------:R2:W5:Y:S04]  /*16090*/  LDL.LU R5, [R1+0x1f4] ;  /* 0x0001f40001057983 */ /* 0x0005680000300800 */
[----:B------:R0:W-:Y:S04]  /*160a0*/  STL.S16 [R1+0x80], R4 ;  /* 0x0000800401007387 */ /* 0x0001e80000100600 */
[----:B0-----:R2:W5:Y:S01]  /*160b0*/  LDL.LU R4, [R1+0x1f0] ;  /* 0x0001f00001047983 */ /* 0x0015620000300800 */
[----:B------:R-:W-:Y:S04]  /*160c0*/  BSSY B1, `(.L_x_170) ;  /* 0x0000006000017945 */ /* 0x000fe80003800000 */
[----:B------:R-:W-:Y:S05]  /*160d0*/  @!P0 BRA `(.L_x_171) ;  /* 0x0000000000108947 */ /* 0x000fea0003800000 */
[----:B------:R0:W-:Y:S04]  /*160e0*/  STL [R1+0x1f0], R0 ;  /* 0x0001f00001007387 */ /* 0x0001e80000100800 */
[----:B0-----:R-:W3:Y:S04]  /*160f0*/  LDG.E.LTC128B.U16 R0, desc[UR46][R22.64+0x62] ;  /* 0x0000622e16007981 */ /* 0x001ee8000c1e1520 */
[----:B---3--:R0:W-:Y:S04]  /*16100*/  STL [R1+0x80], R0 ;  /* 0x0000800001007387 */ /* 0x0081e80000100800 */
[----:B0-----:R0:W5:Y:S02]  /*16110*/  LDL.LU R0, [R1+0x1f0] ;  /* 0x0001f00001007983 */ /* 0x0011640000300800 */
.L_x_171:
[----:B------:R-:W-:Y:S05]  /*16120*/  BSYNC B1 ;  /* 0x0000000000017941 */ /* 0x000fea0003800000 */
.L_x_170:
        /* <DEDUP_REMOVED lines=9> */
[----:B-1----:R-:W2:Y:S04]  /*161c0*/  LDL.LU R4, [R1+0x80] ;  /* 0x0000800001047983 */ /* 0x002ea80000300800 */
        /* <DEDUP_REMOVED lines=22> */
[----:B-1----:R-:W3:Y:S04]  /*16330*/  LDG.E.LTC128B.U16 R0, desc[UR46][R20.64+0x60] ;  /* 0x0000602e14007981 */ /* 0x002ee8000c1e1520 */
[----:B---3--:R1:W-:Y:S04]  /*16340*/  STL [R1+0x80], R0 ;  /* 0x0000800001007387 */ /* 0x0083e80000100800 */
[----:B-1----:R1:W5:Y:S02]  /*16350*/  LDL.LU R0, [R1+0x1f0] ;  /* 0x0001f00001007983 */ /* 0x0023640000300800 */
.L_x_173:
[----:B------:R-:W-:Y:S05]  /*16360*/  BSYNC B1 ;  /* 0x0000000000017941 */ /* 0x000fea0003800000 */
.L_x_172:
        /* <DEDUP_REMOVED lines=22> */
[----:B------:R-:W-:-:S03]  /*164d0*/  ISETP.GT.AND P0, PT, R0, 0x8, P2 ;  /* 0x000000080000780c */ /* 0x000fc60001704270 */
[----:B------:R0:W5:Y:S04]  /*164e0*/  LDL.LU R6, [R1+0x1f4] ;  /* 0x0001f40001067983 */ /* 0x0001680000300800 */
[----:B------:R3:W-:Y:S04]  /*164f0*/  STL.S16 [R1+0x88], R3 ;  /* 0x0000880301007387 */ /* 0x0007e80000100600 */
[----:B---3--:R0:W5:Y:S01]  /*16500*/  LDL.LU R3, [R1+0x1f0] ;  /* 0x0001f00001037983 */ /* 0x0081620000300800 */
[----:B------:R-:W-:Y:S04]  /*16510*/  BSSY B1, `(.L_x_174) ;  /* 0x0000006000017945 */ /* 0x000fe80003800000 */
[----:B------:R-:W-:Y:S05]  /*16520*/  @!P0 BRA `(.L_x_175) ;  /* 0x0000000000108947 */ /* 0x000fea0003800000 */
[----:B------:R3:W-:Y:S04]  /*16530*/  STL [R1+0x1f0], R0 ;  /* 0x0001f00001007387 */ /* 0x0007e80000100800 */
[----:B---3--:R-:W3:Y:S04]  /*16540*/  LDG.E.LTC128B.U16 R0, desc[UR46][R20.64+0x62] ;  /* 0x0000622e14007981 */ /* 0x008ee8000c1e1520 */
[----:B---3--:R3:W-:Y:S04]  /*16550*/  STL [R1+0x88], R0 ;  /* 0x0000880001007387 */ /* 0x0087e80000100800 */
[----:B---3--:R3:W5:Y:S02]  /*16560*/  LDL.LU R0, [R1+0x1f0] ;  /* 0x0001f00001007983 */ /* 0x0087640000300800 */
.L_x_175:
[----:B------:R-:W-:Y:S05]  /*16570*/  BSYNC B1 ;  /* 0x0000000000017941 */ /* 0x000fea0003800000 */
.L_x_174:
[----:B------:R-:W-:Y:S04]  /*16580*/  STL [R1+0x208], R12 ;  /* 0x0002080c01007387 */ /* 0x000fe80000100800 */
[----:B-----5:R4:W-:Y:S04]  /*16590*/  STL [R1+0x204], R11 ;  /* 0x0002040b01007387 */ /* 0x0209e80000100800 */
[----:B----4-:R-:W4:Y:S04]  /*165a0*/  LDL.LU R11, [R1+0xac] ;  /* 0x0000ac00010b7983 */ /* 0x010f280000300800 */
[----:B------:R-:W-:Y:S04]  /*165b0*/  STL [R1+0x200], R10 ;  /* 0x0002000a01007387 */ /* 0x000fe80000100800 */
[----:B------:R-:W-:Y:S04]  /*165c0*/  STL.64 [R1+0x1f8], R8 ;  /* 0x0001f80801007387 */ /* 0x000fe80000100a00 */
[----:B------:R0:W-:Y:S04]  /*165d0*/  STL [R1+0x1f4], R7 ;  /* 0x0001f40701007387 */ /* 0x0001e80000100800 */
[----:B0-----:R-:W2:Y:S04]  /*165e0*/  LDL.LU R7, [R1+0x88] ;  /* 0x0000880001077983 */ /* 0x001ea80000300800 */
[----:B------:R-:W-:Y:S01]  /*165f0*/  STL [R1+0x1f0], R6 ;  /* 0x0001f00601007387 */ /* 0x000fe20000100800 */
[----:B--2---:R-:W-:-:S05]  /*16600*/  SHF.L.U32 R12, R7, 0x10, RZ ;  /* 0x00000010070c7819 */ /* 0x004fca00000006ff */
[----:B------:R-:W-:-:S04]  /*16610*/  FMUL R12, R12, R16 ;  /* 0x000000100c0c7220 */ /* 0x000fc80000400000 */
[----:B----4-:R-:W-:Y:S02]  /*16620*/  FFMA R11, R11, R2, R12 ;  /* 0x000000020b0b7223 */ /* 0x010fe4000000000c */
[----:B------:R0:W5:Y:S03]  /*16630*/  LDL.LU R12, [R1+0x208] ;  /* 0x00020800010c7983 */ /* 0x0001660000300800 */
[----:B------:R-:W-:Y:S02]  /*16640*/  F2FP.BF16.F32.PACK_AB R10, RZ, R11 ;  /* 0x0000000bff0a723e */ /* 0x000fe400000010ff */
[----:B------:R0:W5:Y:S02]  /*16650*/  LDL.LU R11, [R1+0x204] ;  /* 0x00020400010b7983 */ /* 0x0001640000300800 */
[----:B------:R-:W-:Y:S01]  /*16660*/  PRMT R9, R10, 0x7610, R9 ;  /* 0x000076100a097816 */ /* 0x000fe20000000009 */
[----:B------:R-:W-:-:S03]  /*16670*/  IMAD.U32 R10, RZ, RZ, UR9 ;  /* 0x00000009ff0a7e24 */ /* 0x000fc6000f8e00ff */
[----:B------:R-:W-:Y:S01]  /*16680*/  PRMT R8, R9, 0x7610, R8 ;  /* 0x0000761009087816 */ /* 0x000fe20000000008 */
[----:B------:R-:W-:Y:S02]  /*16690*/  IMAD.U32 R9, RZ, RZ, UR8 ;  /* 0x00000008ff097e24 */ /* 0x000fe4000f8e00ff */
[----:B------:R-:W-:Y:S02]  /*166a0*/  IMAD R10, R10, 0x300, RZ ;  /* 0x000003000a0a7824 */ /* 0x000fe400078e02ff */
[----:B------:R-:W-:Y:S01]  /*166b0*/  IMAD.SHL.U32 R9, R9, 0x10, RZ ;  /* 0x0000001009097824 */ /* 0x000fe200078e00ff */
[----:B------:R2:W-:Y:S01]  /*166c0*/  @P0 STG.E.U16 desc[UR46][R4.64+0x62], R8 ;  /* 0x0000620804000986 */ /* 0x0005e2000c10152e */
[----:B------:R-:W-:-:S03]  /*166d0*/  IMAD.IADD R10, R10, 0x1, R233 ;  /* 0x000000010a0a7824 */ /* 0x000fc600078e02e9 */
[----:B--2---:R-:W-:Y:S02]  /*166e0*/  IADD3 R8, P0, R9, R232, RZ ;  /* 0x000000e809087210 */ /* 0x004fe40007f1e0ff */
[----:B------:R-:W2:Y:S01]  /*166f0*/  LDL.LU R9, [R1+0x1e4] ;  /* 0x0001e40001097983 */ /* 0x000ea20000300800 */
[----:B------:R-:W-:-:S03]  /*16700*/  PRMT R6, R7, 0x7610, R6 ;  /* 0x0000761007067816 */ /* 0x000fc60000000006 */
[----:B------:R4:W-:Y:S01]  /*16710*/  STL [R1+0x90], R10 ;  /* 0x0000900a01007387 */ /* 0x0009e20000100800 */
[----:B------:R-:W-:Y:S01]  /*16720*/  ISETP.GT.AND P1, PT, R3, 0x38, PT ;  /* 0x000000380300780c */ /* 0x000fe20003f24270 */
[----:B--2---:R-:W-:Y:S02]  /*16730*/  IMAD.X R9, R9, 0x1, R10, P0 ;  /* 0x0000000109097824 */ /* 0x004fe400000e060a */
[----:B----4-:R0:W5:Y:S04]  /*16740*/  LDL.LU R10, [R1+0x200] ;  /* 0x00020000010a7983 */ /* 0x0101680000300800 */
[----:B------:R2:W-:Y:S04]  /*16750*/  STL.64 [R1+0x80], R8 ;  /* 0x0000800801007387 */ /* 0x0005e80000100a00 */
[----:B--2---:R0:W5:Y:S04]  /*16760*/  LDL.LU.64 R8, [R1+0x1f8] ;  /* 0x0001f80001087983 */ /* 0x0041680000300a00 */
[----:B------:R0:W5:Y:S04]  /*16770*/  LDL.LU R7, [R1+0x1f4] ;  /* 0x0001f40001077983 */ /* 0x0001680000300800 */
[----:B------:R2:W-:Y:S04]  /*16780*/  STL.S16 [R1+0x88], R6 ;  /* 0x0000880601007387 */ /* 0x0005e80000100600 */
[----:B--2---:R0:W5:Y:S01]  /*16790*/  LDL.LU R6, [R1+0x1f0] ;  /* 0x0001f00001067983 */ /* 0x0041620000300800 */
[----:B------:R-:W-:Y:S01]  /*167a0*/  ISETP.GT.AND P0, PT, R0, RZ, P1 ;  /* 0x000000ff0000720c */ /* 0x000fe20000f04270 */
[----:B------:R-:W-:-:S12]  /*167b0*/  BSSY B1, `(.L_x_176) ;  /* 0x0000006000017945 */ /* 0x000fd80003800000 */
[----:B0-----:R-:W-:Y:S05]  /*167c0*/  @!P0 BRA `(.L_x_177) ;  /* 0x0000000000108947 */ /* 0x001fea0003800000 */
[----:B------:R0:W-:Y:S04]  /*167d0*/  STL [R1+0x1f0], R0 ;  /* 0x0001f00001007387 */ /* 0x0001e80000100800 */
[----:B0-----:R-:W2:Y:S04]  /*167e0*/  LDG.E.LTC128B.U16 R0, desc[UR46][R22.64+0x70] ;  /* 0x0000702e16007981 */ /* 0x001ea8000c1e1520 */
[----:B--2---:R0:W-:Y:S04]  /*167f0*/  STL [R1+0x88], R0 ;  /* 0x0000880001007387 */ /* 0x0041e80000100800 */
[----:B0-----:R0:W5:Y:S02]  /*16800*/  LDL.LU R0, [R1+0x1f0] ;  /* 0x0001f00001007983 */ /* 0x0011640000300800 */
.L_x_177:
[----:B------:R-:W-:Y:S05]  /*16810*/  BSYNC B1 ;  /* 0x0000000000017941 */ /* 0x000fea0003800000 */
.L_x_176:
        /* <DEDUP_REMOVED lines=9> */
[----:B-1----:R-:W3:Y:S04]  /*168b0*/  LDL.LU R5, [R1+0x88] ;  /* 0x0000880001057983 */ /* 0x002ee80000300800 */
        /* <DEDUP_REMOVED lines=14> */
[----:B------:R2:W5:Y:S04]  /*169a0*/  LDL.LU R6, [R1+0x1f8] ;  /* 0x0001f80001067983 */ /* 0x0005680000300800 */
[----:B------:R2:W5:Y:S04]  /*169b0*/  LDL.LU R5, [R1+0x1f4] ;  /* 0x0001f40001057983 */ /* 0x0005680000300800 */
[----:B------:R1:W-:Y:S04]  /*169c0*/  STL.S16 [R1+0x88], R4 ;  /* 0x0000880401007387 */ /* 0x0003e80000100600 */
[----:B-1----:R2:W5:Y:S01]  /*169d0*/  LDL.LU R4, [R1+0x1f0] ;  /* 0x0001f00001047983 */ /* 0x0025620000300800 */
[----:B------:R-:W-:Y:S01]  /*169e0*/  ISETP.GT.AND P0, PT, R3, 0x39, PT ;  /* 0x000000390300780c */ /* 0x000fe20003f04270 */
[----:B------:R-:W-:Y:S03]  /*169f0*/  BSSY B1, `(.L_x_178) ;  /* 0x0000007000017945 */ /* 0x000fe60003800000 */
[----:B------:R-:W-:-:S13]  /*16a00*/  ISETP.GT.AND P5, PT, R0, RZ, P0 ;  /* 0x000000ff0000720c */ /* 0x000fda00007a4270 */
[----:B--2---:R-:W-:Y:S05]  /*16a10*/  @!P5 BRA `(.L_x_179) ;  /* 0x000000000010d947 */ /* 0x004fea0003800000 */
[----:B------:R1:W-:Y:S04]  /*16a20*/  STL [R1+0x1f0], R0 ;  /* 0x0001f00001007387 */ /* 0x0003e80000100800 */
[----:B-1----:R-:W2:Y:S04]  /*16a30*/  LDG.E.LTC128B.U16 R0, desc[UR46][R22.64+0x72] ;  /* 0x0000722e16007981 */ /* 0x002ea8000c1e1520 */
[----:B--2---:R1:W-:Y:S04]  /*16a40*/  STL [R1+0x88], R0 ;  /* 0x0000880001007387 */ /* 0x0043e80000100800 */
[----:B-1----:R1:W5:Y:S02]  /*16a50*/  LDL.LU R0, [R1+0x1f0] ;  /* 0x0001f00001007983 */ /* 0x0023640000300800 */
.L_x_179:
[----:B------:R-:W-:Y:S05]  /*16a60*/  BSYNC B1 ;  /* 0x0000000000017941 */ /* 0x000fea0003800000 */
.L_x_178:
[----:B-----5:R-:W-:Y:S04]  /*16a70*/  STL [R1+0x214], R11 ;  /* 0x0002140b01007387 */ /* 0x020fe80000100800 */
[----:B------:R2:W-:Y:S04]  /*16a80*/  STL [R1+0x210], R10 ;  /* 0x0002100a01007387 */ /* 0x0005e80000100800 */
[----:B--2---:R-:W2:Y:S04]  /*16a90*/  LDL.LU R10, [R1+0xb4] ;  /* 0x0000b400010a7983 */ /* 0x004ea80000300800 */
[----:B------:R-:W-:Y:S04]  /*16aa0*/  STL [R1+0x20c], R9 ;  /* 0x00020c0901007387 */ /* 0x000fe80000100800 */
[----:B------:R-:W-:Y:S04]  /*16ab0*/  STL [R1+0x208], R8 ;  /* 0x0002080801007387 */ /* 0x000fe80000100800 */
[----:B------:R3:W-:Y:S04]  /*16ac0*/  STL.64 [R1+0x200], R6 ;  /* 0x0002000601007387 */ /* 0x0007e80000100a00 */
[----:B---3--:R-:W3:Y:S04]  /*16ad0*/  LDL.64 R6, [R1+0x100] ;  /* 0x0001000001067983 */ /* 0x008ee80000100a00 */
[----:B------:R-:W-:Y:S04]  /*16ae0*/  STL [R1+0x1f8], R5 ;  /* 0x0001f80501007387 */ /* 0x000fe80000100800 */
[----:B------:R4:W-:Y:S04]  /*16af0*/  STL [R1+0x1f4], R4 ;  /* 0x0001f40401007387 */ /* 0x0009e80000100800 */
[----:B----4-:R-:W4:Y:S04]  /*16b00*/  LDL.LU R4, [R1+0x88] ;  /* 0x0000880001047983 */ /* 0x010f280000300800 */
[----:B------:R0:W-:Y:S01]  /*16b10*/  STL [R1+0x1f0], R3 ;  /* 0x0001f00301007387 */ /* 0x0001e20000100800 */
[----:B----4-:R-:W-:-:S05]  /*16b20*/  SHF.L.U32 R11, R4, 0x10, RZ ;  /* 0x00000010040b7819 */ /* 0x010fca00000006ff */
        /* <DEDUP_REMOVED lines=10> */
[----:B---3--:R0:W-:Y:S04]  /*16bd0*/  @P5 STG.E.U16 desc[UR46][R6.64+0x72], R5 ;  /* 0x0000720506005986 */ /* 0x0081e8000c10152e */
        /* <DEDUP_REMOVED lines=9> */
[----:B0-----:R-:W2:Y:S04]  /*16c70*/  LDG.E.LTC128B.U16 R0, desc[UR46][R20.64+0x70] ;  /* 0x0000702e14007981 */ /* 0x001ea8000c1e1520 */
[----:B--2---:R0:W-:Y:S04]  /*16c80*/  STL [R1+0x88], R0 ;  /* 0x0000880001007387 */ /* 0x0041e80000100800 */
[----:B0-----:R0:W5:Y:S02]  /*16c90*/  LDL.LU R0, [R1+0x1f0] ;  /* 0x0001f00001007983 */ /* 0x0011640000300800 */
.L_x_181:
[----:B------:R-:W-:Y:S05]  /*16ca0*/  BSYNC B1 ;  /* 0x0000000000017941 */ /* 0x000fea0003800000 */
.L_x_180:
        /* <DEDUP_REMOVED lines=32> */
.L_x_183:
[----:B------:R-:W-:Y:S05]  /*16eb0*/  BSYNC B1 ;  /* 0x0000000000017941 */ /* 0x000fea0003800000 */
.L_x_182:
        /* <DEDUP_REMOVED lines=33> */
.L_x_185:
[----:B------:R-:W-:Y:S05]  /*170d0*/  BSYNC B1 ;  /* 0x0000000000017941 */ /* 0x000fea0003800000 */
.L_x_184:
        /* <DEDUP_REMOVED lines=25> */
[----:B------:R-:W-:-:S03]  /*17270*/  LOP3.LUT P5, RZ, R17, 0x4, RZ, 0xc0, !PT ;  /* 0x0000000411ff7812 */ /* 0x000fc600078ac0ff */
[----:B------:R2:W5:Y:S04]  /*17280*/  LDL.LU R4, [R1+0x1f4] ;  /* 0x0001f40001047983 */ /* 0x0005680000300800 */
[----:B------:R1:W-:Y:S04]  /*17290*/  STL.S16 [R1+0x40], R3 ;  /* 0x0000400301007387 */ /* 0x0003e80000100600 */
[----:B-1----:R2:W5:Y:S01]  /*172a0*/  LDL.LU R3, [R1+0x1f0] ;  /* 0x0001f00001037983 */ /* 0x0025620000300800 */
[----:B------:R-:W-:Y:S01]  /*172b0*/  ISETP.GT.AND P5, PT, R0, 0x80, P5 ;  /* 0x000000800000780c */ /* 0x000fe20002fa4270 */
[----:B------:R-:W-:-:S12]  /*172c0*/  BSSY B1, `(.L_x_186) ;  /* 0x0000006000017945 */ /* 0x000fd80003800000 */
[----:B--2---:R-:W-:Y:S05]  /*172d0*/  @!P5 BRA `(.L_x_187) ;  /* 0x000000000010d947 */ /* 0x004fea0003800000 */
[----:B------:R1:W-:Y:S04]  /*172e0*/  STL [R1+0x1f0], R0 ;  /* 0x0001f00001007387 */ /* 0x0003e80000100800 */
[----:B-1----:R-:W2:Y:S04]  /*172f0*/  LDG.E.LTC128B.U16 R0, desc[UR46][R18.64+0x42] ;  /* 0x0000422e12007981 */ /* 0x002ea8000c1e1520 */
[----:B--2---:R1:W-:Y:S04]  /*17300*/  STL [R1+0x40], R0 ;  /* 0x0000400001007387 */ /* 0x0043e80000100800 */
[----:B-1----:R1:W5:Y:S02]  /*17310*/  LDL.LU R0, [R1+0x1f0] ;  /* 0x0001f00001007983 */ /* 0x0023640000300800 */
.L_x_187:
[----:B------:R-:W-:Y:S05]  /*17320*/  BSYNC B1 ;  /* 0x0000000000017941 */ /* 0x000fea0003800000 */
.L_x_186:
        /* <DEDUP_REMOVED lines=11> */
[----:B----4-:R-:W-:-:S04]  /*173e0*/  IMAD.U32 R11, R4, 0x10000, RZ ;  /* 0x00010000040b7824 */ /* 0x010fc800078e00ff */
        /* <DEDUP_REMOVED lines=12> */
[----:B------:R2:W5:Y:S01]  /*174b0*/  LDL.LU R5, [R1+0x1f8] ;  /* 0x0001f80001057983 */ /* 0x0005620000300800 */
[----:B------:R-:W-:-:S03]  /*174c0*/  LOP3.LUT P5, RZ, R17, 0x1, RZ, 0xc0, !PT ;  /* 0x0000000111ff7812 */ /* 0x000fc600078ac0ff */
        /* <DEDUP_REMOVED lines=10> */
.L_x_189:
[----:B------:R-:W-:Y:S05]  /*17570*/  BSYNC B1 ;  /* 0x0000000000017941 */ /* 0x000fea0003800000 */
.L_x_188:
        /* <DEDUP_REMOVED lines=22> */
[----:B---3--:R1:W-:Y:S04]  /*176e0*/  @P5 STG.E.U16 desc[UR46][R6.64+0x40], R5 ;  /* 0x0000400506005986 */ /* 0x0083e8000c10152e */
        /* <DEDUP_REMOVED lines=13> */
.L_x_191:
[----:B------:R-:W-:Y:S05]  /*177c0*/  BSYNC B1 ;  /* 0x0000000000017941 */ /* 0x000fea0003800000 */
.L_x_190:
        /* <DEDUP_REMOVED lines=35> */
.L_x_193:
[----:B------:R-:W-:Y:S05]  /*17a00*/  BSYNC B1 ;  /* 0x0000000000017941 */ /* 0x000fea0003800000 */
.L_x_192:
        /* <DEDUP_REMOVED lines=24> */
[----:B------:R2:W5:Y:S04]  /*17b90*/  LDL.LU R5, [R1+0x1f8] ;  /* 0x0001f80001057983 */ /* 0x0005680000300800 */
        /* <DEDUP_REMOVED lines=10> */
.L_x_195:
[----:B------:R-:W-:Y:S05]  /*17c40*/  BSYNC B1 ;  /* 0x0000000000017941 */ /* 0x000fea0003800000 */
.L_x_194:
        /* <DEDUP_REMOVED lines=35> */
.L_x_197:
[----:B------:R-:W-:Y:S05]  /*17e80*/  BSYNC B1 ;  /* 0x0000000000017941 */ /* 0x000fea0003800000 */
.L_x_196:
        /* <DEDUP_REMOVED lines=35> */
.L_x_199:
[----:B------:R-:W-:Y:S05]  /*180c0*/  BSYNC B1 ;  /* 0x0000000000017941 */ /* 0x000fea0003800000 */
.L_x_198:
        /* <DEDUP_REMOVED lines=35> */
.L_x_201:
[----:B------:R-:W-:Y:S05]  /*18300*/  BSYNC B1 ;  /* 0x0000000000017941 */ /* 0x000fea0003800000 */
.L_x_200:
        /* <DEDUP_REMOVED lines=35> */
.L_x_203:
[----:B------:R-:W-:Y:S05]  /*18540*/  BSYNC B1 ;  /* 0x0000000000017941 */ /* 0x000fea0003800000 */
.L_x_202:
        /* <DEDUP_REMOVED lines=35> */
.L_x_205:
[----:B------:R-:W-:Y:S05]  /*18780*/  BSYNC B1 ;  /* 0x0000000000017941 */ /* 0x000fea0003800000 */
.L_x_204:
        /* <DEDUP_REMOVED lines=35> */
.L_x_207:
[----:B------:R-:W-:Y:S05]  /*189c0*/  BSYNC B1 ;  /* 0x0000000000017941 */ /* 0x000fea0003800000 */
.L_x_206:
        /* <DEDUP_REMOVED lines=35> */
.L_x_209:
[----:B------:R-:W-:Y:S05]  /*18c00*/  BSYNC B1 ;  /* 0x0000000000017941 */ /* 0x000fea0003800000 */
.L_x_208:
        /* <DEDUP_REMOVED lines=35> */
.L_x_211:
[----:B------:R-:W-:Y:S05]  /*18e40*/  BSYNC B1 ;  /* 0x0000000000017941 */ /* 0x000fea0003800000 */
.L_x_210:
        /* <DEDUP_REMOVED lines=35> */
.L_x_213:
[----:B------:R-:W-:Y:S05]  /*19080*/  BSYNC B1 ;  /* 0x0000000000017941 */ /* 0x000fea0003800000 */
.L_x_212:
        /* <DEDUP_REMOVED lines=35> */
.L_x_215:
[----:B------:R-:W-:Y:S05]  /*192c0*/  BSYNC B1 ;  /* 0x0000000000017941 */ /* 0x000fea0003800000 */
.L_x_214:
        /* <DEDUP_REMOVED lines=36> */
.L_x_217:
[----:B------:R-:W-:Y:S05]  /*19510*/  BSYNC B1 ;  /* 0x0000000000017941 */ /* 0x000fea0003800000 */
.L_x_216:
[----:B-----5:R-:W-:Y:S04]  /*19520*/  STL [R1+0x208], R9 ;  /* 0x0002080901007387 */ /* 0x020fe80000100800 */
[----:B------:R2:W-:Y:S04]  /*19530*/  STL [R1+0x204], R8 ;  /* 0x0002040801007387 */ /* 0x0005e80000100800 */
[----:B--2---:R-:W2:Y:S04]  /*19540*/  LDL.LU R8, [R1] ;  /* 0x0000000001087983 */ /* 0x004ea80000300800 */
        /* <DEDUP_REMOVED lines=21> */
[----:B------:R3:W-:Y:S04]  /*196a0*/  STL.S16 [R1], R3 ;  /* 0x0000000301007387 */ /* 0x0007e80000100600 */
[----:B---3--:R2:W5:Y:S01]  /*196b0*/  LDL.LU R3, [R1+0x1f0] ;  /* 0x0001f00001037983 */ /* 0x0085620000300800 */
[----:B------:R-:W-:Y:S01]  /*196c0*/  ISETP.GT.AND P5, PT, R0, 0x100, P5 ;  /* 0x000001000000780c */ /* 0x000fe20002fa4270 */
[----:B------:R-:W-:-:S12]  /*196d0*/  BSSY B1, `(.L_x_218) ;  /* 0x0000006000017945 */ /* 0x000fd80003800000 */
[----:B--2---:R-:W-:Y:S05]  /*196e0*/  @!P5 BRA `(.L_x_219) ;  /* 0x000000000010d947 */ /* 0x004fea0003800000 */
[----:B------:R2:W-:Y:S04]  /*196f0*/  STL [R1+0x1f0], R0 ;  /* 0x0001f00001007387 */ /* 0x0005e80000100800 */
[----:B--2---:R-:W2:Y:S04]  /*19700*/  LDG.E.LTC128B.U16 R0, desc[UR46][R12.64+0x42] ;  /* 0x0000422e0c007981 */ /* 0x004ea8000c1e1520 */
[----:B--2---:R2:W-:Y:S04]  /*19710*/  STL [R1], R0 ;  /* 0x0000000001007387 */ /* 0x0045e80000100800 */
[----:B--2---:R2:W5:Y:S02]  /*19720*/  LDL.LU R0, [R1+0x1f0] ;  /* 0x0001f00001007983 */ /* 0x0045640000300800 */
.L_x_219:
[----:B------:R-:W-:Y:S05]  /*19730*/  BSYNC B1 ;  /* 0x0000000000017941 */ /* 0x000fea0003800000 */
.L_x_218:
[----:B-----5:R-:W-:Y:S04]  /*19740*/  STL [R1+0x208], R9 ;  /* 0x0002080901007387 */ /* 0x020fe80000100800 */
[----:B------:R3:W-:Y:S04]  /*19750*/  STL [R1+0x204], R8 ;  /* 0x0002040801007387 */ /* 0x0007e80000100800 */
[----:B---3--:R-:W3:Y:S04]  /*19760*/  LDL.LU R8, [R1+0x4] ;  /* 0x0000040001087983 */ /* 0x008ee80000300800 */
[----:B------:R-:W-:Y:S04]  /*19770*/  STL [R1+0x200], R7 ;  /* 0x0002000701007387 */ /* 0x000fe80000100800 */
[----:B------:R-:W-:Y:S04]  /*19780*/  STL [R1+0x1fc], R6 ;  /* 0x0001fc0601007387 */ /* 0x000fe80000100800 */
[----:B------:R-:W-:Y:S04]  /*19790*/  STL [R1+0x1f8], R5 ;  /* 0x0001f80501007387 */ /* 0x000fe80000100800 */
[----:B------:R4:W-:Y:S04]  /*197a0*/  STL [R1+0x1f4], R4 ;  /* 0x0001f40401007387 */ /* 0x0009e80000100800 */
[----:B----4-:R-:W4:Y:S04]  /*197b0*/  LDL.LU R4, [R1] ;  /* 0x0000000001047983 */ /* 0x010f280000300800 */
        /* <DEDUP_REMOVED lines=20> */
[----:B0-----:R-:W-:Y:S05]  /*19900*/  @!P5 BRA `(.L_x_221) ;  /* 0x000000000010d947 */ /* 0x001fea0003800000 */
[----:B------:R0:W-:Y:S04]  /*19910*/  STL [R1+0x1f0], R0 ;  /* 0x0001f00001007387 */ /* 0x0001e80000100800 */
[----:B0-----:R-:W3:Y:S04]  /*19920*/  LDG.E.LTC128B.U16 R0, desc[UR46][R10.64+0x40] ;  /* 0x0000402e0a007981 */ /* 0x001ee8000c1e1520 */
[----:B---3--:R0:W-:Y:S04]  /*19930*/  STL [R1], R0 ;  /* 0x0000000001007387 */ /* 0x0081e80000100800 */
[----:B0-----:R0:W5:Y:S02]  /*19940*/  LDL.LU R0, [R1+0x1f0] ;  /* 0x0001f00001007983 */ /* 0x0011640000300800 */
.L_x_221:
[----:B------:R-:W-:Y:S05]  /*19950*/  BSYNC B1 ;  /* 0x0000000000017941 */ /* 0x000fea0003800000 */
.L_x_220:
        /* <DEDUP_REMOVED lines=28> */
[----:B-1----:R-:W-:Y:S05]  /*19b20*/  @!P5 BRA `(.L_x_223) ;  /* 0x000000000010d947 */ /* 0x002fea0003800000 */
[----:B------:R1:W-:Y:S04]  /*19b30*/  STL [R1+0x1f0], R0 ;  /* 0x0001f00001007387 */ /* 0x0003e80000100800 */
[----:B-1----:R-:W3:Y:S04]  /*19b40*/  LDG.E.LTC128B.U16 R0, desc[UR46][R10.64+0x42] ;  /* 0x0000422e0a007981 */ /* 0x002ee8000c1e1520 */
[----:B---3--:R1:W-:Y:S04]  /*19b50*/  STL [R1], R0 ;  /* 0x0000000001007387 */ /* 0x0083e80000100800 */
[----:B-1----:R1:W5:Y:S02]  /*19b60*/  LDL.LU R0, [R1+0x1f0] ;  /* 0x0001f00001007983 */ /* 0x0023640000300800 */
.L_x_223:
[----:B------:R-:W-:Y:S05]  /*19b70*/  BSYNC B1 ;  /* 0x0000000000017941 */ /* 0x000fea0003800000 */
.L_x_222:
        /* <DEDUP_REMOVED lines=32> */
.L_x_225:
[----:B------:R-:W-:Y:S05]  /*19d80*/  BSYNC B1 ;  /* 0x0000000000017941 */ /* 0x000fea0003800000 */
.L_x_224:
        /* <DEDUP_REMOVED lines=32> */
.L_x_227:
[----:B------:R-:W-:Y:S05]  /*19f90*/  BSYNC B1 ;  /* 0x0000000000017941 */ /* 0x000fea0003800000 */
.L_x_226:
        /* <DEDUP_REMOVED lines=32> */
.L_x_229:
[----:B------:R-:W-:Y:S05]  /*1a1a0*/  BSYNC B1 ;  /* 0x0000000000017941 */ /* 0x000fea0003800000 */
.L_x_228:
        /* <DEDUP_REMOVED lines=32> */
.L_x_231:
[----:B------:R-:W-:Y:S05]  /*1a3b0*/  BSYNC B1 ;  /* 0x0000000000017941 */ /* 0x000fea0003800000 */
.L_x_230:
        /* <DEDUP_REMOVED lines=32> */
.L_x_233:
[----:B------:R-:W-:Y:S05]  /*1a5c0*/  BSYNC B1 ;  /* 0x0000000000017941 */ /* 0x000fea0003800000 */
.L_x_232:
        /* <DEDUP_REMOVED lines=32> */
.L_x_235:
[----:B------:R-:W-:Y:S05]  /*1a7d0*/  BSYNC B1 ;  /* 0x0000000000017941 */ /* 0x000fea0003800000 */
.L_x_234:
        /* <DEDUP_REMOVED lines=32> */
.L_x_237:
[----:B------:R-:W-:Y:S05]  /*1a9e0*/  BSYNC B1 ;  /* 0x0000000000017941 */ /* 0x000fea0003800000 */
.L_x_236:
        /* <DEDUP_REMOVED lines=32> */
.L_x_239:
[----:B------:R-:W-:Y:S05]  /*1abf0*/  BSYNC B1 ;  /* 0x0000000000017941 */ /* 0x000fea0003800000 */
.L_x_238:
        /* <DEDUP_REMOVED lines=32> */
.L_x_241:
[----:B------:R-:W-:Y:S05]  /*1ae00*/  BSYNC B1 ;  /* 0x0000000000017941 */ /* 0x000fea0003800000 */
.L_x_240:
        /* <DEDUP_REMOVED lines=32> */
.L_x_243:
[----:B------:R-:W-:Y:S05]  /*1b010*/  BSYNC B1 ;  /* 0x0000000000017941 */ /* 0x000fea0003800000 */
.L_x_242:
        /* <DEDUP_REMOVED lines=32> */
.L_x_245:
[----:B------:R-:W-:Y:S05]  /*1b220*/  BSYNC B1 ;  /* 0x0000000000017941 */ /* 0x000fea0003800000 */
.L_x_244:
        /* <DEDUP_REMOVED lines=32> */
.L_x_247:
[----:B------:R-:W-:Y:S05]  /*1b430*/  BSYNC B1 ;  /* 0x0000000000017941 */ /* 0x000fea0003800000 */
.L_x_246:
        /* <DEDUP_REMOVED lines=30> */
[----:B0----5:R-:W3:Y:S04]  /*1b620*/  LDG.E.LTC128B.U16 R0, desc[UR46][R8.64+0x40] ;  /* 0x0000402e08007981 */ /* 0x021ee8000c1e1520 */
[----:B---3--:R0:W-:Y:S04]  /*1b630*/  STL [R1], R0 ;  /* 0x0000000001007387 */ /* 0x0081e80000100800 */
[----:B0-----:R0:W5:Y:S02]  /*1b640*/  LDL.LU R0, [R1+0x1f0] ;  /* 0x0001f00001007983 */ /* 0x0011640000300800 */
.L_x_249:
[----:B------:R-:W-:Y:S05]  /*1b650*/  BSYNC B1 ;  /* 0x0000000000017941 */ /* 0x000fea0003800000 */
.L_x_248:
[----:B-----5:R3:W-:Y:S04]  /*1b660*/  STL [R1+0x1f4], R4 ;  /* 0x0001f40401007387 */ /* 0x0207e80000100800 */
[----:B---3--:R-:W3:Y:S04]  /*1b670*/  LDL.LU R4, [R1+0x90] ;  /* 0x0000900001047983 */ /* 0x008ee80000300800 */
[----:B------:R4:W-:Y:S04]  /*1b680*/  STL [R1+0x1f0], R3 ;  /* 0x0001f00301007387 */ /* 0x0009e80000100800 */
[----:B----4-:R-:W4:Y:S02]  /*1b690*/  LDL.LU R3, [R1] ;  /* 0x0000000001037983 */ /* 0x010f240000300800 */
[----:B----4-:R-:W-:-:S05]  /*1b6a0*/  SHF.L.U32 R233, R3, 0x10, RZ ;  /* 0x0000001003e97819 */ /* 0x010fca00000006ff */
[----:B------:R-:W-:-:S04]  /*1b6b0*/  FMUL R233, R233, R16 ;  /* 0x00000010e9e97220 */ /* 0x000fc80000400000 */
[----:B------:R-:W-:Y:S01]  /*1b6c0*/  FFMA R216, R216, R2, R233 ;  /* 0x00000002d8d87223 */ /* 0x000fe200000000e9 */
[----:B---3--:R-:W-:Y:S02]  /*1b6d0*/  IMAD.MOV.U32 R233, RZ, RZ, R4 ;  /* 0x000000ffffe97224 */ /* 0x008fe400078e0004 */
[----:B------:R3:W5:Y:S02]  /*1b6e0*/  LDL.LU R4, [R1+0x1f4] ;  /* 0x0001f40001047983 */ /* 0x0007640000300800 */
[----:B------:R-:W-:-:S05]  /*1b6f0*/  F2FP.BF16.F32.PACK_AB R216, RZ, R216 ;  /* 0x000000d8ffd8723e */ /* 0x000fca00000010ff */
[----:B------:R4:W-:Y:S02]  /*1b700*/  @P5 STG.E.U16 desc[UR46][R232.64+0x40], R216 ;  /* 0x000040d8e8005986 */ /* 0x0009e4000c10152e */
[----:B----4-:R-:W-:Y:S02]  /*1b710*/  PRMT R216, R3, 0x7610, R216 ;  /* 0x0000761003d87816 */ /* 0x010fe400000000d8 */
[----:B------:R3:W5:Y:S01]  /*1b720*/  LDL.LU R3, [R1+0x1f0] ;  /* 0x0001f00001037983 */ /* 0x0007620000300800 */
[----:B------:R-:W-:-:S04]  /*1b730*/  LOP3.LUT P5, RZ, R17, 0x4, RZ, 0xc0, !PT ;  /* 0x0000000411ff7812 */ /* 0x000fc800078ac0ff */
[----:B------:R-:W-:Y:S01]  /*1b740*/  ISETP.GT.AND P5, PT, R0, 0x180, P5 ;  /* 0x000001800000780c */ /* 0x000fe20002fa4270 */
[----:B------:R-:W-:-:S12]  /*1b750*/  BSSY B1, `(.L_x_250) ;  /* 0x0000003000017945 */ /* 0x000fd80003800000 */
[----:B---3--:R-:W-:Y:S05]  /*1b760*/  @!P5 BRA `(.L_x_251) ;  /* 0x000000000004d947 */ /* 0x008fea0003800000 */
[----:B------:R3:W5:Y:S02]  /*1b770*/  LDG.E.LTC128B.U16 R216, desc[UR46][R8.64+0x42] ;  /* 0x0000422e08d87981 */ /* 0x000764000c1e1520 */
.L_x_251:
[----:B------:R-:W-:Y:S05]  /*1b780*/  BSYNC B1 ;  /* 0x0000000000017941 */ /* 0x000fea0003800000 */
.L_x_250:
[----:B-----5:R4:W-:Y:S02]  /*1b790*/  STL [R1+0x1f0], R3 ;  /* 0x0001f00301007387 */ /* 0x0209e40000100800 */
[----:B----4-:R-:W-:-:S04]  /*1b7a0*/  IMAD.U32 R3, R216, 0x10000, RZ ;  /* 0x00010000d8037824 */ /* 0x010fc800078e00ff */
[----:B------:R-:W-:-:S04]  /*1b7b0*/  FMUL R3, R3, R16 ;  /* 0x0000001003037220 */ /* 0x000fc80000400000 */
[----:B------:R-:W-:Y:S02]  /*1b7c0*/  FFMA R217, R217, R2, R3 ;  /* 0x00000002d9d97223 */ /* 0x000fe40000000003 */
[----:B------:R4:W5:Y:S01]  /*1b7d0*/  LDL.LU R3, [R1+0x1f0] ;  /* 0x0001f00001037983 */ /* 0x0009620000300800 */
[----:B------:R-:W-:Y:S02]  /*1b7e0*/  BSSY B1, `(.L_x_252) ;  /* 0x0000007000017945 */ /* 0x000fe40003800000 */
[----:B------:R-:W-:-:S05]  /*1b7f0*/  F2FP.BF16.F32.PACK_AB R217, RZ, R217 ;  /* 0x000000d9ffd9723e */ /* 0x000fca00000010ff */
[----:B------:R4:W-:Y:S01]  /*1b800*/  @P5 STG.E.U16 desc[UR46][R232.64+0x42], R217 ;  /* 0x000042d9e8005986 */ /* 0x0009e2000c10152e */
[----:B------:R-:W-:-:S04]  /*1b810*/  LOP3.LUT P5, RZ, R17, 0x1, RZ, 0xc0, !PT ;  /* 0x0000000111ff7812 */ /* 0x000fc800078ac0ff */
[----:B------:R-:W-:-:S13]  /*1b820*/  ISETP.GT.AND P5, PT, R0, 0x188, P5 ;  /* 0x000001880000780c */ /* 0x000fda0002fa4270 */
[----:B----4-:R-:W-:Y:S05]  /*1b830*/  @!P5 BRA `(.L_x_253) ;  /* 0x000000000004d947 */ /* 0x010fea0003800000 */
[----:B------:R4:W5:Y:S02]  /*1b840*/  LDG.E.LTC128B.U16 R216, desc[UR46][R6.64+0x40] ;  /* 0x0000402e06d87981 */ /* 0x000964000c1e1520 */
.L_x_253:
[----:B------:R-:W-:Y:S05]  /*1b850*/  BSYNC B1 ;  /* 0x0000000000017941 */ /* 0x000fea0003800000 */
.L_x_252:
[----:B------:R0:W-:Y:S04]  /*1b860*/  STL.64 [R1+0x1f0], R4 ;  /* 0x0001f00401007387 */ /* 0x0001e80000100a00 */
[----:B0-----:R-:W2:Y:S01]  /*1b870*/  LDL.64 R4, [R1+0x80] ;  /* 0x0000800001047983 */ /* 0x001ea20000100a00 */
[----:B-----5:R-:W-:-:S04]  /*1b880*/  IMAD.U32 R217, R216, 0x10000, RZ ;  /* 0x00010000d8d97824 */ /* 0x020fc800078e00ff */
[----:B------:R-:W-:-:S04]  /*1b890*/  FMUL R217, R217, R16 ;  /* 0x00000010d9d97220 */ /* 0x000fc80000400000 */
[----:B------:R-:W-:-:S05]  /*1b8a0*/  FFMA R217, R218, R2, R217 ;  /* 0x00000002dad97223 */ /* 0x000fca00000000d9 */
[----:B------:R-:W-:-:S05]  /*1b8b0*/  F2FP.BF16.F32.PACK_AB R217, RZ, R217 ;  /* 0x000000d9ffd9723e */ /* 0x000fca00000010ff */
[----:B--2---:R0:W-:Y:S04]  /*1b8c0*/  @P5 STG.E.U16 desc[UR46][R4.64+0x40], R217 ;  /* 0x000040d904005986 */ /* 0x0041e8000c10152e */
[----:B0-----:R0:W5:Y:S01]  /*1b8d0*/  LDL.LU.64 R4, [R1+0x1f0] ;  /* 0x0001f00001047983 */ /* 0x0011620000300a00 */
[----:B------:R-:W-:Y:S01]  /*1b8e0*/  LOP3.LUT P5, RZ, R17, 0x4, RZ, 0xc0, !PT ;  /* 0x0000000411ff7812 */ /* 0x000fe200078ac0ff */
[----:B------:R-:W-:Y:S03]  /*1b8f0*/  BSSY B1, `(.L_x_254) ;  /* 0x0000004000017945 */ /* 0x000fe60003800000 */
[----:B------:R-:W-:-:S13]  /*1b900*/  ISETP.GT.AND P5, PT, R0, 0x188, P5 ;  /* 0x000001880000780c */ /* 0x000fda0002fa4270 */
[----:B0-----:R-:W-:Y:S05]  /*1b910*/  @!P5 BRA `(.L_x_255) ;  /* 0x000000000004d947 */ /* 0x001fea0003800000 */
[----:B------:R0:W5:Y:S02]  /*1b920*/  LDG.E.LTC128B.U16 R216, desc[UR46][R6.64+0x42] ;  /* 0x0000422e06d87981 */ /* 0x000164000c1e1520 */
.L_x_255:
[----:B------:R-:W-:Y:S05]  /*1b930*/  BSYNC B1 ;  /* 0x0000000000017941 */ /* 0x000fea0003800000 */
.L_x_254:
[----:B-----5:R-:W-:-:S04]  /*1b940*/  IMAD.U32 R217, R216, 0x10000, RZ ;  /* 0x00010000d8d97824 */ /* 0x020fc800078e00ff */
[----:B------:R-:W-:-:S04]  /*1b950*/  FMUL R217, R217, R16 ;  /* 0x00000010d9d97220 */ /* 0x000fc80000400000 */
[----:B------:R-:W-:Y:S02]  /*1b960*/  FFMA R217, R219, R2, R217 ;  /* 0x00000002dbd97223 */ /* 0x000fe400000000d9 */
[----:B------:R-:W2:Y:S01]  /*1b970*/  LDL.64 R218, [R1+0x80] ;  /* 0x0000800001da7983 */ /* 0x000ea20000100a00 */
[----:B------:R-:W-:Y:S02]  /*1b980*/  BSSY B1, `(.L_x_256) ;  /* 0x0000006000017945 */ /* 0x000fe40003800000 */
[----:B------:R-:W-:-:S05]  /*1b990*/  F2FP.BF16.F32.PACK_AB R217, RZ, R217 ;  /* 0x000000d9ffd9723e */ /* 0x000fca00000010ff */
[----:B--2---:R2:W-:Y:S01]  /*1b9a0*/  @P5 STG.E.U16 desc[UR46][R218.64+0x42], R217 ;  /* 0x000042d9da005986 */ /* 0x0045e2000c10152e */
[----:B------:R-:W-:-:S13]  /*1b9b0*/  ISETP.GT.AND P5, PT, R0, 0x180, P6 ;  /* 0x000001800000780c */ /* 0x000fda00037a4270 */
[----:B--2---:R-:W-:Y:S05]  /*1b9c0*/  @!P5 BRA `(.L_x_257) ;  /* 0x000000000004d947 */ /* 0x004fea0003800000 */
[----:B------:R2:W5:Y:S02]  /*1b9d0*/  LDG.E.LTC128B.U16 R216, desc[UR46][R8.64+0x50] ;  /* 0x0000502e08d87981 */ /* 0x000564000c1e1520 */
.L_x_257:
[----:B------:R-:W-:Y:S05]  /*1b9e0*/  BSYNC B1 ;  /* 0x0000000000017941 */ /* 0x000fea0003800000 */
.L_x_256:
[----:B-----5:R-:W-:Y:S01]  /*1b9f0*/  IMAD.U32 R217, R216, 0x10000, RZ ;  /* 0x00010000d8d97824 */ /* 0x020fe200078e00ff */
[----:B------:R-:W-:Y:S03]  /*1ba00*/  BSSY B1, `(.L_x_258) ;  /* 0x0000008000017945 */ /* 0x000fe60003800000 */
[----:B------:R-:W-:-:S04]  /*1ba10*/  FMUL R217, R217, R16 ;  /* 0x00000010d9d97220 */ /* 0x000fc80000400000 */
[----:B------:R-:W-:-:S05]  /*1ba20*/  FFMA R217, R220, R2, R217 ;  /* 0x00000002dcd97223 */ /* 0x000fca00000000d9 */
[----:B------:R-:W-:-:S05]  /*1ba30*/  F2FP.BF16.F32.PACK_AB R217, RZ, R217 ;  /* 0x000000d9ffd9723e */ /* 0x000fca00000010ff */
[----:B------:R0:W-:Y:S01]  /*1ba40*/  @P5 STG.E.U16 desc[UR46][R232.64+0x50], R217 ;  /* 0x000050d9e8005986 */ /* 0x0001e2000c10152e */
[----:B------:R-:W-:-:S13]  /*1ba50*/  ISETP.GT.AND P5, PT, R0, 0x180, P4 ;  /* 0x000001800000780c */ /* 0x000fda00027a4270 */
[----:B0-----:R-:W-:Y:S05]  /*1ba60*/  @!P5 BRA `(.L_x_259) ;  /* 0x000000000004d947 */ /* 0x001fea0003800000 */
[----:B------:R0:W5:Y:S02]  /*1ba70*/  LDG.E.LTC128B.U16 R216, desc[UR46][R8.64+0x52] ;  /* 0x0000522e08d87981 */ /* 0x000164000c1e1520 */
.L_x_259:
[----:B------:R-:W-:Y:S05]  /*1ba80*/  BSYNC B1 ;  /* 0x0000000000017941 */ /* 0x000fea0003800000 */
.L_x_258:
[----:B-----5:R-:W-:Y:S01]  /*1ba90*/  IMAD.U32 R217, R216, 0x10000, RZ ;  /* 0x00010000d8d97824 */ /* 0x020fe200078e00ff */
[----:B------:R-:W-:Y:S01]  /*1baa0*/  ISETP.GT.AND P6, PT, R0, 0x188, P6 ;  /* 0x000001880000780c */ /* 0x000fe200037c4270 */
[----:B------:R-:W-:Y:S01]  /*1bab0*/  BSSY B1, `(.L_x_260) ;  /* 0x0000008000017945 */ /* 0x000fe20003800000 */
[----:B------:R-:W-:Y:S01]  /*1bac0*/  PRMT R218, R216, 0x7610, R218 ;  /* 0x00007610d8da7816 */ /* 0x000fe200000000da */
[----:B------:R-:W-:-:S04]  /*1bad0*/  FMUL R217, R217, R16 ;  /* 0x00000010d9d97220 */ /* 0x000fc80000400000 */
[----:B------:R-:W-:-:S05]  /*1bae0*/  FFMA R217, R221, R2, R217 ;  /* 0x00000002ddd97223 */ /* 0x000fca00000000d9 */
[----:B------:R-:W-:-:S05]  /*1baf0*/  F2FP.BF16.F32.PACK_AB R217, RZ, R217 ;  /* 0x000000d9ffd9723e */ /* 0x000fca00000010ff */
[----:B------:R0:W-:Y:S01]  /*1bb00*/  @P5 STG.E.U16 desc[UR46][R232.64+0x52], R217 ;  /* 0x000052d9e8005986 */ /* 0x0001e2000c10152e */
[----:B------:R-:W-:Y:S05]  /*1bb10*/  @!P6 BRA `(.L_x_261) ;  /* 0x000000000004e947 */ /* 0x000fea0003800000 */
[----:B------:R0:W5:Y:S02]  /*1bb20*/  LDG.E.LTC128B.U16 R218, desc[UR46][R6.64+0x50] ;  /* 0x0000502e06da7981 */ /* 0x000164000c1e1520 */
.L_x_261:
[----:B------:R-:W-:Y:S05]  /*1bb30*/  BSYNC B1 ;  /* 0x0000000000017941 */ /* 0x000fea0003800000 */
.L_x_260:
[----:B------:R-:W2:Y:S01]  /*1bb40*/  LDL.LU.64 R220, [R1+0x80] ;  /* 0x0000800001dc7983 */ /* 0x000ea20000300a00 */
[----:B-----5:R-:W-:Y:S01]  /*1bb50*/  SHF.L.U32 R216, R218, 0x10, RZ ;  /* 0x00000010dad87819 */ /* 0x020fe200000006ff */
[----:B------:R-:W-:Y:S01]  /*1bb60*/  BSSY B1, `(.L_x_262) ;  /* 0x000000b000017945 */ /* 0x000fe20003800000 */
[----:B------:R-:W-:-:S03]  /*1bb70*/  ISETP.GT.AND P4, PT, R0, 0x188, P4 ;  /* 0x000001880000780c */ /* 0x000fc60002784270 */
[----:B------:R-:W-:-:S04]  /*1bb80*/  FMUL R216, R216, R16 ;  /* 0x00000010d8d87220 */ /* 0x000fc80000400000 */
[----:B------:R-:W-:-:S05]  /*1bb90*/  FFMA R216, R222, R2, R216 ;  /* 0x00000002ded87223 */ /* 0x000fca00000000d8 */
[----:B------:R-:W-:-:S04]  /*1bba0*/  F2FP.BF16.F32.PACK_AB R216, RZ, R216 ;  /* 0x000000d8ffd8723e */ /* 0x000fc800000010ff */
[----:B------:R-:W-:Y:S01]  /*1bbb0*/  PRMT R219, R216, 0x7610, R219 ;  /* 0x00007610d8db7816 */ /* 0x000fe200000000db */
[----:B--2---:R-:W-:Y:S02]  /*1bbc0*/  IMAD.MOV.U32 R216, RZ, RZ, R220 ;  /* 0x000000ffffd87224 */ /* 0x004fe400078e00dc */
[----:B0-----:R-:W-:-:S05]  /*1bbd0*/  IMAD.MOV.U32 R217, RZ, RZ, R221 ;  /* 0x000000ffffd97224 */ /* 0x001fca00078e00dd */
[----:B------:R0:W-:Y:S01]  /*1bbe0*/  @P6 STG.E.U16 desc[UR46][R216.64+0x50], R219 ;  /* 0x000050dbd8006986 */ /* 0x0001e2000c10152e */
[----:B------:R-:W-:Y:S05]  /*1bbf0*/  @!P4 BRA `(.L_x_263) ;  /* 0x000000000004c947 */ /* 0x000fea0003800000 */
[----:B------:R2:W5:Y:S02]  /*1bc00*/  LDG.E.LTC128B.U16 R218, desc[UR46][R6.64+0x52] ;  /* 0x0000522e06da7981 */ /* 0x000564000c1e1520 */
.L_x_263:
[----:B------:R-:W-:Y:S05]  /*1bc10*/  BSYNC B1 ;  /* 0x0000000000017941 */ /* 0x000fea0003800000 */
.L_x_262:
[----:B0----5:R-:W-:Y:S01]  /*1bc20*/  IMAD.U32 R219, R218, 0x10000, RZ ;  /* 0x00010000dadb7824 */ /* 0x021fe200078e00ff */
[----:B------:R-:W-:Y:S01]  /*1bc30*/  ISETP.GT.AND P5, PT, R0, 0x180, P3 ;  /* 0x000001800000780c */ /* 0x000fe20001fa4270 */
[----:B------:R-:W-:Y:S02]  /*1bc40*/  BSSY B1, `(.L_x_264) ;  /* 0x0000007000017945 */ /* 0x000fe40003800000 */
[----:B------:R-:W-:-:S04]  /*1bc50*/  FMUL R219, R219, R16 ;  /* 0x00000010dbdb7220 */ /* 0x000fc80000400000 */
[----:B------:R-:W-:-:S05]  /*1bc60*/  FFMA R219, R223, R2, R219 ;  /* 0x00000002dfdb7223 */ /* 0x000fca00000000db */
[----:B------:R-:W-:-:S05]  /*1bc70*/  F2FP.BF16.F32.PACK_AB R219, RZ, R219 ;  /* 0x000000dbffdb723e */ /* 0x000fca00000010ff */
[----:B------:R0:W-:Y:S01]  /*1bc80*/  @P4 STG.E.U16 desc[UR46][R216.64+0x52], R219 ;  /* 0x000052dbd8004986 */ /* 0x0001e2000c10152e */
[----:B------:R-:W-:Y:S05]  /*1bc90*/  @!P5 BRA `(.L_x_265) ;  /* 0x000000000004d947 */ /* 0x000fea0003800000 */
[----:B------:R0:W5:Y:S02]  /*1bca0*/  LDG.E.LTC128B.U16 R218, desc[UR46][R8.64+0x60] ;  /* 0x0000602e08da7981 */ /* 0x000164000c1e1520 */
.L_x_265:
[----:B------:R-:W-:Y:S05]  /*1bcb0*/  BSYNC B1 ;  /* 0x0000000000017941 */ /* 0x000fea0003800000 */
.L_x_264:
        /* <DEDUP_REMOVED lines=9> */
.L_x_267:
[----:B------:R-:W-:Y:S05]  /*1bd50*/  BSYNC B1 ;  /* 0x0000000000017941 */ /* 0x000fea0003800000 */
.L_x_266:
        /* <DEDUP_REMOVED lines=9> */
.L_x_269:
[----:B------:R-:W-:Y:S05]  /*1bdf0*/  BSYNC B1 ;  /* 0x0000000000017941 */ /* 0x000fea0003800000 */
.L_x_268:
        /* <DEDUP_REMOVED lines=9> */
.L_x_271:
[----:B------:R-:W-:Y:S05]  /*1be90*/  BSYNC B1 ;  /* 0x0000000000017941 */ /* 0x000fea0003800000 */
.L_x_270:
[----:B0----5:R-:W-:Y:S01]  /*1bea0*/  SHF.L.U32 R219, R218, 0x10, RZ ;  /* 0x00000010dadb7819 */ /* 0x021fe200000006ff */
[----:B------:R-:W-:Y:S01]  /*1beb0*/  BSSY B1, `(.L_x_272) ;  /* 0x0000008000017945 */ /* 0x000fe20003800000 */
[----:B------:R-:W-:-:S03]  /*1bec0*/  ISETP.GT.AND P3, PT, R0, 0x180, P1 ;  /* 0x000001800000780c */ /* 0x000fc60000f64270 */
[----:B------:R-:W-:-:S04]  /*1bed0*/  FMUL R219, R219, R16 ;  /* 0x00000010dbdb7220 */ /* 0x000fc80000400000 */
[----:B------:R-:W-:-:S05]  /*1bee0*/  FFMA R219, R227, R2, R219 ;  /* 0x00000002e3db7223 */ /* 0x000fca00000000db */
[----:B------:R-:W-:-:S05]  /*1bef0*/  F2FP.BF16.F32.PACK_AB R219, RZ, R219 ;  /* 0x000000dbffdb723e */ /* 0x000fca00000010ff */
[----:B------:R0:W-:Y:S01]  /*1bf00*/  @P2 STG.E.U16 desc[UR46][R216.64+0x62], R219 ;  /* 0x000062dbd8002986 */ /* 0x0001e2000c10152e */
[----:B------:R-:W-:Y:S05]  /*1bf10*/  @!P3 BRA `(.L_x_273) ;  /* 0x000000000004b947 */ /* 0x000fea0003800000 */
[----:B------:R0:W5:Y:S02]  /*1bf20*/  LDG.E.LTC128B.U16 R218, desc[UR46][R8.64+0x70] ;  /* 0x0000702e08da7981 */ /* 0x000164000c1e1520 */
.L_x_273:
[----:B------:R-:W-:Y:S05]  /*1bf30*/  BSYNC B1 ;  /* 0x0000000000017941 */ /* 0x000fea0003800000 */
.L_x_272:
        /* <DEDUP_REMOVED lines=9> */
.L_x_275:
[----:B------:R-:W-:Y:S05]  /*1bfd0*/  BSYNC B1 ;  /* 0x0000000000017941 */ /* 0x000fea0003800000 */
.L_x_274:
        /* <DEDUP_REMOVED lines=9> */
.L_x_277:
[----:B------:R-:W-:Y:S05]  /*1c070*/  BSYNC B1 ;  /* 0x0000000000017941 */ /* 0x000fea0003800000 */
.L_x_276:
        /* <DEDUP_REMOVED lines=9> */
.L_x_279:
[----:B------:R-:W-:Y:S05]  /*1c110*/  BSYNC B1 ;  /* 0x0000000000017941 */ /* 0x000fea0003800000 */
.L_x_278:
[----:B0----5:R-:W-:Y:S01]  /*1c120*/  IMAD.U32 R219, R218, 0x10000, RZ ;  /* 0x00010000dadb7824 */ /* 0x021fe200078e00ff */
[----:B------:R-:W-:Y:S01]  /*1c130*/  ISETP.GT.AND P3, PT, R3, 0x40, PT ;  /* 0x000000400300780c */ /* 0x000fe20003f64270 */
[----:B------:R-:W-:Y:S01]  /*1c140*/  BSSY B1, `(.L_x_280) ;  /* 0x000000a000017945 */ /* 0x000fe20003800000 */
[----:B------:R-:W-:Y:S01]  /*1c150*/  LOP3.LUT R17, R17, 0xfffffffe, RZ, 0xc0, !PT ;  /* 0xfffffffe11117812 */ /* 0x000fe200078ec0ff */
[----:B------:R-:W-:Y:S01]  /*1c160*/  FMUL R220, R219, R16 ;  /* 0x00000010dbdc7220 */ /* 0x000fe20000400000 */
[----:B------:R-:W-:-:S03]  /*1c170*/  ISETP.GT.AND P1, PT, R0, RZ, P3 ;  /* 0x000000ff0000720c */ /* 0x000fc60001f24270 */
[----:B------:R-:W-:-:S05]  /*1c180*/  FFMA R220, R231, R2, R220 ;  /* 0x00000002e7dc7223 */ /* 0x000fca00000000dc */
[----:B------:R-:W-:Y:S02]  /*1c190*/  F2FP.BF16.F32.PACK_AB R220, RZ, R220 ;  /* 0x000000dcffdc723e */ /* 0x000fe400000010ff */
[----:B------:R-:W-:-:S03]  /*1c1a0*/  @P3 LOP3.LUT R17, R17, 0x1, RZ, 0xfc, !PT ;  /* 0x0000000111113812 */ /* 0x000fc600078efcff */
[----:B------:R0:W-:Y:S01]  /*1c1b0*/  @P0 STG.E.U16 desc[UR46][R216.64+0x72], R220 ;  /* 0x000072dcd8000986 */ /* 0x0001e2000c10152e */
[----:B------:R-:W-:Y:S05]  /*1c1c0*/  @!P1 BRA `(.L_x_281) ;  /* 0x0000000000049947 */ /* 0x000fea0003800000 */
[----:B------:R0:W5:Y:S02]  /*1c1d0*/  LDG.E.LTC128B.U16 R218, desc[UR46][R22.64+0x80] ;  /* 0x0000802e16da7981 */ /* 0x000164000c1e1520 */
.L_x_281:
[----:B------:R-:W-:Y:S05]  /*1c1e0*/  BSYNC B1 ;  /* 0x0000000000017941 */ /* 0x000fea0003800000 */
.L_x_280:
[----:B0-----:R-:W2:Y:S01]  /*1c1f0*/  LDL.64 R220, [R1+0x100] ;  /* 0x0001000001dc7983 */ /* 0x001ea20000100a00 */
[----:B-----5:R-:W-:Y:S01]  /*1c200*/  IMAD.U32 R219, R218, 0x10000, RZ ;  /* 0x00010000dadb7824 */ /* 0x020fe200078e00ff */
[----:B------:R-:W-:Y:S01]  /*1c210*/  ISETP.GT.AND P2, PT, R3, 0x41, PT ;  /* 0x000000410300780c */ /* 0x000fe20003f44270 */
[----:B------:R-:W-:Y:S01]  /*1c220*/  BSSY B1, `(.L_x_282) ;  /* 0x000000b000017945 */ /* 0x000fe20003800000 */
[----:B------:R-:W-:Y:S01]  /*1c230*/  LOP3.LUT R17, R17, 0xfffffffb, RZ, 0xc0, !PT ;  /* 0xfffffffb11117812 */ /* 0x000fe200078ec0ff */
[----:B------:R-:W-:Y:S01]  /*1c240*/  FMUL R219, R219, R16 ;  /* 0x00000010dbdb7220 */ /* 0x000fe20000400000 */
[----:B------:R-:W-:-:S03]  /*1c250*/  ISETP.GT.AND P0, PT, R0, RZ, P2 ;  /* 0x000000ff0000720c */ /* 0x000fc60001704270 */
[----:B------:R-:W-:Y:S01]  /*1c260*/  FFMA R219, R200, R2, R219 ;  /* 0x00000002c8db7223 */ /* 0x000fe200000000db */
[----:B------:R-:W-:-:S04]  /*1c270*/  PRMT R200, R218, 0x7610, R200 ;  /* 0x00007610dac87816 */ /* 0x000fc800000000c8 */
[----:B------:R-:W-:Y:S02]  /*1c280*/  F2FP.BF16.F32.PACK_AB R219, RZ, R219 ;  /* 0x000000dbffdb723e */ /* 0x000fe400000010ff */
[----:B------:R-:W-:-:S03]  /*1c290*/  @P2 LOP3.LUT R17, R17, 0x4, RZ, 0xfc, !PT ;  /* 0x0000000411112812 */ /* 0x000fc600078efcff */
[----:B--2---:R0:W-:Y:S01]  /*1c2a0*/  @P1 STG.E.U16 desc[UR46][R220.64+0x80], R219 ;  /* 0x000080dbdc001986 */ /* 0x0041e2000c10152e */
[----:B------:R-:W-:Y:S05]  /*1c2b0*/  @!P0 BRA `(.L_x_283) ;  /* 0x0000000000048947 */ /* 0x000fea0003800000 */
[----:B------:R2:W5:Y:S02]  /*1c2c0*/  LDG.E.LTC128B.U16 R200, desc[UR46][R22.64+0x82] ;  /* 0x0000822e16c87981 */ /* 0x000564000c1e1520 */
.L_x_283:
[----:B------:R-:W-:Y:S05]  /*1c2d0*/  BSYNC B1 ;  /* 0x0000000000017941 */ /* 0x000fea0003800000 */
.L_x_282:
        /* <DEDUP_REMOVED lines=9> */
.L_x_285:
[----:B------:R-:W-:Y:S05]  /*1c370*/  BSYNC B1 ;  /* 0x0000000000017941 */ /* 0x000fea0003800000 */
.L_x_284:
[----:B-----5:R-:W-:Y:S01]  /*1c380*/  SHF.L.U32 R201, R200, 0x10, RZ ;  /* 0x00000010c8c97819 */ /* 0x020fe200000006ff */
        /* <DEDUP_REMOVED lines=8> */
.L_x_287:
[----:B------:R-:W-:Y:S05]  /*1c410*/  BSYNC B1 ;  /* 0x0000000000017941 */ /* 0x000fea0003800000 */
.L_x_286:
        /* <DEDUP_REMOVED lines=12> */
.L_x_289:
[----:B------:R-:W-:Y:S05]  /*1c4e0*/  BSYNC B1 ;  /* 0x0000000000017941 */ /* 0x000fea0003800000 */
.L_x_288:
[----:B-----5:R-:W-:Y:S01]  /*1c4f0*/  IMAD.U32 R201, R200, 0x10000, RZ ;  /* 0x00010000c8c97824 */ /* 0x020fe200078e00ff */
[----:B------:R-:W-:Y:S01]  /*1c500*/  ISETP.GT.AND P4, PT, R3, 0x49, PT ;  /* 0x000000490300780c */ /* 0x000fe20003f84270 */
[----:B------:R-:W-:Y:S02]  /*1c510*/  BSSY B1, `(.L_x_290) ;  /* 0x0000008000017945 */ /* 0x000fe40003800000 */
[----:B------:R-:W-:Y:S01]  /*1c520*/  FMUL R201, R201, R16 ;  /* 0x00000010c9c97220 */ /* 0x000fe20000400000 */
[----:B------:R-:W-:-:S03]  /*1c530*/  ISETP.GT.AND P0, PT, R0, RZ, P4 ;  /* 0x000000ff0000720c */ /* 0x000fc60002704270 */
[----:B------:R-:W-:-:S05]  /*1c540*/  FFMA R201, R204, R2, R201 ;  /* 0x00000002ccc97223 */ /* 0x000fca00000000c9 */
[----:B------:R-:W-:-:S05]  /*1c550*/  F2FP.BF16.F32.PACK_AB R201, RZ, R201 ;  /* 0x000000c9ffc9723e */ /* 0x000fca00000010ff */
[----:B------:R0:W-:Y:S01]  /*1c560*/  @P1 STG.E.U16 desc[UR46][R220.64+0x90], R201 ;  /* 0x000090c9dc001986 */ /* 0x0001e2000c10152e */
[----:B------:R-:W-:Y:S05]  /*1c570*/  @!P0 BRA `(.L_x_291) ;  /* 0x0000000000048947 */ /* 0x000fea0003800000 */
[----:B------:R0:W5:Y:S02]  /*1c580*/  LDG.E.LTC128B.U16 R200, desc[UR46][R22.64+0x92] ;  /* 0x0000922e16c87981 */ /* 0x000164000c1e1520 */
.L_x_291:
[----:B------:R-:W-:Y:S05]  /*1c590*/  BSYNC B1 ;  /* 0x0000000000017941 */ /* 0x000fea0003800000 */
.L_x_290:
        /* <DEDUP_REMOVED lines=9> */
.L_x_293:
[----:B------:R-:W-:Y:S05]  /*1c630*/  BSYNC B1 ;  /* 0x0000000000017941 */ /* 0x000fea0003800000 */
.L_x_292:
[----:B-----5:R-:W-:Y:S01]  /*1c640*/  IMAD.U32 R201, R200, 0x10000, RZ ;  /* 0x00010000c8c97824 */ /* 0x020fe200078e00ff */
        /* <DEDUP_REMOVED lines=8> */
.L_x_295:
[----:B------:R-:W-:Y:S05]  /*1c6d0*/  BSYNC B1 ;  /* 0x0000000000017941 */ /* 0x000fea0003800000 */
.L_x_294:
[----:B0----5:R-:W-:Y:S01]  /*1c6e0*/  IMAD.U32 R201, R200, 0x10000, RZ ;  /* 0x00010000c8c97824 */ /* 0x021fe200078e00ff */
        /* <DEDUP_REMOVED lines=9> */
.L_x_297:
[----:B------:R-:W-:Y:S05]  /*1c780*/  BSYNC B1 ;  /* 0x0000000000017941 */ /* 0x000fea0003800000 */
.L_x_296:
[----:B-----5:R-:W-:Y:S01]  /*1c790*/  IMAD.U32 R201, R200, 0x10000, RZ ;  /* 0x00010000c8c97824 */ /* 0x020fe200078e00ff */
[----:B------:R-:W-:Y:S01]  /*1c7a0*/  ISETP.GT.AND P2, PT, R3, 0x51, PT ;  /* 0x000000510300780c */ /* 0x000fe20003f44270 */
[----:B------:R-:W-:Y:S02]  /*1c7b0*/  BSSY B1, `(.L_x_298) ;  /* 0x0000008000017945 */ /* 0x000fe40003800000 */
[----:B------:R-:W-:-:S04]  /*1c7c0*/  FMUL R201, R201, R16 ;  /* 0x00000010c9c97220 */ /* 0x000fc80000400000 */
[----:B------:R-:W-:-:S05]  /*1c7d0*/  FFMA R201, R208, R2, R201 ;  /* 0x00000002d0c97223 */ /* 0x000fca00000000c9 */
[----:B------:R-:W-:-:S05]  /*1c7e0*/  F2FP.BF16.F32.PACK_AB R201, RZ, R201 ;  /* 0x000000c9ffc9723e */ /* 0x000fca00000010ff */
[----:B------:R0:W-:Y:S01]  /*1c7f0*/  @P0 STG.E.U16 desc[UR46][R220.64+0xa0], R201 ;  /* 0x0000a0c9dc000986 */ /* 0x0001e2000c10152e */
[----:B------:R-:W-:-:S13]  /*1c800*/  ISETP.GT.AND P0, PT, R0, RZ, P2 ;  /* 0x000000ff0000720c */ /* 0x000fda0001704270 */
[----:B0-----:R-:W-:Y:S05]  /*1c810*/  @!P0 BRA `(.L_x_299) ;  /* 0x0000000000048947 */ /* 0x001fea0003800000 */
[----:B------:R0:W5:Y:S02]  /*1c820*/  LDG.E.LTC128B.U16 R200, desc[UR46][R22.64+0xa2] ;  /* 0x0000a22e16c87981 */ /* 0x000164000c1e1520 */
.L_x_299:
[----:B------:R-:W-:Y:S05]  /*1c830*/  BSYNC B1 ;  /* 0x0000000000017941 */ /* 0x000fea0003800000 */
.L_x_298:
[----:B-----5:R-:W-:Y:S01]  /*1c840*/  SHF.L.U32 R201, R200, 0x10, RZ ;  /* 0x00000010c8c97819 */ /* 0x020fe200000006ff */
[----:B------:R-:W-:Y:S04]  /*1c850*/  BSSY B1, `(.L_x_300) ;  /* 0x0000008000017945 */ /* 0x000fe80003800000 */
[----:B------:R-:W-:-:S04]  /*1c860*/  FMUL R202, R201, R16 ;  /* 0x00000010c9ca7220 */ /* 0x000fc80000400000 */
[----:B------:R-:W-:-:S05]  /*1c870*/  FFMA R202, R209, R2, R202 ;  /* 0x00000002d1ca7223 */ /* 0x000fca00000000ca */
[----:B------:R-:W-:-:S05]  /*1c880*/  F2FP.BF16.F32.PACK_AB R202, RZ, R202 ;  /* 0x000000caffca723e */ /* 0x000fca00000010ff */
[----:B------:R0:W-:Y:S01]  /*1c890*/  @P0 STG.E.U16 desc[UR46][R220.64+0xa2], R202 ;  /* 0x0000a2cadc000986 */ /* 0x0001e2000c10152e */
[----:B------:R-:W-:-:S13]  /*1c8a0*/  ISETP.GT.AND P0, PT, R0, 0x8, P3 ;  /* 0x000000080000780c */ /* 0x000fda0001f04270 */
[----:B0-----:R-:W-:Y:S05]  /*1c8b0*/  @!P0 BRA `(.L_x_301) ;  /* 0x0000000000048947 */ /* 0x001fea0003800000 */
[----:B------:R0:W5:Y:S02]  /*1c8c0*/  LDG.E.LTC128B.U16 R200, desc[UR46][R20.64+0xa0] ;  /* 0x0000a02e14c87981 */ /* 0x000164000c1e1520 */
.L_x_301:
[----:B------:R-:W-:Y:S05]  /*1c8d0*/  BSYNC B1 ;  /* 0x0000000000017941 */ /* 0x000fea0003800000 */
.L_x_300:
        /* <DEDUP_REMOVED lines=9> */
.L_x_303:
[----:B------:R-:W-:Y:S05]  /*1c970*/  BSYNC B1 ;  /* 0x0000000000017941 */ /* 0x000fea0003800000 */
.L_x_302:
        /* <DEDUP_REMOVED lines=10> */
.L_x_305:
[----:B------:R-:W-:Y:S05]  /*1ca20*/  BSYNC B1 ;  /* 0x0000000000017941 */ /* 0x000fea0003800000 */
.L_x_304:
[----:B-----5:R-:W-:Y:S01]  /*1ca30*/  IMAD.U32 R201, R200, 0x10000, RZ ;  /* 0x00010000c8c97824 */ /* 0x020fe200078e00ff */
[----:B------:R-:W-:Y:S03]  /*1ca40*/  BSSY B1, `(.L_x_306) ;  /* 0x0000009000017945 */ /* 0x000fe60003800000 */
[----:B------:R-:W-:-:S04]  /*1ca50*/  FMUL R201, R201, R16 ;  /* 0x00000010c9c97220 */ /* 0x000fc80000400000 */
[----:B------:R-:W-:-:S05]  /*1ca60*/  FFMA R201, R212, R2, R201 ;  /* 0x00000002d4c97223 */ /* 0x000fca00000000c9 */
[----:B------:R-:W-:-:S05]  /*1ca70*/  F2FP.BF16.F32.PACK_AB R201, RZ, R201 ;  /* 0x000000c9ffc9723e */ /* 0x000fca00000010ff */
[----:B------:R0:W-:Y:S01]  /*1ca80*/  @P0 STG.E.U16 desc[UR46][R220.64+0xb0], R201 ;  /* 0x0000b0c9dc000986 */ /* 0x0001e2000c10152e */
[----:B------:R-:W-:-:S04]  /*1ca90*/  ISETP.GT.AND P0, PT, R3, 0x59, PT ;  /* 0x000000590300780c */ /* 0x000fc80003f04270 */
[----:B------:R-:W-:-:S13]  /*1caa0*/  ISETP.GT.AND P5, PT, R0, RZ, P0 ;  /* 0x000000ff0000720c */ /* 0x000fda00007a4270 */
[----:B0-----:R-:W-:Y:S05]  /*1cab0*/  @!P5 BRA `(.L_x_307) ;  /* 0x000000000004d947 */ /* 0x001fea0003800000 */
[----:B------:R0:W5:Y:S02]  /*1cac0*/  LDG.E.LTC128B.U16 R200, desc[UR46][R22.64+0xb2] ;  /* 0x0000b22e16c87981 */ /* 0x000164000c1e1520 */
.L_x_307:
[----:B------:R-:W-:Y:S05]  /*1cad0*/  BSYNC B1 ;  /* 0x0000000000017941 */ /* 0x000fea0003800000 */
.L_x_306:
        /* <DEDUP_REMOVED lines=9> */
.L_x_309:
[----:B------:R-:W-:Y:S05]  /*1cb70*/  BSYNC B1 ;  /* 0x0000000000017941 */ /* 0x000fea0003800000 */
.L_x_308:
        /* <DEDUP_REMOVED lines=9> */
.L_x_311:
[----:B------:R-:W-:Y:S05]  /*1cc10*/  BSYNC B1 ;  /* 0x0000000000017941 */ /* 0x000fea0003800000 */
.L_x_310:
[----:B-----5:R-:W-:Y:S01]  /*1cc20*/  IMAD.U32 R201, R200, 0x10000, RZ ;  /* 0x00010000c8c97824 */ /* 0x020fe200078e00ff */
[----:B------:R-:W-:Y:S03]  /*1cc30*/  BSSY B1, `(.L_x_312) ;  /* 0x0000009000017945 */ /* 0x000fe60003800000 */
        /* <DEDUP_REMOVED lines=8> */
.L_x_313:
[----:B------:R-:W-:Y:S05]  /*1ccc0*/  BSYNC B1 ;  /* 0x0000000000017941 */ /* 0x000fea0003800000 */
.L_x_312:
[----:B------:R-:W2:Y:S01]  /*1ccd0*/  LDL.64 R204, [R1+0x140] ;  /* 0x0001400001cc7983 */ /* 0x000ea20000100a00 */
[----:B-----5:R-:W-:Y:S01]  /*1cce0*/  SHF.L.U32 R201, R200, 0x10, RZ ;  /* 0x00000010c8c97819 */ /* 0x020fe200000006ff */
[----:B------:R-:W-:Y:S04]  /*1ccf0*/  BSSY B1, `(.L_x_314) ;  /* 0x0000009000017945 */ /* 0x000fe80003800000 */
[----:B------:R-:W-:-:S04]  /*1cd00*/  FMUL R201, R201, R16 ;  /* 0x00000010c9c97220 */ /* 0x000fc80000400000 */
[----:B------:R-:W-:-:S05]  /*1cd10*/  FFMA R201, R184, R2, R201 ;  /* 0x00000002b8c97223 */ /* 0x000fca00000000c9 */
[----:B------:R-:W-:-:S05]  /*1cd20*/  F2FP.BF16.F32.PACK_AB R201, RZ, R201 ;  /* 0x000000c9ffc9723e */ /* 0x000fca00000010ff */
[----:B--2---:R2:W-:Y:S01]  /*1cd30*/  @P5 STG.E.U16 desc[UR46][R204.64+0x80], R201 ;  /* 0x000080c9cc005986 */ /* 0x0045e2000c10152e */
[----:B------:R-:W-:-:S04]  /*1cd40*/  LOP3.LUT P5, RZ, R17, 0x4, RZ, 0xc0, !PT ;  /* 0x0000000411ff7812 */ /* 0x000fc800078ac0ff */
[----:B------:R-:W-:-:S13]  /*1cd50*/  ISETP.GT.AND P5, PT, R0, 0x80, P5 ;  /* 0x000000800000780c */ /* 0x000fda0002fa4270 */
[----:B--2---:R-:W-:Y:S05]  /*1cd60*/  @!P5 BRA `(.L_x_315) ;  /* 0x000000000004d947 */ /* 0x004fea0003800000 */
[----:B------:R2:W5:Y:S02]  /*1cd70*/  LDG.E.LTC128B.U16 R200, desc[UR46][R18.64+0x82] ;  /* 0x0000822e12c87981 */ /* 0x000564000c1e1520 */
.L_x_315:
[----:B------:R-:W-:Y:S05]  /*1cd80*/  BSYNC B1 ;  /* 0x0000000000017941 */ /* 0x000fea0003800000 */
.L_x_314:
        /* <DEDUP_REMOVED lines=10> */
.L_x_317:
[----:B------:R-:W-:Y:S05]  /*1ce30*/  BSYNC B1 ;  /* 0x0000000000017941 */ /* 0x000fea0003800000 */
.L_x_316:
[----:B------:R-:W2:Y:S01]  /*1ce40*/  LDL.64 R202, [R1+0x148] ;  /* 0x0001480001ca7983 */ /* 0x000ea20000100a00 */
[----:B-----5:R-:W-:Y:S01]  /*1ce50*/  IMAD.U32 R185, R200, 0x10000, RZ ;  /* 0x00010000c8b97824 */ /* 0x020fe200078e00ff */
[----:B------:R-:W-:Y:S03]  /*1ce60*/  BSSY B1, `(.L_x_318) ;  /* 0x0000009000017945 */ /* 0x000fe60003800000 */
        /* <DEDUP_REMOVED lines=8> */
.L_x_319:
[----:B------:R-:W-:Y:S05]  /*1cef0*/  BSYNC B1 ;  /* 0x0000000000017941 */ /* 0x000fea0003800000 */
.L_x_318:
        /* <DEDUP_REMOVED lines=9> */
.L_x_321:
[----:B------:R-:W-:Y:S05]  /*1cf90*/  BSYNC B1 ;  /* 0x0000000000017941 */ /* 0x000fea0003800000 */
.L_x_320:
        /* <DEDUP_REMOVED lines=9> */
.L_x_323:
[----:B------:R-:W-:Y:S05]  /*1d030*/  BSYNC B1 ;  /* 0x0000000000017941 */ /* 0x000fea0003800000 */
.L_x_322:
        /* <DEDUP_REMOVED lines=9> */
.L_x_325:
[----:B------:R-:W-:Y:S05]  /*1d0d0*/  BSYNC B1 ;  /* 0x0000000000017941 */ /* 0x000fea0003800000 */
.L_x_324:
        /* <DEDUP_REMOVED lines=9> */
.L_x_327:
[----:B------:R-:W-:Y:S05]  /*1d170*/  BSYNC B1 ;  /* 0x0000000000017941 */ /* 0x000fea0003800000 */
.L_x_326:
        /* <DEDUP_REMOVED lines=9> */
.L_x_329:
[----:B------:R-:W-:Y:S05]  /*1d210*/  BSYNC B1 ;  /* 0x0000000000017941 */ /* 0x000fea0003800000 */
.L_x_328:
        /* <DEDUP_REMOVED lines=9> */
.L_x_331:
[----:B------:R-:W-:Y:S05]  /*1d2b0*/  BSYNC B1 ;  /* 0x0000000000017941 */ /* 0x000fea0003800000 */
.L_x_330:
        /* <DEDUP_REMOVED lines=9> */
.L_x_333:
[----:B------:R-:W-:Y:S05]  /*1d350*/  BSYNC B1 ;  /* 0x0000000000017941 */ /* 0x000fea0003800000 */
.L_x_332:
        /* <DEDUP_REMOVED lines=9> */
.L_x_335:
[----:B------:R-:W-:Y:S05]  /*1d3f0*/  BSYNC B1 ;  /* 0x0000000000017941 */ /* 0x000fea0003800000 */
.L_x_334:
        /* <DEDUP_REMOVED lines=9> */
.L_x_337:
[----:B------:R-:W-:Y:S05]  /*1d490*/  BSYNC B1 ;  /* 0x0000000000017941 */ /* 0x000fea0003800000 */
.L_x_336:
        /* <DEDUP_REMOVED lines=9> */
.L_x_339:
[----:B------:R-:W-:Y:S05]  /*1d530*/  BSYNC B1 ;  /* 0x0000000000017941 */ /* 0x000fea0003800000 */
.L_x_338:
        /* <DEDUP_REMOVED lines=9> */
.L_x_341:
[----:B------:R-:W-:Y:S05]  /*1d5d0*/  BSYNC B1 ;  /* 0x0000000000017941 */ /* 0x000fea0003800000 */
.L_x_340:
        /* <DEDUP_REMOVED lines=9> */
.L_x_343:
[----:B------:R-:W-:Y:S05]  /*1d670*/  BSYNC B1 ;  /* 0x0000000000017941 */ /* 0x000fea0003800000 */
.L_x_342:
        /* <DEDUP_REMOVED lines=10> */
.L_x_345:
[----:B------:R-:W-:Y:S05]  /*1d720*/  BSYNC B1 ;  /* 0x0000000000017941 */ /* 0x000fea0003800000 */
.L_x_344:
        /* <DEDUP_REMOVED lines=10> */
.L_x_347:
[----:B------:R-:W-:Y:S05]  /*1d7d0*/  BSYNC B1 ;  /* 0x0000000000017941 */ /* 0x000fea0003800000 */
.L_x_346:
        /* <DEDUP_REMOVED lines=10> */
.L_x_349:
[----:B------:R-:W-:Y:S05]  /*1d880*/  BSYNC B1 ;  /* 0x0000000000017941 */ /* 0x000fea0003800000 */
.L_x_348:
        /* <DEDUP_REMOVED lines=10> */
.L_x_351:
[----:B------:R-:W-:Y:S05]  /*1d930*/  BSYNC B1 ;  /* 0x0000000000017941 */ /* 0x000fea0003800000 */
.L_x_350:
        /* <DEDUP_REMOVED lines=9> */
.L_x_353:
[----:B------:R-:W-:Y:S05]  /*1d9d0*/  BSYNC B1 ;  /* 0x0000000000017941 */ /* 0x000fea0003800000 */
.L_x_352:
        /* <DEDUP_REMOVED lines=9> */
.L_x_355:
[----:B------:R-:W-:Y:S05]  /*1da70*/  BSYNC B1 ;  /* 0x0000000000017941 */ /* 0x000fea0003800000 */
.L_x_354:
        /* <DEDUP_REMOVED lines=9> */
.L_x_357:
[----:B------:R-:W-:Y:S05]  /*1db10*/  BSYNC B1 ;  /* 0x0000000000017941 */ /* 0x000fea0003800000 */
.L_x_356:
        /* <DEDUP_REMOVED lines=9> */
.L_x_359:
[----:B------:R-:W-:Y:S05]  /*1dbb0*/  BSYNC B1 ;  /* 0x0000000000017941 */ /* 0x000fea0003800000 */
.L_x_358:
        /* <DEDUP_REMOVED lines=9> */
.L_x_361:
[----:B------:R-:W-:Y:S05]  /*1dc50*/  BSYNC B1 ;  /* 0x0000000000017941 */ /* 0x000fea0003800000 */
.L_x_360:
        /* <DEDUP_REMOVED lines=9> */
.L_x_363:
[----:B------:R-:W-:Y:S05]  /*1dcf0*/  BSYNC B1 ;  /* 0x0000000000017941 */ /* 0x000fea0003800000 */
.L_x_362:
        /* <DEDUP_REMOVED lines=9> */
.L_x_365:
[----:B------:R-:W-:Y:S05]  /*1dd90*/  BSYNC B1 ;  /* 0x0000000000017941 */ /* 0x000fea0003800000 */
.L_x_364:
        /* <DEDUP_REMOVED lines=9> */
.L_x_367:
[----:B------:R-:W-:Y:S05]  /*1de30*/  BSYNC B1 ;  /* 0x0000000000017941 */ /* 0x000fea0003800000 */
.L_x_366:
        /* <DEDUP_REMOVED lines=9> */
.L_x_369:
[----:B------:R-:W-:Y:S05]  /*1ded0*/  BSYNC B1 ;  /* 0x0000000000017941 */ /* 0x000fea0003800000 */
.L_x_368:
        /* <DEDUP_REMOVED lines=9> */
.L_x_371:
[----:B------:R-:W-:Y:S05]  /*1df70*/  BSYNC B1 ;  /* 0x0000000000017941 */ /* 0x000fea0003800000 */
.L_x_370:
        /* <DEDUP_REMOVED lines=9> */
.L_x_373:
[----:B------:R-:W-:Y:S05]  /*1e010*/  BSYNC B1 ;  /* 0x0000000000017941 */ /* 0x000fea0003800000 */
.L_x_372:
        /* <DEDUP_REMOVED lines=9> */
.L_x_375:
[----:B------:R-:W-:Y:S05]  /*1e0b0*/  BSYNC B1 ;  /* 0x0000000000017941 */ /* 0x000fea0003800000 */
.L_x_374:
        /* <DEDUP_REMOVED lines=10> */
.L_x_377:
[----:B------:R-:W-:Y:S05]  /*1e160*/  BSYNC B1 ;  /* 0x0000000000017941 */ /* 0x000fea0003800000 */
.L_x_376:
        /* <DEDUP_REMOVED lines=10> */
.L_x_379:
[----:B------:R-:W-:Y:S05]  /*1e210*/  BSYNC B1 ;  /* 0x0000000000017941 */ /* 0x000fea0003800000 */
.L_x_378:
        /* <DEDUP_REMOVED lines=10> */
.L_x_381:
[----:B------:R-:W-:Y:S05]  /*1e2c0*/  BSYNC B1 ;  /* 0x0000000000017941 */ /* 0x000fea0003800000 */
.L_x_380:
        /* <DEDUP_REMOVED lines=10> */
.L_x_383:
[----:B------:R-:W-:Y:S05]  /*1e370*/  BSYNC B1 ;  /* 0x0000000000017941 */ /* 0x000fea0003800000 */
.L_x_382:
        /* <DEDUP_REMOVED lines=9> */
.L_x_385:
[----:B------:R-:W-:Y:S05]  /*1e410*/  BSYNC B1 ;  /* 0x0000000000017941 */ /* 0x000fea0003800000 */
.L_x_384:
        /* <DEDUP_REMOVED lines=9> */
.L_x_387:
[----:B------:R-:W-:Y:S05]  /*1e4b0*/  BSYNC B1 ;  /* 0x0000000000017941 */ /* 0x000fea0003800000 */
.L_x_386:
        /* <DEDUP_REMOVED lines=9> */
.L_x_389:
[----:B------:R-:W-:Y:S05]  /*1e550*/  BSYNC B1 ;  /* 0x0000000000017941 */ /* 0x000fea0003800000 */
.L_x_388:
        /* <DEDUP_REMOVED lines=9> */
.L_x_391:
[----:B------:R-:W-:Y:S05]  /*1e5f0*/  BSYNC B1 ;  /* 0x0000000000017941 */ /* 0x000fea0003800000 */
.L_x_390:
        /* <DEDUP_REMOVED lines=9> */
.L_x_393:
[----:B------:R-:W-:Y:S05]  /*1e690*/  BSYNC B1 ;  /* 0x0000000000017941 */ /* 0x000fea0003800000 */
.L_x_392:
        /* <DEDUP_REMOVED lines=9> */
.L_x_395:
[----:B------:R-:W-:Y:S05]  /*1e730*/  BSYNC B1 ;  /* 0x0000000000017941 */ /* 0x000fea0003800000 */
.L_x_394:
        /* <DEDUP_REMOVED lines=9> */
.L_x_397:
[----:B------:R-:W-:Y:S05]  /*1e7d0*/  BSYNC B1 ;  /* 0x0000000000017941 */ /* 0x000fea0003800000 */
.L_x_396:
        /* <DEDUP_REMOVED lines=9> */
.L_x_399:
[----:B------:R-:W-:Y:S05]  /*1e870*/  BSYNC B1 ;  /* 0x0000000000017941 */ /* 0x000fea0003800000 */
.L_x_398:
        /* <DEDUP_REMOVED lines=9> */
.L_x_401:
[----:B------:R-:W-:Y:S05]  /*1e910*/  BSYNC B1 ;  /* 0x0000000000017941 */ /* 0x000fea0003800000 */
.L_x_400:
        /* <DEDUP_REMOVED lines=9> */
.L_x_403:
[----:B------:R-:W-:Y:S05]  /*1e9b0*/  BSYNC B1 ;  /* 0x0000000000017941 */ /* 0x000fea0003800000 */
.L_x_402:
        /* <DEDUP_REMOVED lines=9> */
.L_x_405:
[----:B------:R-:W-:Y:S05]  /*1ea50*/  BSYNC B1 ;  /* 0x0000000000017941 */ /* 0x000fea0003800000 */
.L_x_404:
        /* <DEDUP_REMOVED lines=9> */
.L_x_407:
[----:B------:R-:W-:Y:S05]  /*1eaf0*/  BSYNC B1 ;  /* 0x0000000000017941 */ /* 0x000fea0003800000 */
.L_x_406:
[----:B0----5:R-:W-:Y:S01]  /*1eb00*/  IMAD.U32 R153, R200, 0x10000, RZ ;  /* 0x00010000c8997824 */ /* 0x021fe200078e00ff */
[----:B------:R-:W-:Y:S01]  /*1eb10*/  ISETP.GT.AND P3, PT, R3, 0x60, PT ;  /* 0x000000600300780c */ /* 0x000fe20003f64270 */
[----:B------:R-:W-:Y:S02]  /*1eb20*/  BSSY B1, `(.L_x_408) ;  /* 0x0000009000017945 */ /* 0x000fe40003800000 */
[----:B------:R-:W-:Y:S01]  /*1eb30*/  FMUL R152, R153, R16 ;  /* 0x0000001099987220 */ /* 0x000fe20000400000 */
[----:B------:R-:W-:-:S03]  /*1eb40*/  ISETP.GT.AND P1, PT, R0, RZ, P3 ;  /* 0x000000ff0000720c */ /* 0x000fc60001f24270 */
[----:B------:R-:W-:-:S05]  /*1eb50*/  FFMA R152, R167, R2, R152 ;  /* 0x00000002a7987223 */ /* 0x000fca0000000098 */
[----:B------:R-:W-:Y:S02]  /*1eb60*/  F2FP.BF16.F32.PACK_AB R153, RZ, R152 ;  /* 0x00000098ff99723e */ /* 0x000fe400000010ff */
[----:B------:R-:W-:-:S03]  /*1eb70*/  P2R R152, PR, RZ, 0x8 ;  /* 0x00000008ff987803 */ /* 0x000fc60000000000 */
[----:B------:R0:W-:Y:S01]  /*1eb80*/  @P0 STG.E.U16 desc[UR46][R216.64+0xb2], R153 ;  /* 0x0000b299d8000986 */ /* 0x0001e2000c10152e */
[----:B------:R-:W-:Y:S05]  /*1eb90*/  @!P1 BRA `(.L_x_409) ;  /* 0x0000000000049947 */ /* 0x000fea0003800000 */
[----:B------:R0:W5:Y:S02]  /*1eba0*/  LDG.E.LTC128B.U16 R200, desc[UR46][R22.64+0xc0] ;  /* 0x0000c02e16c87981 */ /* 0x000164000c1e1520 */
.L_x_409:
[----:B------:R-:W-:Y:S05]  /*1ebb0*/  BSYNC B1 ;  /* 0x0000000000017941 */ /* 0x000fea0003800000 */
.L_x_408:
[----:B0----5:R-:W-:Y:S01]  /*1ebc0*/  IMAD.U32 R153, R200, 0x10000, RZ ;  /* 0x00010000c8997824 */ /* 0x021fe200078e00ff */
[----:B------:R-:W-:Y:S01]  /*1ebd0*/  ISETP.GT.AND P2, PT, R3, 0x61, PT ;  /* 0x000000610300780c */ /* 0x000fe20003f44270 */
[----:B------:R-:W-:Y:S02]  /*1ebe0*/  BSSY B1, `(.L_x_410) ;  /* 0x0000009000017945 */ /* 0x000fe40003800000 */
[----:B------:R-:W-:Y:S01]  /*1ebf0*/  FMUL R153, R153, R16 ;  /* 0x0000001099997220 */ /* 0x000fe20000400000 */
[----:B------:R-:W-:Y:S02]  /*1ec00*/  ISETP.GT.AND P0, PT, R0, RZ, P2 ;  /* 0x000000ff0000720c */ /* 0x000fe40001704270 */
[----:B------:R-:W-:Y:S01]  /*1ec10*/  P2R R154, PR, RZ, 0x4 ;  /* 0x00000004ff9a7803 */ /* 0x000fe20000000000 */
[----:B------:R-:W-:-:S05]  /*1ec20*/  FFMA R153, R136, R2, R153 ;  /* 0x0000000288997223 */ /* 0x000fca0000000099 */
[----:B------:R-:W-:-:S05]  /*1ec30*/  F2FP.BF16.F32.PACK_AB R153, RZ, R153 ;  /* 0x00000099ff99723e */ /* 0x000fca00000010ff */
[----:B------:R0:W-:Y:S01]  /*1ec40*/  @P1 STG.E.U16 desc[UR46][R220.64+0xc0], R153 ;  /* 0x0000c099dc001986 */ /* 0x0001e2000c10152e */
[----:B------:R-:W-:Y:S05]  /*1ec50*/  @!P0 BRA `(.L_x_411) ;  /* 0x0000000000048947 */ /* 0x000fea0003800000 */
[----:B------:R0:W5:Y:S02]  /*1ec60*/  LDG.E.LTC128B.U16 R200, desc[UR46][R22.64+0xc2] ;  /* 0x0000c22e16c87981 */ /* 0x000164000c1e1520 */
.L_x_411:
[----:B------:R-:W-:Y:S05]  /*1ec70*/  BSYNC B1 ;  /* 0x0000000000017941 */ /* 0x000fea0003800000 */
.L_x_410:
        /* <DEDUP_REMOVED lines=9> */
.L_x_413:
[----:B------:R-:W-:Y:S05]  /*1ed10*/  BSYNC B1 ;  /* 0x0000000000017941 */ /* 0x000fea0003800000 */
.L_x_412:
        /* <DEDUP_REMOVED lines=9> */
.L_x_415:
[----:B------:R-:W-:Y:S05]  /*1edb0*/  BSYNC B1 ;  /* 0x0000000000017941 */ /* 0x000fea0003800000 */
.L_x_414:
        /* <DEDUP_REMOVED lines=10> */
.L_x_417:
[----:B------:R-:W-:Y:S05]  /*1ee60*/  BSYNC B1 ;  /* 0x0000000000017941 */ /* 0x000fea0003800000 */
.L_x_416:
        /* <DEDUP_REMOVED lines=10> */
.L_x_419:
[----:B------:R-:W-:Y:S05]  /*1ef10*/  BSYNC B1 ;  /* 0x0000000000017941 */ /* 0x000fea0003800000 */
.L_x_418:
        /* <DEDUP_REMOVED lines=9> */
.L_x_421:
[----:B------:R-:W-:Y:S05]  /*1efb0*/  BSYNC B1 ;  /* 0x0000000000017941 */ /* 0x000fea0003800000 */
.L_x_420:
        /* <DEDUP_REMOVED lines=9> */
.L_x_423:
[----:B------:R-:W-:Y:S05]  /*1f050*/  BSYNC B1 ;  /* 0x0000000000017941 */ /* 0x000fea0003800000 */
.L_x_422:
        /* <DEDUP_REMOVED lines=10> */
.L_x_425:
[----:B------:R-:W-:Y:S05]  /*1f100*/  BSYNC B1 ;  /* 0x0000000000017941 */ /* 0x000fea0003800000 */
.L_x_424:
[----:B-----5:R-:W-:Y:S01]  /*1f110*/  SHF.L.U32 R137, R200, 0x10, RZ ;  /* 0x00000010c8897819 */ /* 0x020fe200000006ff */
[----:B------:R-:W-:Y:S01]  /*1f120*/  BSSY B1, `(.L_x_426) ;  /* 0x0000009000017945 */ /* 0x000fe20003800000 */
[----:B------:R-:W-:-:S03]  /*1f130*/  ISETP.GT.AND P2, PT, R3, 0x71, PT ;  /* 0x000000710300780c */ /* 0x000fc60003f44270 */
[----:B------:R-:W-:-:S04]  /*1f140*/  FMUL R137, R137, R16 ;  /* 0x0000001089897220 */ /* 0x000fc80000400000 */
[----:B------:R-:W-:-:S05]  /*1f150*/  FFMA R137, R144, R2, R137 ;  /* 0x0000000290897223 */ /* 0x000fca0000000089 */
[----:B------:R-:W-:-:S05]  /*1f160*/  F2FP.BF16.F32.PACK_AB R137, RZ, R137 ;  /* 0x00000089ff89723e */ /* 0x000fca00000010ff */
[----:B------:R0:W-:Y:S01]  /*1f170*/  @P0 STG.E.U16 desc[UR46][R220.64+0xe0], R137 ;  /* 0x0000e089dc000986 */ /* 0x0001e2000c10152e */
[----:B------:R-:W-:-:S13]  /*1f180*/  ISETP.GT.AND P0, PT, R0, RZ, P2 ;  /* 0x000000ff0000720c */ /* 0x000fda0001704270 */
[----:B0-----:R-:W-:Y:S05]  /*1f190*/  @!P0 BRA `(.L_x_427) ;  /* 0x0000000000048947 */ /* 0x001fea0003800000 */
[----:B------:R0:W5:Y:S02]  /*1f1a0*/  LDG.E.LTC128B.U16 R200, desc[UR46][R22.64+0xe2] ;  /* 0x0000e22e16c87981 */ /* 0x000164000c1e1520 */
.L_x_427:
[----:B------:R-:W-:Y:S05]  /*1f1b0*/  BSYNC B1 ;  /* 0x0000000000017941 */ /* 0x000fea0003800000 */
.L_x_426:
        /* <DEDUP_REMOVED lines=9> */
.L_x_429:
[----:B------:R-:W-:Y:S05]  /*1f250*/  BSYNC B1 ;  /* 0x0000000000017941 */ /* 0x000fea0003800000 */
.L_x_428:
        /* <DEDUP_REMOVED lines=9> */
.L_x_431:
[----:B------:R-:W-:Y:S05]  /*1f2f0*/  BSYNC B1 ;  /* 0x0000000000017941 */ /* 0x000fea0003800000 */
.L_x_430:
        /* <DEDUP_REMOVED lines=10> */
.L_x_433:
[----:B------:R-:W-:Y:S05]  /*1f3a0*/  BSYNC B1 ;  /* 0x0000000000017941 */ /* 0x000fea0003800000 */
.L_x_432:
        /* <DEDUP_REMOVED lines=10> */
.L_x_435:
[----:B------:R-:W-:Y:S05]  /*1f450*/  BSYNC B1 ;  /* 0x0000000000017941 */ /* 0x000fea0003800000 */
.L_x_434:
        /* <DEDUP_REMOVED lines=9> */
.L_x_437:
[----:B------:R-:W-:Y:S05]  /*1f4f0*/  BSYNC B1 ;  /* 0x0000000000017941 */ /* 0x000fea0003800000 */
.L_x_436:
        /* <DEDUP_REMOVED lines=9> */
.L_x_439:
[----:B------:R-:W-:Y:S05]  /*1f590*/  BSYNC B1 ;  /* 0x0000000000017941 */ /* 0x000fea0003800000 */
.L_x_438:
[----:B-----5:R-:W-:Y:S01]  /*1f5a0*/  SHF.L.U32 R137, R200, 0x10, RZ ;  /* 0x00000010c8897819 */ /* 0x020fe200000006ff */
[----:B------:R-:W-:Y:S04]  /*1f5b0*/  BSSY B1, `(.L_x_440) ;  /* 0x0000009000017945 */ /* 0x000fe80003800000 */
[----:B------:R-:W-:-:S04]  /*1f5c0*/  FMUL R136, R137, R16 ;  /* 0x0000001089887220 */ /* 0x000fc80000400000 */
[----:B------:R-:W-:-:S05]  /*1f5d0*/  FFMA R136, R151, R2, R136 ;  /* 0x0000000297887223 */ /* 0x000fca0000000088 */
[----:B------:R-:W-:-:S05]  /*1f5e0*/  F2FP.BF16.F32.PACK_AB R136, RZ, R136 ;  /* 0x00000088ff88723e */ /* 0x000fca00000010ff */
[----:B------:R0:W-:Y:S01]  /*1f5f0*/  @P5 STG.E.U16 desc[UR46][R4.64+0xf2], R136 ;  /* 0x0000f28804005986 */ /* 0x0001e2000c10152e */
[----:B------:R-:W-:-:S04]  /*1f600*/  ISETP.NE.AND P5, PT, R152, RZ, PT ;  /* 0x000000ff9800720c */ /* 0x000fc80003fa5270 */
[----:B------:R-:W-:-:S13]  /*1f610*/  ISETP.GT.AND P5, PT, R0, 0x80, P5 ;  /* 0x000000800000780c */ /* 0x000fda0002fa4270 */
[----:B0-----:R-:W-:Y:S05]  /*1f620*/  @!P5 BRA `(.L_x_441) ;  /* 0x000000000004d947 */ /* 0x001fea0003800000 */
[----:B------:R0:W5:Y:S02]  /*1f630*/  LDG.E.LTC128B.U16 R200, desc[UR46][R18.64+0xc0] ;  /* 0x0000c02e12c87981 */ /* 0x000164000c1e1520 */
.L_x_441:
[----:B------:R-:W-:Y:S05]  /*1f640*/  BSYNC B1 ;  /* 0x0000000000017941 */ /* 0x000fea0003800000 */
.L_x_440:
[----:B-----5:R-:W-:Y:S01]  /*1f650*/  IMAD.U32 R137, R200, 0x10000, RZ ;  /* 0x00010000c8897824 */ /* 0x020fe200078e00ff */
[----:B------:R-:W-:Y:S03]  /*1f660*/  BSSY B1, `(.L_x_442) ;  /* 0x0000009000017945 */ /* 0x000fe60003800000 */
        /* <DEDUP_REMOVED lines=8> */
.L_x_443:
[----:B------:R-:W-:Y:S05]  /*1f6f0*/  BSYNC B1 ;  /* 0x0000000000017941 */ /* 0x000fea0003800000 */
.L_x_442:
        /* <DEDUP_REMOVED lines=10> */
.L_x_445:
[----:B------:R-:W-:Y:S05]  /*1f7a0*/  BSYNC B1 ;  /* 0x0000000000017941 */ /* 0x000fea0003800000 */
.L_x_444:
        /* <DEDUP_REMOVED lines=10> */
.L_x_447:
[----:B------:R-:W-:Y:S05]  /*1f850*/  BSYNC B1 ;  /* 0x0000000000017941 */ /* 0x000fea0003800000 */
.L_x_446:
        /* <DEDUP_REMOVED lines=9> */
.L_x_449:
[----:B------:R-:W-:Y:S05]  /*1f8f0*/  BSYNC B1 ;  /* 0x0000000000017941 */ /* 0x000fea0003800000 */
.L_x_448:
        /* <DEDUP_REMOVED lines=9> */
.L_x_451:
[----:B------:R-:W-:Y:S05]  /*1f990*/  BSYNC B1 ;  /* 0x0000000000017941 */ /* 0x000fea0003800000 */
.L_x_450:
        /* <DEDUP_REMOVED lines=9> */
.L_x_453:
[----:B------:R-:W-:Y:S05]  /*1fa30*/  BSYNC B1 ;  /* 0x0000000000017941 */ /* 0x000fea0003800000 */
.L_x_452:
        /* <DEDUP_REMOVED lines=9> */
.L_x_455:
[----:B------:R-:W-:Y:S05]  /*1fad0*/  BSYNC B1 ;  /* 0x0000000000017941 */ /* 0x000fea0003800000 */
.L_x_454:
        /* <DEDUP_REMOVED lines=9> */
.L_x_457:
[----:B------:R-:W-:Y:S05]  /*1fb70*/  BSYNC B1 ;  /* 0x0000000000017941 */ /* 0x000fea0003800000 */
.L_x_456:
        /* <DEDUP_REMOVED lines=9> */
.L_x_459:
[----:B------:R-:W-:Y:S05]  /*1fc10*/  BSYNC B1 ;  /* 0x0000000000017941 */ /* 0x000fea0003800000 */
.L_x_458:
        /* <DEDUP_REMOVED lines=9> */
.L_x_461:
[----:B------:R-:W-:Y:S05]  /*1fcb0*/  BSYNC B1 ;  /* 0x0000000000017941 */ /* 0x000fea0003800000 */
.L_x_460:
        /* <DEDUP_REMOVED lines=9> */
.L_x_463:
[----:B------:R-:W-:Y:S05]  /*1fd50*/  BSYNC B1 ;  /* 0x0000000000017941 */ /* 0x000fea0003800000 */
.L_x_462:
        /* <DEDUP_REMOVED lines=9> */
.L_x_465:
[----:B------:R-:W-:Y:S05]  /*1fdf0*/  BSYNC B1 ;  /* 0x0000000000017941 */ /* 0x000fea0003800000 */
.L_x_464:
        /* <DEDUP_REMOVED lines=9> */
.L_x_467:
[----:B------:R-:W-:Y:S05]  /*1fe90*/  BSYNC B1 ;  /* 0x0000000000017941 */ /* 0x000fea0003800000 */
.L_x_466:
        /* <DEDUP_REMOVED lines=9> */
.L_x_469:
[----:B------:R-:W-:Y:S05]  /*1ff30*/  BSYNC B1 ;  /* 0x0000000000017941 */ /* 0x000fea0003800000 */
.L_x_468:
        /* <DEDUP_REMOVED lines=9> */
.L_x_471:
[----:B------:R-:W-:Y:S05]  /*1ffd0*/  BSYNC B1 ;  /* 0x0000000000017941 */ /* 0x000fea0003800000 */
.L_x_470:
        /* <DEDUP_REMOVED lines=10> */
.L_x_473:
[----:B------:R-:W-:Y:S05]  /*20080*/  BSYNC B1 ;  /* 0x0000000000017941 */ /* 0x000fea0003800000 */
.L_x_472:
        /* <DEDUP_REMOVED lines=10> */
.L_x_475:
[----:B------:R-:W-:Y:S05]  /*20130*/  BSYNC B1 ;  /* 0x0000000000017941 */ /* 0x000fea0003800000 */
.L_x_474:
        /* <DEDUP_REMOVED lines=10> */
.L_x_477:
[----:B------:R-:W-:Y:S05]  /*201e0*/  BSYNC B1 ;  /* 0x0000000000017941 */ /* 0x000fea0003800000 */
.L_x_476:
        /* <DEDUP_REMOVED lines=10> */
.L_x_479:
[----:B------:R-:W-:Y:S05]  /*20290*/  BSYNC B1 ;  /* 0x0000000000017941 */ /* 0x000fea0003800000 */
.L_x_478:
        /* <DEDUP_REMOVED lines=9> */
.L_x_481:
[----:B------:R-:W-:Y:S05]  /*20330*/  BSYNC B1 ;  /* 0x0000000000017941 */ /* 0x000fea0003800000 */
.L_x_480:
        /* <DEDUP_REMOVED lines=9> */
.L_x_483:
[----:B------:R-:W-:Y:S05]  /*203d0*/  BSYNC B1 ;  /* 0x0000000000017941 */ /* 0x000fea0003800000 */
.L_x_482:
        /* <DEDUP_REMOVED lines=9> */
.L_x_485:
[----:B------:R-:W-:Y:S05]  /*20470*/  BSYNC B1 ;  /* 0x0000000000017941 */ /* 0x000fea0003800000 */
.L_x_484:
        /* <DEDUP_REMOVED lines=9> */
.L_x_487:
[----:B------:R-:W-:Y:S05]  /*20510*/  BSYNC B1 ;  /* 0x0000000000017941 */ /* 0x000fea0003800000 */
.L_x_486:
        /* <DEDUP_REMOVED lines=9> */
.L_x_489:
[----:B------:R-:W-:Y:S05]  /*205b0*/  BSYNC B1 ;  /* 0x0000000000017941 */ /* 0x000fea0003800000 */
.L_x_488:
        /* <DEDUP_REMOVED lines=9> */
.L_x_491:
[----:B------:R-:W-:Y:S05]  /*20650*/  BSYNC B1 ;  /* 0x0000000000017941 */ /* 0x000fea0003800000 */
.L_x_490:
        /* <DEDUP_REMOVED lines=9> */
.L_x_493:
[----:B------:R-:W-:Y:S05]  /*206f0*/  BSYNC B1 ;  /* 0x0000000000017941 */ /* 0x000fea0003800000 */
.L_x_492:
        /* <DEDUP_REMOVED lines=9> */
.L_x_495:
[----:B------:R-:W-:Y:S05]  /*20790*/  BSYNC B1 ;  /* 0x0000000000017941 */ /* 0x000fea0003800000 */
.L_x_494:
        /* <DEDUP_REMOVED lines=9> */
.L_x_497:
[----:B------:R-:W-:Y:S05]  /*20830*/  BSYNC B1 ;  /* 0x0000000000017941 */ /* 0x000fea0003800000 */
.L_x_496:
        /* <DEDUP_REMOVED lines=9> */
.L_x_499:
[----:B------:R-:W-:Y:S05]  /*208d0*/  BSYNC B1 ;  /* 0x0000000000017941 */ /* 0x000fea0003800000 */
.L_x_498:
        /* <DEDUP_REMOVED lines=9> */
.L_x_501:
[----:B------:R-:W-:Y:S05]  /*20970*/  BSYNC B1 ;  /* 0x0000000000017941 */ /* 0x000fea0003800000 */
.L_x_500:
        /* <DEDUP_REMOVED lines=9> */
.L_x_503:
[----:B------:R-:W-:Y:S05]  /*20a10*/  BSYNC B1 ;  /* 0x0000000000017941 */ /* 0x000fea0003800000 */
.L_x_502:
        /* <DEDUP_REMOVED lines=10> */
.L_x_505:
[----:B------:R-:W-:Y:S05]  /*20ac0*/  BSYNC B1 ;  /* 0x0000000000017941 */ /* 0x000fea0003800000 */
.L_x_504:
        /* <DEDUP_REMOVED lines=10> */
.L_x_507:
[----:B------:R-:W-:Y:S05]  /*20b70*/  BSYNC B1 ;  /* 0x0000000000017941 */ /* 0x000fea0003800000 */
.L_x_506:
        /* <DEDUP_REMOVED lines=10> */
.L_x_509:
[----:B------:R-:W-:Y:S05]  /*20c20*/  BSYNC B1 ;  /* 0x0000000000017941 */ /* 0x000fea0003800000 */
.L_x_508:
        /* <DEDUP_REMOVED lines=10> */
.L_x_511:
[----:B------:R-:W-:Y:S05]  /*20cd0*/  BSYNC B1 ;  /* 0x0000000000017941 */ /* 0x000fea0003800000 */
.L_x_510:
        /* <DEDUP_REMOVED lines=9> */
.L_x_513:
[----:B------:R-:W-:Y:S05]  /*20d70*/  BSYNC B1 ;  /* 0x0000000000017941 */ /* 0x000fea0003800000 */
.L_x_512:
        /* <DEDUP_REMOVED lines=9> */
.L_x_515:
[----:B------:R-:W-:Y:S05]  /*20e10*/  BSYNC B1 ;  /* 0x0000000000017941 */ /* 0x000fea0003800000 */
.L_x_514:
        /* <DEDUP_REMOVED lines=9> */
.L_x_517:
[----:B------:R-:W-:Y:S05]  /*20eb0*/  BSYNC B1 ;  /* 0x0000000000017941 */ /* 0x000fea0003800000 */
.L_x_516:
        /* <DEDUP_REMOVED lines=9> */
.L_x_519:
[----:B------:R-:W-:Y:S05]  /*20f50*/  BSYNC B1 ;  /* 0x0000000000017941 */ /* 0x000fea0003800000 */
.L_x_518:
        /* <DEDUP_REMOVED lines=9> */
.L_x_521:
[----:B------:R-:W-:Y:S05]  /*20ff0*/  BSYNC B1 ;  /* 0x0000000000017941 */ /* 0x000fea0003800000 */
.L_x_520:
        /* <DEDUP_REMOVED lines=9> */
.L_x_523:
[----:B------:R-:W-:Y:S05]  /*21090*/  BSYNC B1 ;  /* 0x0000000000017941 */ /* 0x000fea0003800000 */
.L_x_522:
        /* <DEDUP_REMOVED lines=9> */
.L_x_525:
[----:B------:R-:W-:Y:S05]  /*21130*/  BSYNC B1 ;  /* 0x0000000000017941 */ /* 0x000fea0003800000 */
.L_x_524:
        /* <DEDUP_REMOVED lines=9> */
.L_x_527:
[----:B------:R-:W-:Y:S05]  /*211d0*/  BSYNC B1 ;  /* 0x0000000000017941 */ /* 0x000fea0003800000 */
.L_x_526:
        /* <DEDUP_REMOVED lines=9> */
.L_x_529:
[----:B------:R-:W-:Y:S05]  /*21270*/  BSYNC B1 ;  /* 0x0000000000017941 */ /* 0x000fea0003800000 */
.L_x_528:
        /* <DEDUP_REMOVED lines=9> */
.L_x_531:
[----:B------:R-:W-:Y:S05]  /*21310*/  BSYNC B1 ;  /* 0x0000000000017941 */ /* 0x000fea0003800000 */
.L_x_530:
        /* <DEDUP_REMOVED lines=9> */
.L_x_533:
[----:B------:R-:W-:Y:S05]  /*213b0*/  BSYNC B1 ;  /* 0x0000000000017941 */ /* 0x000fea0003800000 */
.L_x_532:
        /* <DEDUP_REMOVED lines=9> */
.L_x_535:
[----:B------:R-:W-:Y:S05]  /*21450*/  BSYNC B1 ;  /* 0x0000000000017941 */ /* 0x000fea0003800000 */
.L_x_534:
        /* <DEDUP_REMOVED lines=11> */
.L_x_537:
[----:B------:R-:W-:Y:S05]  /*21510*/  BSYNC B1 ;  /* 0x0000000000017941 */ /* 0x000fea0003800000 */
.L_x_536:
[----:B0----5:R-:W-:Y:S01]  /*21520*/  SHF.L.U32 R89, R200, 0x10, RZ ;  /* 0x00000010c8597819 */ /* 0x021fe200000006ff */
[----:B------:R-:W-:Y:S01]  /*21530*/  BSSY B1, `(.L_x_538) ;  /* 0x000000a000017945 */ /* 0x000fe20003800000 */
[----:B------:R-:W-:-:S03]  /*21540*/  ISETP.GT.AND P2, PT, R3, 0x81, PT ;  /* 0x000000810300780c */ /* 0x000fc60003f44270 */
        /* <DEDUP_REMOVED lines=8> */
.L_x_539:
[----:B------:R-:W-:Y:S05]  /*215d0*/  BSYNC B1 ;  /* 0x0000000000017941 */ /* 0x000fea0003800000 */
.L_x_538:
        /* <DEDUP_REMOVED lines=9> */
.L_x_541:
[----:B------:R-:W-:Y:S05]  /*21670*/  BSYNC B1 ;  /* 0x0000000000017941 */ /* 0x000fea0003800000 */
.L_x_540:
        /* <DEDUP_REMOVED lines=9> */
.L_x_543:
[----:B------:R-:W-:Y:S05]  /*21710*/  BSYNC B1 ;  /* 0x0000000000017941 */ /* 0x000fea0003800000 */
.L_x_542:
        /* <DEDUP_REMOVED lines=10> */
.L_x_545:
[----:B------:R-:W-:Y:S05]  /*217c0*/  BSYNC B1 ;  /* 0x0000000000017941 */ /* 0x000fea0003800000 */
.L_x_544:
        /* <DEDUP_REMOVED lines=10> */
.L_x_547:
[----:B------:R-:W-:Y:S05]  /*21870*/  BSYNC B1 ;  /* 0x0000000000017941 */ /* 0x000fea0003800000 */
.L_x_546:
        /* <DEDUP_REMOVED lines=9> */
.L_x_549:
[----:B------:R-:W-:Y:S05]  /*21910*/  BSYNC B1 ;  /* 0x0000000000017941 */ /* 0x000fea0003800000 */
.L_x_548:
        /* <DEDUP_REMOVED lines=9> */
.L_x_551:
[----:B------:R-:W-:Y:S05]  /*219b0*/  BSYNC B1 ;  /* 0x0000000000017941 */ /* 0x000fea0003800000 */
.L_x_550:
[----:B0----5:R-:W-:Y:S01]  /*219c0*/  SHF.L.U32 R73, R200, 0x10, RZ ;  /* 0x00000010c8497819 */ /* 0x021fe200000006ff */
[----:B------:R-:W-:Y:S01]  /*219d0*/  BSSY B1, `(.L_x_552) ;  /* 0x0000009000017945 */ /* 0x000fe20003800000 */
[----:B------:R-:W-:-:S03]  /*219e0*/  ISETP.GT.AND P3, PT, R3, 0x90, PT ;  /* 0x000000900300780c */ /* 0x000fc60003f64270 */
[----:B------:R-:W-:Y:S01]  /*219f0*/  FMUL R72, R73, R16 ;  /* 0x0000001049487220 */ /* 0x000fe20000400000 */
[----:B------:R-:W-:-:S03]  /*21a00*/  ISETP.GT.AND P0, PT, R0, RZ, P3 ;  /* 0x000000ff0000720c */ /* 0x000fc60001f04270 */
[----:B------:R-:W-:-:S05]  /*21a10*/  FFMA R72, R79, R2, R72 ;  /* 0x000000024f487223 */ /* 0x000fca0000000048 */
[----:B------:R-:W-:-:S05]  /*21a20*/  F2FP.BF16.F32.PACK_AB R72, RZ, R72 ;  /* 0x00000048ff48723e */ /* 0x000fca00000010ff */
[----:B------:R0:W-:Y:S01]  /*21a30*/  @P1 STG.E.U16 desc[UR46][R4.64+0x112], R72 ;  /* 0x0001124804001986 */ /* 0x0001e2000c10152e */
[----:B------:R-:W-:Y:S05]  /*21a40*/  @!P0 BRA `(.L_x_553) ;  /* 0x0000000000048947 */ /* 0x000fea0003800000 */
[----:B------:R0:W5:Y:S02]  /*21a50*/  LDG.E.LTC128B.U16 R200, desc[UR46][R22.64+0x120] ;  /* 0x0001202e16c87981 */ /* 0x000164000c1e1520 */
.L_x_553:
[----:B------:R-:W-:Y:S05]  /*21a60*/  BSYNC B1 ;  /* 0x0000000000017941 */ /* 0x000fea0003800000 */
.L_x_552:
        /* <DEDUP_REMOVED lines=10> */
.L_x_555:
[----:B------:R-:W-:Y:S05]  /*21b10*/  BSYNC B1 ;  /* 0x0000000000017941 */ /* 0x000fea0003800000 */
.L_x_554:
        /* <DEDUP_REMOVED lines=9> */
.L_x_557:
[----:B------:R-:W-:Y:S05]  /*21bb0*/  BSYNC B1 ;  /* 0x0000000000017941 */ /* 0x000fea0003800000 */
.L_x_556:
        /* <DEDUP_REMOVED lines=9> */
.L_x_559:
[----:B------:R-:W-:Y:S05]  /*21c50*/  BSYNC B1 ;  /* 0x0000000000017941 */ /* 0x000fea0003800000 */
.L_x_558:
        /* <DEDUP_REMOVED lines=10> */
.L_x_561:
[----:B------:R-:W-:Y:S05]  /*21d00*/  BSYNC B1 ;  /* 0x0000000000017941 */ /* 0x000fea0003800000 */
.L_x_560:
        /* <DEDUP_REMOVED lines=10> */
.L_x_563:
[----:B------:R-:W-:Y:S05]  /*21db0*/  BSYNC B1 ;  /* 0x0000000000017941 */ /* 0x000fea0003800000 */
.L_x_562:
[----:B-----5:R-:W-:Y:S01]  /*21dc0*/  IMAD.U32 R3, R200, 0x10000, RZ ;  /* 0x00010000c8037824 */ /* 0x020fe200078e00ff */
[----:B------:R-:W-:Y:S03]  /*21dd0*/  BSSY B1, `(.L_x_564) ;  /* 0x0000008000017945 */ /* 0x000fe60003800000 */
[----:B0-----:R-:W-:-:S04]  /*21de0*/  FMUL R22, R3, R16 ;  /* 0x0000001003167220 */ /* 0x001fc80000400000 */
[----:B------:R-:W-:-:S05]  /*21df0*/  FFMA R22, R85, R2, R22 ;  /* 0x0000000255167223 */ /* 0x000fca0000000016 */
[----:B------:R-:W-:-:S05]  /*21e00*/  F2FP.BF16.F32.PACK_AB R22, RZ, R22 ;  /* 0x00000016ff16723e */ /* 0x000fca00000010ff */
[----:B------:R0:W-:Y:S01]  /*21e10*/  @P5 STG.E.U16 desc[UR46][R220.64+0x132], R22 ;  /* 0x00013216dc005986 */ /* 0x0001e2000c10152e */
[----:B------:R-:W-:-:S13]  /*21e20*/  ISETP.GT.AND P5, PT, R0, 0x8, P1 ;  /* 0x000000080000780c */ /* 0x000fda0000fa4270 */
[----:B0-----:R-:W-:Y:S05]  /*21e30*/  @!P5 BRA `(.L_x_565) ;  /* 0x000000000004d947 */ /* 0x001fea0003800000 */
[----:B------:R0:W5:Y:S02]  /*21e40*/  LDG.E.LTC128B.U16 R200, desc[UR46][R20.64+0x130] ;  /* 0x0001302e14c87981 */ /* 0x000164000c1e1520 */
.L_x_565:
[----:B------:R-:W-:Y:S05]  /*21e50*/  BSYNC B1 ;  /* 0x0000000000017941 */ /* 0x000fea0003800000 */
.L_x_564:
        /* <DEDUP_REMOVED lines=9> */
.L_x_567:
[----:B------:R-:W-:Y:S05]  /*21ef0*/  BSYNC B1 ;  /* 0x0000000000017941 */ /* 0x000fea0003800000 */
.L_x_566:
[----:B-----5:R-:W-:Y:S01]  /*21f00*/  IMAD.U32 R3, R200, 0x10000, RZ ;  /* 0x00010000c8037824 */ /* 0x020fe200078e00ff */
[----:B------:R-:W-:Y:S03]  /*21f10*/  BSSY B1, `(.L_x_568) ;  /* 0x0000009000017945 */ /* 0x000fe60003800000 */
[----:B0-----:R-:W-:-:S04]  /*21f20*/  FMUL R20, R3, R16 ;  /* 0x0000001003147220 */ /* 0x001fc80000400000 */
[----:B------:R-:W-:-:S05]  /*21f30*/  FFMA R20, R87, R2, R20 ;  /* 0x0000000257147223 */ /* 0x000fca0000000014 */
[----:B------:R-:W-:-:S05]  /*21f40*/  F2FP.BF16.F32.PACK_AB R20, RZ, R20 ;  /* 0x00000014ff14723e */ /* 0x000fca00000010ff */
[----:B------:R0:W-:Y:S01]  /*21f50*/  @P5 STG.E.U16 desc[UR46][R4.64+0x132], R20 ;  /* 0x0001321404005986 */ /* 0x0001e2000c10152e */
[----:B------:R-:W-:-:S04]  /*21f60*/  ISETP.NE.AND P5, PT, R88, RZ, PT ;  /* 0x000000ff5800720c */ /* 0x000fc80003fa5270 */
[----:B------:R-:W-:-:S13]  /*21f70*/  ISETP.GT.AND P5, PT, R0, 0x80, P5 ;  /* 0x000000800000780c */ /* 0x000fda0002fa4270 */
[----:B0-----:R-:W-:Y:S05]  /*21f80*/  @!P5 BRA `(.L_x_569) ;  /* 0x000000000004d947 */ /* 0x001fea0003800000 */
[----:B------:R0:W5:Y:S02]  /*21f90*/  LDG.E.LTC128B.U16 R200, desc[UR46][R18.64+0x100] ;  /* 0x0001002e12c87981 */ /* 0x000164000c1e1520 */
.L_x_569:
[----:B------:R-:W-:Y:S05]  /*21fa0*/  BSYNC B1 ;  /* 0x0000000000017941 */ /* 0x000fea0003800000 */
.L_x_568:
        /* <DEDUP_REMOVED lines=10> */
.L_x_571:
[----:B------:R-:W-:Y:S05]  /*22050*/  BSYNC B1 ;  /* 0x0000000000017941 */ /* 0x000fea0003800000 */
.L_x_570:
        /* <DEDUP_REMOVED lines=10> */
.L_x_573:
[----:B------:R-:W-:Y:S05]  /*22100*/  BSYNC B1 ;  /* 0x0000000000017941 */ /* 0x000fea0003800000 */
.L_x_572:
        /* <DEDUP_REMOVED lines=10> */
.L_x_575:
[----:B------:R-:W-:Y:S05]  /*221b0*/  BSYNC B1 ;  /* 0x0000000000017941 */ /* 0x000fea0003800000 */
.L_x_574:
        /* <DEDUP_REMOVED lines=9> */
.L_x_577:
[----:B------:R-:W-:Y:S05]  /*22250*/  BSYNC B1 ;  /* 0x0000000000017941 */ /* 0x000fea0003800000 */
.L_x_576:
        /* <DEDUP_REMOVED lines=9> */
.L_x_579:
[----:B------:R-:W-:Y:S05]  /*222f0*/  BSYNC B1 ;  /* 0x0000000000017941 */ /* 0x000fea0003800000 */
.L_x_578:
        /* <DEDUP_REMOVED lines=9> */
.L_x_581:
[----:B------:R-:W-:Y:S05]  /*22390*/  BSYNC B1 ;  /* 0x0000000000017941 */ /* 0x000fea0003800000 */
.L_x_580:
        /* <DEDUP_REMOVED lines=9> */
.L_x_583:
[----:B------:R-:W-:Y:S05]  /*22430*/  BSYNC B1 ;  /* 0x0000000000017941 */ /* 0x000fea0003800000 */
.L_x_582:
        /* <DEDUP_REMOVED lines=9> */
.L_x_585:
[----:B------:R-:W-:Y:S05]  /*224d0*/  BSYNC B1 ;  /* 0x0000000000017941 */ /* 0x000fea0003800000 */
.L_x_584:
        /* <DEDUP_REMOVED lines=9> */
.L_x_587:
[----:B------:R-:W-:Y:S05]  /*22570*/  BSYNC B1 ;  /* 0x0000000000017941 */ /* 0x000fea0003800000 */
.L_x_586:
        /* <DEDUP_REMOVED lines=9> */
.L_x_589:
[----:B------:R-:W-:Y:S05]  /*22610*/  BSYNC B1 ;  /* 0x0000000000017941 */ /* 0x000fea0003800000 */
.L_x_588:
        /* <DEDUP_REMOVED lines=9> */
.L_x_591:
[----:B------:R-:W-:Y:S05]  /*226b0*/  BSYNC B1 ;  /* 0x0000000000017941 */ /* 0x000fea0003800000 */
.L_x_590:
        /* <DEDUP_REMOVED lines=9> */
.L_x_593:
[----:B------:R-:W-:Y:S05]  /*22750*/  BSYNC B1 ;  /* 0x0000000000017941 */ /* 0x000fea0003800000 */
.L_x_592:
        /* <DEDUP_REMOVED lines=9> */
.L_x_595:
[----:B------:R-:W-:Y:S05]  /*227f0*/  BSYNC B1 ;  /* 0x0000000000017941 */ /* 0x000fea0003800000 */
.L_x_594:
        /* <DEDUP_REMOVED lines=9> */
.L_x_597:
[----:B------:R-:W-:Y:S05]  /*22890*/  BSYNC B1 ;  /* 0x0000000000017941 */ /* 0x000fea0003800000 */
.L_x_596:
        /* <DEDUP_REMOVED lines=9> */
.L_x_599:
[----:B------:R-:W-:Y:S05]  /*22930*/  BSYNC B1 ;  /* 0x0000000000017941 */ /* 0x000fea0003800000 */
.L_x_598:
        /* <DEDUP_REMOVED lines=10> */
.L_x_601:
[----:B------:R-:W-:Y:S05]  /*229e0*/  BSYNC B1 ;  /* 0x0000000000017941 */ /* 0x000fea0003800000 */
.L_x_600:
        /* <DEDUP_REMOVED lines=10> */
.L_x_603:
[----:B------:R-:W-:Y:S05]  /*22a90*/  BSYNC B1 ;  /* 0x0000000000017941 */ /* 0x000fea0003800000 */
.L_x_602:
        /* <DEDUP_REMOVED lines=10> */
.L_x_605:
[----:B------:R-:W-:Y:S05]  /*22b40*/  BSYNC B1 ;  /* 0x0000000000017941 */ /* 0x000fea0003800000 */
.L_x_604:
        /* <DEDUP_REMOVED lines=10> */
.L_x_607:
[----:B------:R-:W-:Y:S05]  /*22bf0*/  BSYNC B1 ;  /* 0x0000000000017941 */ /* 0x000fea0003800000 */
.L_x_606:
        /* <DEDUP_REMOVED lines=9> */
.L_x_609:
[----:B------:R-:W-:Y:S05]  /*22c90*/  BSYNC B1 ;  /* 0x0000000000017941 */ /* 0x000fea0003800000 */
.L_x_608:
        /* <DEDUP_REMOVED lines=9> */
.L_x_611:
[----:B------:R-:W-:Y:S05]  /*22d30*/  BSYNC B1 ;  /* 0x0000000000017941 */ /* 0x000fea0003800000 */
.L_x_610:
        /* <DEDUP_REMOVED lines=9> */
.L_x_613:
[----:B------:R-:W-:Y:S05]  /*22dd0*/  BSYNC B1 ;  /* 0x0000000000017941 */ /* 0x000fea0003800000 */
.L_x_612:
        /* <DEDUP_REMOVED lines=9> */
.L_x_615:
[----:B------:R-:W-:Y:S05]  /*22e70*/  BSYNC B1 ;  /* 0x0000000000017941 */ /* 0x000fea0003800000 */
.L_x_614:
        /* <DEDUP_REMOVED lines=9> */
.L_x_617:
[----:B------:R-:W-:Y:S05]  /*22f10*/  BSYNC B1 ;  /* 0x0000000000017941 */ /* 0x000fea0003800000 */
.L_x_616:
        /* <DEDUP_REMOVED lines=9> */
.L_x_619:
[----:B------:R-:W-:Y:S05]  /*22fb0*/  BSYNC B1 ;  /* 0x0000000000017941 */ /* 0x000fea0003800000 */
.L_x_618:
        /* <DEDUP_REMOVED lines=9> */
.L_x_621:
[----:B------:R-:W-:Y:S05]  /*23050*/  BSYNC B1 ;  /* 0x0000000000017941 */ /* 0x000fea0003800000 */
.L_x_620:
        /* <DEDUP_REMOVED lines=9> */
.L_x_623:
[----:B------:R-:W-:Y:S05]  /*230f0*/  BSYNC B1 ;  /* 0x0000000000017941 */ /* 0x000fea0003800000 */
.L_x_622:
        /* <DEDUP_REMOVED lines=9> */
.L_x_625:
[----:B------:R-:W-:Y:S05]  /*23190*/  BSYNC B1 ;  /* 0x0000000000017941 */ /* 0x000fea0003800000 */
.L_x_624:
        /* <DEDUP_REMOVED lines=9> */
.L_x_627:
[----:B------:R-:W-:Y:S05]  /*23230*/  BSYNC B1 ;  /* 0x0000000000017941 */ /* 0x000fea0003800000 */
.L_x_626:
        /* <DEDUP_REMOVED lines=9> */
.L_x_629:
[----:B------:R-:W-:Y:S05]  /*232d0*/  BSYNC B1 ;  /* 0x0000000000017941 */ /* 0x000fea0003800000 */
.L_x_628:
        /* <DEDUP_REMOVED lines=9> */
.L_x_631:
[----:B------:R-:W-:Y:S05]  /*23370*/  BSYNC B1 ;  /* 0x0000000000017941 */ /* 0x000fea0003800000 */
.L_x_630:
        /* <DEDUP_REMOVED lines=10> */
.L_x_633:
[----:B------:R-:W-:Y:S05]  /*23420*/  BSYNC B1 ;  /* 0x0000000000017941 */ /* 0x000fea0003800000 */
.L_x_632:
        /* <DEDUP_REMOVED lines=10> */
.L_x_635:
[----:B------:R-:W-:Y:S05]  /*234d0*/  BSYNC B1 ;  /* 0x0000000000017941 */ /* 0x000fea0003800000 */
.L_x_634:
        /* <DEDUP_REMOVED lines=10> */
.L_x_637:
[----:B------:R-:W-:Y:S05]  /*23580*/  BSYNC B1 ;  /* 0x0000000000017941 */ /* 0x000fea0003800000 */
.L_x_636:
        /* <DEDUP_REMOVED lines=10> */
.L_x_639:
[----:B------:R-:W-:Y:S05]  /*23630*/  BSYNC B1 ;  /* 0x0000000000017941 */ /* 0x000fea0003800000 */
.L_x_638:
        /* <DEDUP_REMOVED lines=9> */
.L_x_641:
[----:B------:R-:W-:Y:S05]  /*236d0*/  BSYNC B1 ;  /* 0x0000000000017941 */ /* 0x000fea0003800000 */
.L_x_640:
        /* <DEDUP_REMOVED lines=9> */
.L_x_643:
[----:B------:R-:W-:Y:S05]  /*23770*/  BSYNC B1 ;  /* 0x0000000000017941 */ /* 0x000fea0003800000 */
.L_x_642:
        /* <DEDUP_REMOVED lines=9> */
.L_x_645:
[----:B------:R-:W-:Y:S05]  /*23810*/  BSYNC B1 ;  /* 0x0000000000017941 */ /* 0x000fea0003800000 */
.L_x_644:
        /* <DEDUP_REMOVED lines=9> */
.L_x_647:
[----:B------:R-:W-:Y:S05]  /*238b0*/  BSYNC B1 ;  /* 0x0000000000017941 */ /* 0x000fea0003800000 */
.L_x_646:
        /* <DEDUP_REMOVED lines=9> */
.L_x_649:
[----:B------:R-:W-:Y:S05]  /*23950*/  BSYNC B1 ;  /* 0x0000000000017941 */ /* 0x000fea0003800000 */
.L_x_648:
        /* <DEDUP_REMOVED lines=9> */
.L_x_651:
[----:B------:R-:W-:Y:S05]  /*239f0*/  BSYNC B1 ;  /* 0x0000000000017941 */ /* 0x000fea0003800000 */
.L_x_650:
        /* <DEDUP_REMOVED lines=9> */
.L_x_653:
[----:B------:R-:W-:Y:S05]  /*23a90*/  BSYNC B1 ;  /* 0x0000000000017941 */ /* 0x000fea0003800000 */
.L_x_652:
        /* <DEDUP_REMOVED lines=9> */
.L_x_655:
[----:B------:R-:W-:Y:S05]  /*23b30*/  BSYNC B1 ;  /* 0x0000000000017941 */ /* 0x000fea0003800000 */
.L_x_654:
        /* <DEDUP_REMOVED lines=9> */
.L_x_657:
[----:B------:R-:W-:Y:S05]  /*23bd0*/  BSYNC B1 ;  /* 0x0000000000017941 */ /* 0x000fea0003800000 */
.L_x_656:
        /* <DEDUP_REMOVED lines=9> */
.L_x_659:
[----:B------:R-:W-:Y:S05]  /*23c70*/  BSYNC B1 ;  /* 0x0000000000017941 */ /* 0x000fea0003800000 */
.L_x_658:
        /* <DEDUP_REMOVED lines=9> */
.L_x_661:
[----:B------:R-:W-:Y:S05]  /*23d10*/  BSYNC B1 ;  /* 0x0000000000017941 */ /* 0x000fea0003800000 */
.L_x_660:
        /* <DEDUP_REMOVED lines=9> */
.L_x_663:
[----:B------:R-:W-:Y:S05]  /*23db0*/  BSYNC B1 ;  /* 0x0000000000017941 */ /* 0x000fea0003800000 */
.L_x_662:
[----:B------:R-:W-:Y:S05]  /*23dc0*/  @!P0 BRA `(.L_x_664) ;  /* 0x00000064006c8947 */ /* 0x000fea0003800000 */
[----:B0----5:R-:W-:-:S05]  /*23dd0*/  SHF.L.U32 R3, R200, 0x10, RZ ;  /* 0x00000010c8037819 */ /* 0x021fca00000006ff */
[----:B------:R-:W-:-:S04]  /*23de0*/  FMUL R0, R3, R16 ;  /* 0x0000001003007220 */ /* 0x000fc80000400000 */
[----:B------:R-:W-:-:S05]  /*23df0*/  FFMA R0, R39, R2, R0 ;  /* 0x0000000227007223 */ /* 0x000fca0000000000 */
[----:B------:R-:W-:-:S05]  /*23e00*/  F2FP.BF16.F32.PACK_AB R0, RZ, R0 ;  /* 0x00000000ff00723e */ /* 0x000fca00000010ff */
[----:B------:R0:W-:Y:S01]  /*23e10*/  STG.E.U16 desc[UR46][R216.64+0x132], R0 ;  /* 0x00013200d8007986 */ /* 0x0001e2000c10152e */
[----:B------:R-:W-:Y:S05]  /*23e20*/  BRA `(.L_x_664) ;  /* 0x0000006400547947 */ /* 0x000fea0003800000 */
.L_x_33:
[----:B------:R-:W2:Y:S01]  /*23e30*/  LDL.LU R9, [R1+0x184] ;  /* 0x0001840001097983 */ /* 0x000ea20000300800 */
[----:B------:R-:W-:-:S03]  /*23e40*/  ULDC.64 UR4, c[0x0][0x5c0] ;  /* 0x0001700000047ab9 */ /* 0x000fc60000000a00 */
[----:B------:R-:W3:Y:S04]  /*23e50*/  LDL.LU R6, [R1+0x188] ;  /* 0x0001880001067983 */ /* 0x000ee80000300800 */
[----:B------:R-:W4:Y:S04]  /*23e60*/  LDL.LU R8, [R1+0x18c] ;  /* 0x00018c0001087983 */ /* 0x000f280000300800 */
[----:B------:R-:W5:Y:S01]  /*23e70*/  LDL.LU R7, [R1+0x180] ;  /* 0x0001800001077983 */ /* 0x000f620000300800 */
[C---:B------:R-:W-:Y:S02]  /*23e80*/  LEA R12, P1, R4.reuse, UR4, 0x1 ;  /* 0x00000004040c7c11 */ /* 0x040fe4000f8208ff */
[----:B------:R-:W-:Y:S01]  /*23e90*/  ISETP.GT.AND P4, PT, R3, 0x1, PT ;  /* 0x000000010300780c */ /* 0x000fe20003f84270 */
[----:B------:R-:W-:Y:S01]  /*23ea0*/  USHF.L.U32 UR11, UR8, 0x4, URZ ;  /* 0x00000004080b7899 */ /* 0x000fe2000800063f */
[----:B------:R-:W-:Y:S01]  /*23eb0*/  LEA.HI.X R13, R4, UR5, R18, 0x1, P1 ;  /* 0x00000005040d7c11 */ /* 0x000fe200088f0c12 */
[----:B------:R-:W5:Y:S01]  /*23ec0*/  LDL.LU R234, [R1+0x19c] ;  /* 0x00019c0001ea7983 */ /* 0x000f620000300800 */
[----:B------:R-:W-:-:S02]  /*23ed0*/  ISETP.GT.AND P1, PT, R0, RZ, P4 ;  /* 0x000000ff0000720c */ /* 0x000fc40002724270 */
[----:B------:R-:W-:Y:S01]  /*23ee0*/  ISETP.GT.AND P3, PT, R0, 0x8, P5 ;  /* 0x000000080000780c */ /* 0x000fe20002f64270 */
[----:B------:R-:W5:Y:S01]  /*23ef0*/  LDL.LU R233, [R1+0x1a0] ;  /* 0x0001a00001e97983 */ /* 0x000f620000300800 */
[----:B------:R-:W-:-:S03]  /*23f00*/  USHF.L.U64.HI UR5, UR8, 0x4, UR9 ;  /* 0x0000000408057899 */ /* 0x000fc60008010209 */
[----:B------:R-:W5:Y:S04]  /*23f10*/  LDL.LU R232, [R1+0x1a4] ;  /* 0x0001a40001e87983 */ /* 0x000f680000300800 */
[----:B------:R-:W5:Y:S04]  /*23f20*/  LDL.LU R23, [R1+0x1a8] ;  /* 0x0001a80001177983 */ /* 0x000f680000300800 */
[----:B------:R-:W5:Y:S04]  /*23f30*/  LDL.LU R22, [R1+0x1ac] ;  /* 0x0001ac0001167983 */ /* 0x000f680000300800 */
[----:B------:R-:W5:Y:S04]  /*23f40*/  LDL.LU R21, [R1+0x1b0] ;  /* 0x0001b00001157983 */ /* 0x000f680000300800 */
[----:B------:R-:W5:Y:S04]  /*23f50*/  LDL.LU R20, [R1+0x1b4] ;  /* 0x0001b40001147983 */ /* 0x000f680000300800 */
[----:B------:R-:W5:Y:S04]  /*23f60*/  LDL.LU R19, [R1+0x1b8] ;  /* 0x0001b80001137983 */ /* 0x000f680000300800 */
[----:B------:R-:W5:Y:S04]  /*23f70*/  LDL.LU R15, [R1+0x1bc] ;  /* 0x0001bc00010f7983 */ /* 0x000f680000300800 */
[----:B------:R-:W5:Y:S04]  /*23f80*/  LDL.LU R11, [R1+0x144] ;  /* 0x00014400010b7983 */ /* 0x000f680000300800 */
[----:B------:R-:W5:Y:S01]  /*23f90*/  LDL.LU R18, [R1+0x198] ;  /* 0x0001980001127983 */ /* 0x000f620000300800 */
[-C--:B--2---:R-:W-:Y:S01]  /*23fa0*/  FMUL R4, R9, R2.reuse ;  /* 0x0000000209047220 */ /* 0x084fe20000400000 */
[----:B---3--:R-:W-:-:S04]  /*23fb0*/  FMUL R6, R6, R2 ;  /* 0x0000000206067220 */ /* 0x008fc80000400000 */
[----:B------:R-:W-:Y:S01]  /*23fc0*/  F2FP.BF16.F32.PACK_AB R4, RZ, R4 ;  /* 0x00000004ff04723e */ /* 0x000fe200000010ff */
[----:B----4-:R-:W-:Y:S01]  /*23fd0*/  FMUL R5, R8, R2 ;  /* 0x0000000208057220 */ /* 0x010fe20000400000 */
[----:B------:R-:W-:Y:S02]  /*23fe0*/  IADD3 R8, P2, R12, UR11, RZ ;  /* 0x0000000b0c087c10 */ /* 0x000fe4000ff5e0ff */
[----:B------:R-:W-:Y:S01]  /*23ff0*/  F2FP.BF16.F32.PACK_AB R6, RZ, R6 ;  /* 0x00000006ff06723e */ /* 0x000fe200000010ff */
[----:B-----5:R-:W-:Y:S01]  /*24000*/  FMUL R7, R7, R2 ;  /* 0x0000000207077220 */ /* 0x020fe20000400000 */
[----:B------:R-:W-:Y:S01]  /*24010*/  IADD3.X R9, R13, UR5, RZ, P2, !PT ;  /* 0x000000050d097c10 */ /* 0x000fe200097fe4ff */
[----:B------:R-:W-:Y:S01]  /*24020*/  @P1 STG.E.U16 desc[UR46][R12.64+0x2], R4 ;  /* 0x000002040c001986 */ /* 0x000fe2000c10152e */
[----:B------:R-:W-:Y:S02]  /*24030*/  F2FP.BF16.F32.PACK_AB R5, RZ, R5 ;  /* 0x00000005ff05723e */ /* 0x000fe400000010ff */
[----:B------:R-:W-:-:S05]  /*24040*/  F2FP.BF16.F32.PACK_AB R7, RZ, R7 ;  /* 0x00000007ff07723e */ /* 0x000fca00000010ff */
[----:B------:R1:W-:Y:S04]  /*24050*/  @P0 STG.E.U16 desc[UR46][R12.64], R7 ;  /* 0x000000070c000986 */ /* 0x0003e8000c10152e */
[----:B------:R2:W-:Y:S04]  /*24060*/  @P3 STG.E.U16 desc[UR46][R8.64], R6 ;  /* 0x0000000608003986 */ /* 0x0005e8000c10152e */
[----:B-1----:R-:W3:Y:S04]  /*24070*/  LDL.LU R7, [R1+0x140] ;  /* 0x0001400001077983 */ /* 0x002ee80000300800 */
[----:B------:R-:W4:Y:S04]  /*24080*/  LDL.LU R4, [R1+0x194] ;  /* 0x0001940001047983 */ /* 0x000f280000300800 */
[----:B--2---:R-:W2:Y:S01]  /*24090*/  LDL.LU R6, [R1+0x190] ;  /* 0x0001900001067983 */ /* 0x004ea20000300800 */
[----:B------:R-:W-:-:S02]  /*240a0*/  ISETP.GT.AND P0, PT, R0, 0x8, P4 ;  /* 0x000000080000780c */ /* 0x000fc40002704270 */
[C---:B------:R-:W-:Y:S02]  /*240b0*/  ISETP.GT.AND P2, PT, R3.reuse, 0x8, PT ;  /* 0x000000080300780c */ /* 0x040fe40003f44270 */
[----:B------:R-:W-:Y:S02]  /*240c0*/  ISETP.GT.AND P4, PT, R3, 0x9, PT ;  /* 0x000000090300780c */ /* 0x000fe40003f84270 */
[C---:B------:R-:W-:Y:S02]  /*240d0*/  ISETP.GT.AND P3, PT, R0.reuse, 0x8, P2 ;  /* 0x000000080000780c */ /* 0x040fe40001764270 */
[----:B------:R-:W-:-:S05]  /*240e0*/  ISETP.GT.AND P1, PT, R0, RZ, P4 ;  /* 0x000000ff0000720c */ /* 0x000fca0002724270 */
[----:B------:R4:W-:Y:S01]  /*240f0*/  @P0 STG.E.U16 desc[UR46][R8.64+0x2], R5 ;  /* 0x0000020508000986 */ /* 0x0009e2000c10152e */
[----:B------:R-:W-:Y:S01]  /*24100*/  ISETP.GT.AND P0, PT, R0, RZ, P2 ;  /* 0x000000ff0000720c */ /* 0x000fe20001704270 */
[----:B------:R-:W-:Y:S01]  /*24110*/  UIMAD UR4, UR9, 0xf0, URZ ;  /* 0x000000f0090478a4 */ /* 0x000fe2000f8e023f */
[-C--:B----4-:R-:W-:Y:S01]  /*24120*/  FMUL R5, R4, R2.reuse ;  /* 0x0000000204057220 */ /* 0x090fe20000400000 */
[-C--:B------:R-:W-:Y:S02]  /*24130*/  FMUL R4, R18, R2.reuse ;  /* 0x0000000212047220 */ /* 0x080fe40000400000 */
[----:B------:R-:W4:Y:S01]  /*24140*/  LDL.LU R18, [R1+0x158] ;  /* 0x0001580001127983 */ /* 0x000f220000300800 */
[----:B--2---:R-:W-:Y:S01]  /*24150*/  FMUL R6, R6, R2 ;  /* 0x0000000206067220 */ /* 0x004fe20000400000 */
[----:B------:R-:W-:Y:S02]  /*24160*/  F2FP.BF16.F32.PACK_AB R5, RZ, R5 ;  /* 0x00000005ff05723e */ /* 0x000fe400000010ff */
[----:B------:R-:W-:-:S02]  /*24170*/  F2FP.BF16.F32.PACK_AB R4, RZ, R4 ;  /* 0x00000004ff04723e */ /* 0x000fc400000010ff */
[----:B------:R-:W-:Y:S01]  /*24180*/  F2FP.BF16.F32.PACK_AB R6, RZ, R6 ;  /* 0x00000006ff06723e */ /* 0x000fe200000010ff */
[----:B------:R1:W-:Y:S01]  /*24190*/  @P1 STG.E.U16 desc[UR46][R12.64+0x12], R5 ;  /* 0x000012050c001986 */ /* 0x0003e2000c10152e */
[----:B------:R-:W-:-:S03]  /*241a0*/  ISETP.GT.AND P1, PT, R0, 0x8, P4 ;  /* 0x000000080000780c */ /* 0x000fc60002724270 */
[----:B------:R-:W-:Y:S01]  /*241b0*/  @P0 STG.E.U16 desc[UR46][R12.64+0x10], R6 ;  /* 0x000010060c000986 */ /* 0x000fe2000c10152e */
[----:B------:R-:W-:-:S03]  /*241c0*/  ISETP.GT.AND P0, PT, R3, 0x10, PT ;  /* 0x000000100300780c */ /* 0x000fc60003f04270 */
[----:B------:R2:W-:Y:S01]  /*241d0*/  @P3 STG.E.U16 desc[UR46][R8.64+0x10], R4 ;  /* 0x0000100408003986 */ /* 0x0005e2000c10152e */
[----:B------:R-:W-:Y:S01]  /*241e0*/  ISETP.GT.AND P3, PT, R0, RZ, P0 ;  /* 0x000000ff0000720c */ /* 0x000fe20000764270 */
[-C--:B-1----:R-:W-:Y:S02]  /*241f0*/  FMUL R5, R234, R2.reuse ;  /* 0x00000002ea057220 */ /* 0x082fe40000400000 */
[----:B------:R-:W5:Y:S03]  /*24200*/  LDL.LU R234, [R1+0x15c] ;  /* 0x00015c0001ea7983 */ /* 0x000f660000300800 */
[----:B------:R-:W-:Y:S01]  /*24210*/  F2FP.BF16.F32.PACK_AB R5, RZ, R5 ;  /* 0x00000005ff05723e */ /* 0x000fe200000010ff */
[----:B--2---:R-:W-:-:S04]  /*24220*/  FMUL R4, R233, R2 ;  /* 0x00000002e9047220 */ /* 0x004fc80000400000 */
[----:B------:R1:W-:Y:S01]  /*24230*/  @P1 STG.E.U16 desc[UR46][R8.64+0x12], R5 ;  /* 0x0000120508001986 */ /* 0x0003e2000c10152e */
[----:B------:R-:W-:-:S03]  /*24240*/  F2FP.BF16.F32.PACK_AB R4, RZ, R4 ;  /* 0x00000004ff04723e */ /* 0x000fc600000010ff */
[----:B------:R-:W2:Y:S04]  /*24250*/  LDL.LU R233, [R1+0x160] ;  /* 0x0001600001e97983 */ /* 0x000ea80000300800 */
[----:B------:R0:W-:Y:S01]  /*24260*/  @P3 STG.E.U16 desc[UR46][R12.64+0x20], R4 ;  /* 0x000020040c003986 */ /* 0x0001e2000c10152e */
[----:B------:R-:W-:Y:S01]  /*24270*/  ISETP.GT.AND P3, PT, R3, 0x11, PT ;  /* 0x000000110300780c */ /* 0x000fe20003f64270 */
[----:B-1----:R-:W-:-:S03]  /*24280*/  FMUL R5, R21, R2 ;  /* 0x0000000215057220 */ /* 0x002fc60000400000 */
[----:B------:R-:W-:Y:S01]  /*24290*/  ISETP.GT.AND P1, PT, R0, RZ, P3 ;  /* 0x000000ff0000720c */ /* 0x000fe20001f24270 */
[----:B0-----:R-:W-:Y:S02]  /*242a0*/  FMUL R4, R232, R2 ;  /* 0x00000002e8047220 */ /* 0x001fe40000400000 */
[----:B------:R-:W2:Y:S03]  /*242b0*/  LDL.LU R232, [R1+0x164] ;  /* 0x0001640001e87983 */ /* 0x000ea60000300800 */
[----:B------:R-:W-:-:S07]  /*242c0*/  F2FP.BF16.F32.PACK_AB R4, RZ, R4 ;  /* 0x00000004ff04723e */ /* 0x000fce00000010ff */
[----:B------:R0:W-:Y:S01]  /*242d0*/  @P1 STG.E.U16 desc[UR46][R12.64+0x22], R4 ;  /* 0x000022040c001986 */ /* 0x0001e2000c10152e */
[----:B------:R-:W-:Y:S01]  /*242e0*/  ISETP.GT.AND P1, PT, R0, 0x8, P0 ;  /* 0x000000080000780c */ /* 0x000fe20000724270 */
[----:B0-----:R-:W-:Y:S02]  /*242f0*/  FMUL R4, R23, R2 ;  /* 0x0000000217047220 */ /* 0x001fe40000400000 */
[----:B------:R-:W2:Y:S03]  /*24300*/  LDL.LU R23, [R1+0x168] ;  /* 0x0001680001177983 */ /* 0x000ea60000300800 */
[----:B------:R-:W-:-:S07]  /*24310*/  F2FP.BF16.F32.PACK_AB R4, RZ, R4 ;  /* 0x00000004ff04723e */ /* 0x000fce00000010ff */
[----:B------:R0:W-:Y:S01]  /*24320*/  @P1 STG.E.U16 desc[UR46][R8.64+0x20], R4 ;  /* 0x0000200408001986 */ /* 0x0001e2000c10152e */
[----:B------:R-:W-:Y:S01]  /*24330*/  ISETP.GT.AND P1, PT, R0, 0x8, P3 ;  /* 0x000000080000780c */ /* 0x000fe20001f24270 */
[----:B0-----:R-:W-:Y:S02]  /*24340*/  FMUL R4, R22, R2 ;  /* 0x0000000216047220 */ /* 0x001fe40000400000 */
[----:B------:R-:W2:Y:S03]  /*24350*/  LDL.LU R22, [R1+0x16c] ;  /* 0x00016c0001167983 */ /* 0x000ea60000300800 */
[----:B------:R-:W-:Y:S01]  /*24360*/  F2FP.BF16.F32.PACK_AB R4, RZ, R4 ;  /* 0x00000004ff04723e */ /* 0x000fe200000010ff */
[----:B------:R-:W2:Y:S03]  /*24370*/  LDL.LU R21, [R1+0x170] ;  /* 0x0001700001157983 */ /* 0x000ea60000300800 */
[----:B------:R-:W-:-:S02]  /*24380*/  PRMT R6, R4, 0x7610, R6 ;  /* 0x0000761004067816 */ /* 0x000fc40000000006 */
[----:B------:R-:W-:-:S03]  /*24390*/  F2FP.BF16.F32.PACK_AB R4, RZ, R5 ;  /* 0x00000005ff04723e */ /* 0x000fc600000010ff */
[----:B------:R-:W-:Y:S01]  /*243a0*/  @P1 STG.E.U16 desc[UR46][R8.64+0x22], R6 ;  /* 0x0000220608001986 */ /* 0x000fe2000c10152e */
[----:B------:R-:W-:-:S04]  /*243b0*/  ISETP.GT.AND P1, PT, R3, 0x18, PT ;  /* 0x000000180300780c */ /* 0x000fc80003f24270 */
[----:B------:R-:W-:-:S13]  /*243c0*/  ISETP.GT.AND P6, PT, R0, RZ, P1 ;  /* 0x000000ff0000720c */ /* 0x000fda0000fc4270 */
[----:B------:R0:W-:Y:S01]  /*243d0*/  @P6 STG.E.U16 desc[UR46][R12.64+0x30], R4 ;  /* 0x000030040c006986 */ /* 0x0001e2000c10152e */
[----:B------:R-:W-:-:S04]  /*243e0*/  ISETP.GT.AND P6, PT, R3, 0x19, PT ;  /* 0x000000190300780c */ /* 0x000fc80003fc4270 */
[----:B------:R-:W-:Y:S01]  /*243f0*/  ISETP.GT.AND P6, PT, R0, RZ, P6 ;  /* 0x000000ff0000720c */ /* 0x000fe200037c4270 */
[----:B0-----:R-:W-:Y:S01]  /*24400*/  FMUL R4, R20, R2 ;  /* 0x0000000214047220 */ /* 0x001fe20000400000 */
[----:B------:R-:W-:Y:S01]  /*24410*/  IMAD.U32 R6, RZ, RZ, UR8 ;  /* 0x00000008ff067e24 */ /* 0x000fe2000f8e00ff */
[----:B------:R-:W2:Y:S03]  /*24420*/  LDL.LU R20, [R1+0x174] ;  /* 0x0001740001147983 */ /* 0x000ea60000300800 */
[----:B------:R-:W-:-:S07]  /*24430*/  F2FP.BF16.F32.PACK_AB R4, RZ, R4 ;  /* 0x00000004ff04723e */ /* 0x000fce00000010ff */
[----:B------:R0:W-:Y:S01]  /*24440*/  @P6 STG.E.U16 desc[UR46][R12.64+0x32], R4 ;  /* 0x000032040c006986 */ /* 0x0001e2000c10152e */
[----:B------:R-:W-:Y:S01]  /*24450*/  ISETP.GT.AND P6, PT, R0, 0x8, P1 ;  /* 0x000000080000780c */ /* 0x000fe20000fc4270 */
[----:B0-----:R-:W-:-:S05]  /*24460*/  FMUL R4, R19, R2 ;  /* 0x0000000213047220 */ /* 0x001fca0000400000 */
[----:B------:R-:W-:-:S07]  /*24470*/  F2FP.BF16.F32.PACK_AB R4, RZ, R4 ;  /* 0x00000004ff04723e */ /* 0x000fce00000010ff */
[----:B------:R0:W-:Y:S01]  /*24480*/  @P6 STG.E.U16 desc[UR46][R8.64+0x30], R4 ;  /* 0x0000300408006986 */ /* 0x0001e2000c10152e */
[----:B------:R-:W-:-:S04]  /*24490*/  ISETP.GT.AND P6, PT, R3, 0x19, PT ;  /* 0x000000190300780c */ /* 0x000fc80003fc4270 */
[C---:B------:R-:W-:Y:S01]  /*244a0*/  ISETP.GT.AND P6, PT, R0.reuse, 0x8, P6 ;  /* 0x000000080000780c */ /* 0x040fe200037c4270 */
[----:B0-----:R-:W-:Y:S02]  /*244b0*/  FMUL R4, R15, R2 ;  /* 0x000000020f047220 */ /* 0x001fe40000400000 */
[----:B------:R-:W2:Y:S03]  /*244c0*/  LDL.LU R15, [R1+0x178] ;  /* 0x00017800010f7983 */ /* 0x000ea60000300800 */
[----:B------:R-:W-:Y:S01]  /*244d0*/  F2FP.BF16.F32.PACK_AB R4, RZ, R4 ;  /* 0x00000004ff04723e */ /* 0x000fe200000010ff */
[----:B------:R-:W2:Y:S06]  /*244e0*/  LDL.LU R19, [R1+0x17c] ;  /* 0x00017c0001137983 */ /* 0x000eac0000300800 */
[----:B------:R3:W-:Y:S01]  /*244f0*/  @P6 STG.E.U16 desc[UR46][R8.64+0x32], R4 ;  /* 0x0000320408006986 */ /* 0x0007e2000c10152e */
[----:B------:R-:W-:Y:S01]  /*24500*/  ISETP.GT.AND P6, PT, R0, 0x80, P5 ;  /* 0x000000800000780c */ /* 0x000fe20002fc4270 */
[----:B---3--:R-:W-:Y:S01]  /*24510*/  FMUL R4, R7, R2 ;  /* 0x0000000207047220 */ /* 0x008fe20000400000 */
[----:B------:R-:W-:-:S04]  /*24520*/  IMAD.WIDE.U32 R6, R6, 0xf0, R8 ;  /* 0x000000f006067825 */ /* 0x000fc800078e0008 */
[----:B------:R-:W-:Y:S01]  /*24530*/  F2FP.BF16.F32.PACK_AB R4, RZ, R4 ;  /* 0x00000004ff04723e */ /* 0x000fe200000010ff */
[----:B------:R-:W-:-:S06]  /*24540*/  VIADD R7, R7, UR4 ;  /* 0x0000000407077c36 */ /* 0x000fcc0008000000 */
[----:B------:R0:W-:Y:S01]  /*24550*/  @P6 STG.E.U16 desc[UR46][R6.64], R4 ;  /* 0x0000000406006986 */ /* 0x0001e2000c10152e */
[----:B------:R-:W-:-:S04]  /*24560*/  ISETP.GT.AND P6, PT, R3, 0x1, PT ;  /* 0x000000010300780c */ /* 0x000fc80003fc4270 */
[----:B------:R-:W-:Y:S01]  /*24570*/  ISETP.GT.AND P6, PT, R0, 0x80, P6 ;  /* 0x000000800000780c */ /* 0x000fe200037c4270 */
[----:B0-----:R-:W-:-:S05]  /*24580*/  FMUL R4, R11, R2 ;  /* 0x000000020b047220 */ /* 0x001fca0000400000 */
[----:B------:R-:W-:-:S07]  /*24590*/  F2FP.BF16.F32.PACK_AB R4, RZ, R4 ;  /* 0x00000004ff04723e */ /* 0x000fce00000010ff */
[----:B------:R-:W-:Y:S01]  /*245a0*/  @P6 IMAD.MOV.U32 R5, RZ, RZ, R7 ;  /* 0x000000ffff056224 */ /* 0x000fe200078e0007 */
[----:B------:R-:W-:Y:S01]  /*245b0*/  PRMT R10, R4, 0x7610, R10 ;  /* 0x00007610040a7816 */ /* 0x000fe2000000000a */
[----:B------:R-:W-:-:S05]  /*245c0*/  @P6 IMAD.MOV.U32 R4, RZ, RZ, R6 ;  /* 0x000000ffff046224 */ /* 0x000fca00078e0006 */
[----:B------:R0:W-:Y:S04]  /*245d0*/  @P6 STG.E.U16 desc[UR46][R4.64+0x2], R10 ;  /* 0x0000020a04006986 */ /* 0x0001e8000c10152e */
[----:B0-----:R-:W3:Y:S04]  /*245e0*/  LDL.LU R4, [R1+0x148] ;  /* 0x0001480001047983 */ /* 0x001ee80000300800 */
[----:B------:R-:W4:Y:S01]  /*245f0*/  LDL.LU R5, [R1+0x14c] ;  /* 0x00014c0001057983 */ /* 0x000f220000300800 */
[----:B------:R-:W-:-:S04]  /*24600*/  IADD3 R10, P6, R6, UR11, RZ ;  /* 0x0000000b060a7c10 */ /* 0x000fc8000ffde0ff */
[----:B------:R-:W-:Y:S02]  /*24610*/  IADD3.X R11, R7, UR5, RZ, P6, !PT ;  /* 0x00000005070b7c10 */ /* 0x000fe4000b7fe4ff */
[----:B------:R-:W-:Y:S01]  /*24620*/  ISETP.GT.AND P6, PT, R0, 0x88, P5 ;  /* 0x000000880000780c */ /* 0x000fe20002fc4270 */
[----:B---3--:R-:W-:-:S05]  /*24630*/  FMUL R4, R4, R2 ;  /* 0x0000000204047220 */ /* 0x008fca0000400000 */
[----:B------:R-:W-:-:S07]  /*24640*/  F2FP.BF16.F32.PACK_AB R4, RZ, R4 ;  /* 0x00000004ff04723e */ /* 0x000fce00000010ff */
[----:B------:R4:W-:Y:S01]  /*24650*/  @P6 STG.E.U16 desc[UR46][R10.64], R4 ;  /* 0x000000040a006986 */ /* 0x0009e2000c10152e */
[----:B------:R-:W-:-:S04]  /*24660*/  ISETP.GT.AND P6, PT, R3, 0x1, PT ;  /* 0x000000010300780c */ /* 0x000fc80003fc4270 */
[----:B------:R-:W-:Y:S01]  /*24670*/  ISETP.GT.AND P6, PT, R0, 0x88, P6 ;  /* 0x000000880000780c */ /* 0x000fe200037c4270 */
[----:B----4-:R-:W-:-:S05]  /*24680*/  FMUL R4, R5, R2 ;  /* 0x0000000205047220 */ /* 0x010fca0000400000 */
[----:B------:R-:W-:-:S07]  /*24690*/  F2FP.BF16.F32.PACK_AB R4, RZ, R4 ;  /* 0x00000004ff04723e */ /* 0x000fce00000010ff */
[----:B------:R-:W-:Y:S01]  /*246a0*/  @P6 IMAD.MOV.U32 R5, RZ, RZ, R11 ;  /* 0x000000ffff056224 */ /* 0x000fe200078e000b */
[----:B------:R-:W-:Y:S01]  /*246b0*/  PRMT R14, R4, 0x7610, R14 ;  /* 0x00007610040e7816 */ /* 0x000fe2000000000e */
[----:B------:R-:W-:-:S05]  /*246c0*/  @P6 IMAD.MOV.U32 R4, RZ, RZ, R10 ;  /* 0x000000ffff046224 */ /* 0x000fca00078e000a */
[----:B------:R0:W-:Y:S04]  /*246d0*/  @P6 STG.E.U16 desc[UR46][R4.64+0x2], R14 ;  /* 0x0000020e04006986 */ /* 0x0001e8000c10152e */
[----:B0-----:R-:W3:Y:S01]  /*246e0*/  LDL.LU R5, [R1+0x150] ;  /* 0x0001500001057983 */ /* 0x001ee20000300800 */
[----:B------:R-:W-:Y:S01]  /*246f0*/  ISETP.GT.AND P6, PT, R0, 0x80, P2 ;  /* 0x000000800000780c */ /* 0x000fe200017c4270 */
[----:B---3--:R-:W-:-:S05]  /*24700*/  FMUL R4, R5, R2 ;  /* 0x0000000205047220 */ /* 0x008fca0000400000 */
[----:B------:R-:W-:-:S07]  /*24710*/  F2FP.BF16.F32.PACK_AB R4, RZ, R4 ;  /* 0x00000004ff04723e */ /* 0x000fce00000010ff */
[----:B------:R-:W-:Y:S01]  /*24720*/  @P6 IMAD.MOV.U32 R5, RZ, RZ, R7 ;  /* 0x000000ffff056224 */ /* 0x000fe200078e0007 */
[----:B------:R-:W-:Y:S02]  /*24730*/  PRMT R14, R4, 0x7610, R14 ;  /* 0x00007610040e7816 */ /* 0x000fe4000000000e */
[----:B------:R-:W-:-:S05]  /*24740*/  @P6 MOV R4, R6 ;  /* 0x0000000600046202 */ /* 0x000fca0000000f00 */
[----:B------:R0:W-:Y:S04]  /*24750*/  @P6 STG.E.U16 desc[UR46][R4.64+0x10], R14 ;  /* 0x0000100e04006986 */ /* 0x0001e8000c10152e */
[----:B0-----:R-:W3:Y:S01]  /*24760*/  LDL.LU R5, [R1+0x154] ;  /* 0x0001540001057983 */ /* 0x001ee20000300800 */
[----:B------:R-:W-:Y:S01]  /*24770*/  ISETP.GT.AND P6, PT, R0, 0x80, P4 ;  /* 0x000000800000780c */ /* 0x000fe200027c4270 */
[----:B------:R-:W-:Y:S02]  /*24780*/  USHF.L.U32 UR13, UR8, 0x8, URZ ;  /* 0x00000008080d7899 */ /* 0x000fe4000800063f */
[----:B------:R-:W-:Y:S01]  /*24790*/  USHF.L.U64.HI UR12, UR8, 0x8, UR9 ;  /* 0x00000008080c7899 */ /* 0x000fe20008010209 */
[----:B---3--:R-:W-:-:S05]  /*247a0*/  FMUL R4, R5, R2 ;  /* 0x0000000205047220 */ /* 0x008fca0000400000 */
[----:B------:R-:W-:-:S04]  /*247b0*/  F2FP.BF16.F32.PACK_AB R4, RZ, R4 ;  /* 0x00000004ff04723e */ /* 0x000fc800000010ff */
[----:B------:R-:W-:Y:S01]  /*247c0*/  @P6 IMAD.MOV.U32 R5, RZ, RZ, R7 ;  /* 0x000000ffff056224 */ /* 0x000fe200078e0007 */
[----:B------:R-:W-:Y:S01]  /*247d0*/  PRMT R14, R4, 0x7610, R14 ;  /* 0x00007610040e7816 */ /* 0x000fe2000000000e */
[----:B------:R-:W-:-:S05]  /*247e0*/  @P6 IMAD.MOV.U32 R4, RZ, RZ, R6 ;  /* 0x000000ffff046224 */ /* 0x000fca00078e0006 */
[----:B------:R0:W-:Y:S01]  /*247f0*/  @P6 STG.E.U16 desc[UR46][R4.64+0x12], R14 ;  /* 0x0000120e04006986 */ /* 0x0001e2000c10152e */
[----:B------:R-:W-:Y:S01]  /*24800*/  ISETP.GT.AND P6, PT, R0, 0x88, P2 ;  /* 0x000000880000780c */ /* 0x000fe200017c4270 */
[----:B0-----:R-:W-:-:S05]  /*24810*/  FMUL R4, R18, R2 ;  /* 0x0000000212047220 */ /* 0x001fca0000400000 */
[----:B------:R-:W-:-:S07]  /*24820*/  F2FP.BF16.F32.PACK_AB R4, RZ, R4 ;  /* 0x00000004ff04723e */ /* 0x000fce00000010ff */
[----:B------:R-:W-:Y:S01]  /*24830*/  @P6 IMAD.MOV.U32 R5, RZ, RZ, R11 ;  /* 0x000000ffff056224 */ /* 0x000fe200078e000b */
[----:B------:R-:W-:Y:S01]  /*24840*/  PRMT R14, R4, 0x7610, R14 ;  /* 0x00007610040e7816 */ /* 0x000fe2000000000e */
[----:B------:R-:W-:-:S05]  /*24850*/  @P6 IMAD.MOV.U32 R4, RZ, RZ, R10 ;  /* 0x000000ffff046224 */ /* 0x000fca00078e000a */
[----:B------:R5:W-:Y:S01]  /*24860*/  @P6 STG.E.U16 desc[UR46][R4.64+0x10], R14 ;  /* 0x0000100e04006986 */ /* 0x000be2000c10152e */
[----:B------:R-:W-:Y:S01]  /*24870*/  ISETP.GT.AND P6, PT, R0, 0x88, P4 ;  /* 0x000000880000780c */ /* 0x000fe200027c4270 */
[----:B-----5:R-:W-:-:S12]  /*24880*/  FMUL R4, R234, R2 ;  /* 0x00000002ea047220 */ /* 0x020fd80000400000 */
[----:B------:R-:W-:Y:S01]  /*24890*/  @P6 MOV R5, R11 ;  /* 0x0000000b00056202 */ /* 0x000fe20000000f00 */
[----:B--2---:R-:W-:Y:S01]  /*248a0*/  FMUL R18, R19, R2 ;  /* 0x0000000213127220 */ /* 0x004fe20000400000 */
[----:B------:R-:W2:Y:S01]  /*248b0*/  LDL.LU R234, [R1+0x120] ;  /* 0x0001200001ea7983 */ /* 0x000ea20000300800 */
[----:B------:R-:W-:-:S04]  /*248c0*/  F2FP.BF16.F32.PACK_AB R4, RZ, R4 ;  /* 0x00000004ff04723e */ /* 0x000fc800000010ff */
[----:B------:R-:W-:Y:S01]  /*248d0*/  PRMT R14, R4, 0x7610, R14 ;  /* 0x00007610040e7816 */ /* 0x000fe2000000000e */
[----:B------:R-:W-:-:S05]  /*248e0*/  @P6 IMAD.MOV.U32 R4, RZ, RZ, R10 ;  /* 0x000000ffff046224 */ /* 0x000fca00078e000a */
[----:B------:R0:W-:Y:S01]  /*248f0*/  @P6 STG.E.U16 desc[UR46][R4.64+0x12], R14 ;  /* 0x0000120e04006986 */ /* 0x0001e2000c10152e */
[----:B------:R-:W-:Y:S01]  /*24900*/  ISETP.GT.AND P6, PT, R0, 0x80, P0 ;  /* 0x000000800000780c */ /* 0x000fe200007c4270 */
[----:B0-----:R-:W-:-:S12]  /*24910*/  FMUL R4, R233, R2 ;  /* 0x00000002e9047220 */ /* 0x001fd80000400000 */
[----:B------:R-:W-:Y:S01]  /*24920*/  @P6 IMAD.MOV.U32 R5, RZ, RZ, R7 ;  /* 0x000000ffff056224 */ /* 0x000fe200078e0007 */
[----:B------:R-:W3:Y:S01]  /*24930*/  LDL.LU R233, [R1+0x124] ;  /* 0x0001240001e97983 */ /* 0x000ee20000300800 */
[----:B------:R-:W-:-:S04]  /*24940*/  F2FP.BF16.F32.PACK_AB R4, RZ, R4 ;  /* 0x00000004ff04723e */ /* 0x000fc800000010ff */
[----:B------:R-:W-:Y:S01]  /*24950*/  PRMT R14, R4, 0x7610, R14 ;  /* 0x00007610040e7816 */ /* 0x000fe2000000000e */
[----:B------:R-:W-:-:S05]  /*24960*/  @P6 IMAD.MOV.U32 R4, RZ, RZ, R6 ;  /* 0x000000ffff046224 */ /* 0x000fca00078e0006 */
[----:B------:R0:W-:Y:S01]  /*24970*/  @P6 STG.E.U16 desc[UR46][R4.64+0x20], R14 ;  /* 0x0000200e04006986 */ /* 0x0001e2000c10152e */
[----:B------:R-:W-:Y:S01]  /*24980*/  ISETP.GT.AND P6, PT, R0, 0x80, P3 ;  /* 0x000000800000780c */ /* 0x000fe20001fc4270 */
[----:B0-----:R-:W-:-:S12]  /*24990*/  FMUL R4, R232, R2 ;  /* 0x00000002e8047220 */ /* 0x001fd80000400000 */
[----:B------:R-:W-:Y:S01]  /*249a0*/  @P6 IMAD.MOV.U32 R5, RZ, RZ, R7 ;  /* 0x000000ffff056224 */ /* 0x000fe200078e0007 */
[----:B------:R-:W4:Y:S01]  /*249b0*/  LDL.LU R232, [R1+0x128] ;  /* 0x0001280001e87983 */ /* 0x000f220000300800 */
[----:B------:R-:W-:-:S04]  /*249c0*/  F2FP.BF16.F32.PACK_AB R4, RZ, R4 ;  /* 0x00000004ff04723e */ /* 0x000fc800000010ff */
[----:B------:R-:W-:Y:S01]  /*249d0*/  PRMT R14, R4, 0x7610, R14 ;  /* 0x00007610040e7816 */ /* 0x000fe2000000000e */
[----:B------:R-:W-:-:S05]  /*249e0*/  @P6 IMAD.MOV.U32 R4, RZ, RZ, R6 ;  /* 0x000000ffff046224 */ /* 0x000fca00078e0006 */
[----:B------:R0:W-:Y:S01]  /*249f0*/  @P6 STG.E.U16 desc[UR46][R4.64+0x22], R14 ;  /* 0x0000220e04006986 */ /* 0x0001e2000c10152e */
[----:B------:R-:W-:Y:S01]  /*24a00*/  ISETP.GT.AND P6, PT, R0, 0x88, P0 ;  /* 0x000000880000780c */ /* 0x000fe200007c4270 */
[----:B0-----:R-:W-:-:S12]  /*24a10*/  FMUL R4, R23, R2 ;  /* 0x0000000217047220 */ /* 0x001fd80000400000 */
[----:B------:R-:W-:Y:S01]  /*24a20*/  @P6 IMAD.MOV.U32 R5, RZ, RZ, R11 ;  /* 0x000000ffff056224 */ /* 0x000fe200078e000b */
[----:B------:R-:W-:Y:S01]  /*24a30*/  F2FP.BF16.F32.PACK_AB R18, RZ, R18 ;  /* 0x00000012ff12723e */ /* 0x000fe200000010ff */
[----:B------:R-:W5:Y:S01]  /*24a40*/  LDL.LU R23, [R1+0x12c] ;  /* 0x00012c0001177983 */ /* 0x000f620000300800 */
[----:B------:R-:W-:-:S04]  /*24a50*/  F2FP.BF16.F32.PACK_AB R4, RZ, R4 ;  /* 0x00000004ff04723e */ /* 0x000fc800000010ff */
[----:B------:R-:W-:Y:S01]  /*24a60*/  PRMT R14, R4, 0x7610, R14 ;  /* 0x00007610040e7816 */ /* 0x000fe2000000000e */
[----:B------:R-:W-:-:S05]  /*24a70*/  @P6 IMAD.MOV.U32 R4, RZ, RZ, R10 ;  /* 0x000000ffff046224 */ /* 0x000fca00078e000a */
[----:B------:R0:W-:Y:S01]  /*24a80*/  @P6 STG.E.U16 desc[UR46][R4.64+0x20], R14 ;  /* 0x0000200e04006986 */ /* 0x0001e2000c10152e */
[----:B------:R-:W-:Y:S01]  /*24a90*/  ISETP.GT.AND P6, PT, R0, 0x88, P3 ;  /* 0x000000880000780c */ /* 0x000fe20001fc4270 */
[----:B0-----:R-:W-:-:S12]  /*24aa0*/  FMUL R4, R22, R2 ;  /* 0x0000000216047220 */ /* 0x001fd80000400000 */
[----:B------:R-:W-:Y:S01]  /*24ab0*/  @P6 IMAD.MOV.U32 R5, RZ, RZ, R11 ;  /* 0x000000ffff056224 */ /* 0x000fe200078e000b */
[----:B------:R-:W5:Y:S01]  /*24ac0*/  LDL.LU R22, [R1+0x130] ;  /* 0x0001300001167983 */ /* 0x000f620000300800 */
[----:B------:R-:W-:-:S04]  /*24ad0*/  F2FP.BF16.F32.PACK_AB R4, RZ, R4 ;  /* 0x00000004ff04723e */ /* 0x000fc800000010ff */
[----:B------:R-:W-:Y:S02]  /*24ae0*/  PRMT R14, R4, 0x7610, R14 ;  /* 0x00007610040e7816 */ /* 0x000fe4000000000e */
[----:B------:R-:W-:-:S05]  /*24af0*/  @P6 MOV R4, R10 ;  /* 0x0000000a00046202 */ /* 0x000fca0000000f00 */
[----:B------:R0:W-:Y:S01]  /*24b00*/  @P6 STG.E.U16 desc[UR46][R4.64+0x22], R14 ;  /* 0x0000220e04006986 */ /* 0x0001e2000c10152e */
[----:B------:R-:W-:Y:S01]  /*24b10*/  ISETP.GT.AND P6, PT, R0, 0x80, P1 ;  /* 0x000000800000780c */ /* 0x000fe20000fc4270 */
[----:B0-----:R-:W-:-:S12]  /*24b20*/  FMUL R4, R21, R2 ;  /* 0x0000000215047220 */ /* 0x001fd80000400000 */
[----:B------:R-:W-:Y:S01]  /*24b30*/  @P6 IMAD.MOV.U32 R5, RZ, RZ, R7 ;  /* 0x000000ffff056224 */ /* 0x000fe200078e0007 */
[----:B------:R-:W5:Y:S01]  /*24b40*/  LDL.LU R21, [R1+0x134] ;  /* 0x0001340001157983 */ /* 0x000f620000300800 */
[----:B------:R-:W-:-:S04]  /*24b50*/  F2FP.BF16.F32.PACK_AB R4, RZ, R4 ;  /* 0x00000004ff04723e */ /* 0x000fc800000010ff */
[----:B------:R-:W-:Y:S01]  /*24b60*/  PRMT R14, R4, 0x7610, R14 ;  /* 0x00007610040e7816 */ /* 0x000fe2000000000e */
[----:B------:R-:W-:-:S05]  /*24b70*/  @P6 IMAD.MOV.U32 R4, RZ, RZ, R6 ;  /* 0x000000ffff046224 */ /* 0x000fca00078e0006 */
[----:B------:R0:W-:Y:S02]  /*24b80*/  @P6 STG.E.U16 desc[UR46][R4.64+0x30], R14 ;  /* 0x0000300e04006986 */ /* 0x0001e4000c10152e */
[----:B0-----:R-:W-:-:S04]  /*24b90*/  IADD3 R4, P6, R6, UR13, RZ ;  /* 0x0000000d06047c10 */ /* 0x001fc8000ffde0ff */
[----:B------:R-:W-:Y:S02]  /*24ba0*/  IADD3.X R5, R7, UR12, RZ, P6, !PT ;  /* 0x0000000c07057c10 */ /* 0x000fe4000b7fe4ff */
[----:B------:R-:W-:Y:S01]  /*24bb0*/  ISETP.GT.AND P6, PT, R3, 0x19, PT ;  /* 0x000000190300780c */ /* 0x000fe20003fc4270 */
[----:B------:R-:W-:Y:S02]  /*24bc0*/  FMUL R14, R20, R2 ;  /* 0x00000002140e7220 */ /* 0x000fe40000400000 */
[----:B------:R-:W5:Y:S01]  /*24bd0*/  LDL.LU R20, [R1+0x138] ;  /* 0x0001380001147983 */ /* 0x000f620000300800 */
[C---:B------:R-:W-:Y:S02]  /*24be0*/  ISETP.GT.AND P6, PT, R0.reuse, 0x80, P6 ;  /* 0x000000800000780c */ /* 0x040fe400037c4270 */
[----:B------:R-:W-:Y:S01]  /*24bf0*/  F2FP.BF16.F32.PACK_AB R14, RZ, R14 ;  /* 0x0000000eff0e723e */ /* 0x000fe200000010ff */
[----:B------:R-:W5:Y:S10]  /*24c00*/  LDL.LU R19, [R1+0x13c] ;  /* 0x00013c0001137983 */ /* 0x000f740000300800 */
[----:B------:R0:W-:Y:S01]  /*24c10*/  @P6 STG.E.U16 desc[UR46][R6.64+0x32], R14 ;  /* 0x0000320e06006986 */ /* 0x0001e2000c10152e */
[----:B------:R-:W-:Y:S01]  /*24c20*/  ISETP.GT.AND P6, PT, R0, 0x88, P1 ;  /* 0x000000880000780c */ /* 0x000fe20000fc4270 */
[----:B0-----:R-:W-:-:S05]  /*24c30*/  FMUL R6, R15, R2 ;  /* 0x000000020f067220 */ /* 0x001fca0000400000 */
[----:B------:R-:W-:-:S07]  /*24c40*/  F2FP.BF16.F32.PACK_AB R6, RZ, R6 ;  /* 0x00000006ff06723e */ /* 0x000fce00000010ff */
[----:B------:R-:W-:Y:S01]  /*24c50*/  @P6 IMAD.MOV.U32 R7, RZ, RZ, R11 ;  /* 0x000000ffff076224 */ /* 0x000fe200078e000b */
[----:B------:R-:W-:Y:S01]  /*24c60*/  PRMT R14, R6, 0x7610, R14 ;  /* 0x00007610060e7816 */ /* 0x000fe2000000000e */
[----:B------:R-:W-:-:S05]  /*24c70*/  @P6 IMAD.MOV.U32 R6, RZ, RZ, R10 ;  /* 0x000000ffff066224 */ /* 0x000fca00078e000a */
[----:B------:R0:W-:Y:S02]  /*24c80*/  @P6 STG.E.U16 desc[UR46][R6.64+0x30], R14 ;  /* 0x0000300e06006986 */ /* 0x0001e4000c10152e */
[----:B0-----:R-:W-:-:S04]  /*24c90*/  IADD3 R14, P6, R4, UR11, RZ ;  /* 0x0000000b040e7c10 */ /* 0x001fc8000ffde0ff */
[----:B------:R-:W-:Y:S02]  /*24ca0*/  IADD3.X R15, R5, UR5, RZ, P6, !PT ;  /* 0x00000005050f7c10 */ /* 0x000fe4000b7fe4ff */
[----:B------:R-:W-:-:S04]  /*24cb0*/  IADD3 R6, P6, R4, UR13, RZ ;  /* 0x0000000d04067c10 */ /* 0x000fc8000ffde0ff */
[----:B------:R-:W-:Y:S02]  /*24cc0*/  IADD3.X R7, R5, UR12, RZ, P6, !PT ;  /* 0x0000000c05077c10 */ /* 0x000fe4000b7fe4ff */
[----:B------:R-:W-:-:S04]  /*24cd0*/  ISETP.GT.AND P6, PT, R3, 0x19, PT ;  /* 0x000000190300780c */ /* 0x000fc80003fc4270 */
[----:B------:R-:W-:-:S13]  /*24ce0*/  ISETP.GT.AND P6, PT, R0, 0x88, P6 ;  /* 0x000000880000780c */ /* 0x000fda00037c4270 */
[----:B------:R0:W-:Y:S04]  /*24cf0*/  @P6 STG.E.U16 desc[UR46][R10.64+0x32], R18 ;  /* 0x000032120a006986 */ /* 0x0001e8000c10152e */
[----:B0-----:R-:W2:Y:S04]  /*24d00*/  LDL.LU R11, [R1+0x100] ;  /* 0x00010000010b7983 */ /* 0x001ea80000300800 */
[----:B------:R-:W3:Y:S01]  /*24d10*/  LDL.LU R18, [R1+0x104] ;  /* 0x0001040001127983 */ /* 0x000ee20000300800 */
[----:B------:R-:W-:Y:S01]  /*24d20*/  ISETP.GT.AND P6, PT, R0, 0x100, P5 ;  /* 0x000001000000780c */ /* 0x000fe20002fc4270 */
[----:B--2---:R-:W-:-:S05]  /*24d30*/  FMUL R10, R11, R2 ;  /* 0x000000020b0a7220 */ /* 0x004fca0000400000 */
[----:B------:R-:W-:-:S07]  /*24d40*/  F2FP.BF16.F32.PACK_AB R10, RZ, R10 ;  /* 0x0000000aff0a723e */ /* 0x000fce00000010ff */
[----:B------:R0:W-:Y:S02]  /*24d50*/  @P6 STG.E.U16 desc[UR46][R4.64], R10 ;  /* 0x0000000a04006986 */ /* 0x0001e4000c10152e */
[----:B0-----:R-:W-:-:S04]  /*24d60*/  IADD3 R10, P6, R6, UR11, RZ ;  /* 0x0000000b060a7c10 */ /* 0x001fc8000ffde0ff */
[----:B------:R-:W-:Y:S02]  /*24d70*/  IADD3.X R11, R7, UR5, RZ, P6, !PT ;  /* 0x00000005070b7c10 */ /* 0x000fe4000b7fe4ff */
[----:B------:R-:W-:Y:S01]  /*24d80*/  ISETP.GT.AND P6, PT, R3, 0x1, PT ;  /* 0x000000010300780c */ /* 0x000fe20003fc4270 */
[----:B---3--:R-:W-:-:S03]  /*24d90*/  FMUL R18, R18, R2 ;  /* 0x0000000212127220 */ /* 0x008fc60000400000 */
[----:B------:R-:W-:Y:S02]  /*24da0*/  ISETP.GT.AND P6, PT, R0, 0x100, P6 ;  /* 0x000001000000780c */ /* 0x000fe400037c4270 */
[----:B------:R-:W-:-:S11]  /*24db0*/  F2FP.BF16.F32.PACK_AB R18, RZ, R18 ;  /* 0x00000012ff12723e */ /* 0x000fd600000010ff */
[----:B------:R0:W-:Y:S04]  /*24dc0*/  @P6 STG.E.U16 desc[UR46][R4.64+0x2], R18 ;  /* 0x0000021204006986 */ /* 0x0001e8000c10152e */
[----:B0-----:R-:W2:Y:S01]  /*24dd0*/  LDL.LU R18, [R1+0x108] ;  /* 0x0001080001127983 */ /* 0x001ea20000300800 */
[----:B------:R-:W-:Y:S01]  /*24de0*/  ISETP.GT.AND P6, PT, R0, 0x108, P5 ;  /* 0x000001080000780c */ /* 0x000fe20002fc4270 */
[----:B--2---:R-:W-:-:S05]  /*24df0*/  FMUL R18, R18, R2 ;  /* 0x0000000212127220 */ /* 0x004fca0000400000 */
[----:B------:R-:W-:-:S07]  /*24e00*/  F2FP.BF16.F32.PACK_AB R18, RZ, R18 ;  /* 0x00000012ff12723e */ /* 0x000fce00000010ff */
[----:B------:R0:W-:Y:S04]  /*24e10*/  @P6 STG.E.U16 desc[UR46][R14.64], R18 ;  /* 0x000000120e006986 */ /* 0x0001e8000c10152e */
[----:B0-----:R-:W2:Y:S01]  /*24e20*/  LDL.LU R18, [R1+0x10c] ;  /* 0x00010c0001127983 */ /* 0x001ea20000300800 */
[----:B------:R-:W-:-:S04]  /*24e30*/  ISETP.GT.AND P6, PT, R3, 0x1, PT ;  /* 0x000000010300780c */ /* 0x000fc80003fc4270 */
[----:B------:R-:W-:Y:S01]  /*24e40*/  ISETP.GT.AND P6, PT, R0, 0x108, P6 ;  /* 0x000001080000780c */ /* 0x000fe200037c4270 */
[----:B--2---:R-:W-:-:S05]  /*24e50*/  FMUL R18, R18, R2 ;  /* 0x0000000212127220 */ /* 0x004fca0000400000 */
[----:B------:R-:W-:-:S07]  /*24e60*/  F2FP.BF16.F32.PACK_AB R18, RZ, R18 ;  /* 0x00000012ff12723e */ /* 0x000fce00000010ff */
[----:B------:R0:W-:Y:S04]  /*24e70*/  @P6 STG.E.U16 desc[UR46][R14.64+0x2], R18 ;  /* 0x000002120e006986 */ /* 0x0001e8000c10152e */
[----:B0-----:R-:W2:Y:S01]  /*24e80*/  LDL.LU R18, [R1+0x110] ;  /* 0x0001100001127983 */ /* 0x001ea20000300800 */
        /* <DEDUP_REMOVED lines=18> */
[----:B------:R0:W-:Y:S01]  /*24fb0*/  @P6 STG.E.U16 desc[UR46][R14.64+0x12], R18 ;  /* 0x000012120e006986 */ /* 0x0001e2000c10152e */
[----:B------:R-:W-:Y:S01]  /*24fc0*/  ISETP.GT.AND P6, PT, R0, 0x100, P0 ;  /* 0x000001000000780c */ /* 0x000fe200007c4270 */
[----:B0-----:R-:W-:-:S05]  /*24fd0*/  FMUL R18, R234, R2 ;  /* 0x00000002ea127220 */ /* 0x001fca0000400000 */
[----:B------:R-:W-:-:S07]  /*24fe0*/  F2FP.BF16.F32.PACK_AB R18, RZ, R18 ;  /* 0x00000012ff12723e */ /* 0x000fce00000010ff */
[----:B------:R0:W-:Y:S01]  /*24ff0*/  @P6 STG.E.U16 desc[UR46][R4.64+0x20], R18 ;  /* 0x0000201204006986 */ /* 0x0001e2000c10152e */
[----:B------:R-:W-:Y:S01]  /*25000*/  ISETP.GT.AND P6, PT, R0, 0x100, P3 ;  /* 0x000001000000780c */ /* 0x000fe20001fc4270 */
[----:B0-----:R-:W-:-:S05]  /*25010*/  FMUL R18, R233, R2 ;  /* 0x00000002e9127220 */ /* 0x001fca0000400000 */
[----:B------:R-:W-:-:S07]  /*25020*/  F2FP.BF16.F32.PACK_AB R18, RZ, R18 ;  /* 0x00000012ff12723e */ /* 0x000fce00000010ff */
[----:B------:R4:W-:Y:S01]  /*25030*/  @P6 STG.E.U16 desc[UR46][R4.64+0x22], R18 ;  /* 0x0000221204006986 */ /* 0x0009e2000c10152e */
[----:B------:R-:W-:Y:S01]  /*25040*/  ISETP.GT.AND P6, PT, R0, 0x108, P0 ;  /* 0x000001080000780c */ /* 0x000fe200007c4270 */
[----:B----4-:R-:W-:-:S05]  /*25050*/  FMUL R18, R232, R2 ;  /* 0x00000002e8127220 */ /* 0x010fca0000400000 */
[----:B------:R-:W-:-:S07]  /*25060*/  F2FP.BF16.F32.PACK_AB R18, RZ, R18 ;  /* 0x00000012ff12723e */ /* 0x000fce00000010ff */
[----:B------:R5:W-:Y:S01]  /*25070*/  @P6 STG.E.U16 desc[UR46][R14.64+0x20], R18 ;  /* 0x000020120e006986 */ /* 0x000be2000c10152e */
[----:B------:R-:W-:Y:S01]  /*25080*/  ISETP.GT.AND P6, PT, R0, 0x108, P3 ;  /* 0x000001080000780c */ /* 0x000fe20001fc4270 */
[----:B-----5:R-:W-:-:S05]  /*25090*/  FMUL R18, R23, R2 ;  /* 0x0000000217127220 */ /* 0x020fca0000400000 */
[----:B------:R-:W-:-:S07]  /*250a0*/  F2FP.BF16.F32.PACK_AB R18, RZ, R18 ;  /* 0x00000012ff12723e */ /* 0x000fce00000010ff */
[----:B------:R0:W-:Y:S01]  /*250b0*/  @P6 STG.E.U16 desc[UR46][R14.64+0x22], R18 ;  /* 0x000022120e006986 */ /* 0x0001e2000c10152e */
[----:B------:R-:W-:Y:S01]  /*250c0*/  ISETP.GT.AND P6, PT, R0, 0x100, P1 ;  /* 0x000001000000780c */ /* 0x000fe20000fc4270 */
[----:B0-----:R-:W-:-:S05]  /*250d0*/  FMUL R18, R22, R2 ;  /* 0x0000000216127220 */ /* 0x001fca0000400000 */
[----:B------:R-:W-:-:S07]  /*250e0*/  F2FP.BF16.F32.PACK_AB R18, RZ, R18 ;  /* 0x00000012ff12723e */ /* 0x000fce00000010ff */
[----:B------:R0:W-:Y:S01]  /*250f0*/  @P6 STG.E.U16 desc[UR46][R4.64+0x30], R18 ;  /* 0x0000301204006986 */ /* 0x0001e2000c10152e */
[----:B------:R-:W-:-:S04]  /*25100*/  ISETP.GT.AND P6, PT, R3, 0x19, PT ;  /* 0x000000190300780c */ /* 0x000fc80003fc4270 */
[----:B------:R-:W-:Y:S01]  /*25110*/  ISETP.GT.AND P6, PT, R0, 0x100, P6 ;  /* 0x000001000000780c */ /* 0x000fe200037c4270 */
[----:B0-----:R-:W-:-:S05]  /*25120*/  FMUL R18, R21, R2 ;  /* 0x0000000215127220 */ /* 0x001fca0000400000 */
[----:B------:R-:W-:-:S07]  /*25130*/  F2FP.BF16.F32.PACK_AB R18, RZ, R18 ;  /* 0x00000012ff12723e */ /* 0x000fce00000010ff */
[----:B------:R0:W-:Y:S01]  /*25140*/  @P6 STG.E.U16 desc[UR46][R4.64+0x32], R18 ;  /* 0x0000321204006986 */ /* 0x0001e2000c10152e */
[----:B------:R-:W-:Y:S01]  /*25150*/  ISETP.GT.AND P6, PT, R0, 0x108, P1 ;  /* 0x000001080000780c */ /* 0x000fe20000fc4270 */
[----:B0-----:R-:W-:-:S05]  /*25160*/  FMUL R4, R20, R2 ;  /* 0x0000000214047220 */ /* 0x001fca0000400000 */
[----:B------:R-:W-:-:S07]  /*25170*/  F2FP.BF16.F32.PACK_AB R4, RZ, R4 ;  /* 0x00000004ff04723e */ /* 0x000fce00000010ff */
[----:B------:R-:W-:Y:S02]  /*25180*/  @P6 MOV R5, R15 ;  /* 0x0000000f00056202 */ /* 0x000fe40000000f00 */
[----:B------:R-:W-:Y:S01]  /*25190*/  PRMT R18, R4, 0x7610, R18 ;  /* 0x0000761004127816 */ /* 0x000fe20000000012 */
[----:B------:R-:W-:-:S05]  /*251a0*/  @P6 IMAD.MOV.U32 R4, RZ, RZ, R14 ;  /* 0x000000ffff046224 */ /* 0x000fca00078e000e */
[----:B------:R0:W-:Y:S01]  /*251b0*/  @P6 STG.E.U16 desc[UR46][R4.64+0x30], R18 ;  /* 0x0000301204006986 */ /* 0x0001e2000c10152e */
[----:B------:R-:W-:-:S04]  /*251c0*/  ISETP.GT.AND P6, PT, R3, 0x19, PT ;  /* 0x000000190300780c */ /* 0x000fc80003fc4270 */
[----:B------:R-:W-:Y:S01]  /*251d0*/  ISETP.GT.AND P6, PT, R0, 0x108, P6 ;  /* 0x000001080000780c */ /* 0x000fe200037c4270 */
[----:B0-----:R-:W-:Y:S01]  /*251e0*/  FMUL R4, R19, R2 ;  /* 0x0000000213047220 */ /* 0x001fe20000400000 */
[----:B------:R-:W2:Y:S04]  /*251f0*/  LDL.LU R5, [R1+0xc4] ;  /* 0x0000c40001057983 */ /* 0x000ea80000300800 */
[----:B------:R-:W3:Y:S01]  /*25200*/  LDL.LU R20, [R1+0xe0] ;  /* 0x0000e00001147983 */ /* 0x000ee20000300800 */
[----:B------:R-:W-:-:S03]  /*25210*/  F2FP.BF16.F32.PACK_AB R4, RZ, R4 ;  /* 0x00000004ff04723e */ /* 0x000fc600000010ff */
[----:B------:R-:W4:Y:S04]  /*25220*/  LDL.LU R19, [R1+0xe4] ;  /* 0x0000e40001137983 */ /* 0x000f280000300800 */
[----:B------:R-:W5:Y:S04]  /*25230*/  LDL.LU R21, [R1+0xe8] ;  /* 0x0000e80001157983 */ /* 0x000f680000300800 */
[----:B------:R-:W5:Y:S04]  /*25240*/  LDL.LU R22, [R1+0xec] ;  /* 0x0000ec0001167983 */ /* 0x000f680000300800 */
[----:B------:R-:W5:Y:S04]  /*25250*/  LDL.LU R232, [R1+0xf0] ;  /* 0x0000f00001e87983 */ /* 0x000f680000300800 */
[----:B------:R-:W5:Y:S04]  /*25260*/  LDL.LU R23, [R1+0xf4] ;  /* 0x0000f40001177983 */ /* 0x000f680000300800 */
[----:B------:R-:W5:Y:S04]  /*25270*/  LDL.LU R233, [R1+0xf8] ;  /* 0x0000f80001e97983 */ /* 0x000f680000300800 */
[----:B------:R-:W5:Y:S04]  /*25280*/  LDL.LU R234, [R1+0xfc] ;  /* 0x0000fc0001ea7983 */ /* 0x000f680000300800 */
[----:B------:R0:W-:Y:S04]  /*25290*/  @P6 STG.E.U16 desc[UR46][R14.64+0x32], R4 ;  /* 0x000032040e006986 */ /* 0x0001e8000c10152e */
[----:B0-----:R-:W2:Y:S01]  /*252a0*/  LDL.LU R4, [R1+0xc0] ;  /* 0x0000c00001047983 */ /* 0x001ea20000300800 */
[----:B------:R-:W-:Y:S01]  /*252b0*/  ISETP.GT.AND P6, PT, R0, 0x180, P5 ;  /* 0x000001800000780c */ /* 0x000fe20002fc4270 */
[----:B--2---:R-:W-:-:S05]  /*252c0*/  FMUL R4, R4, R2 ;  /* 0x0000000204047220 */ /* 0x004fca0000400000 */
[----:B------:R-:W-:-:S07]  /*252d0*/  F2FP.BF16.F32.PACK_AB R4, RZ, R4 ;  /* 0x00000004ff04723e */ /* 0x000fce00000010ff */
        /* <DEDUP_REMOVED lines=9> */
[----:B0-----:R-:W2:Y:S04]  /*25370*/  LDL.LU R4, [R1+0xc8] ;  /* 0x0000c80001047983 */ /* 0x001ea80000300800 */
[----:B------:R-:W3:Y:S04]  /*25380*/  LDL.LU R14, [R1+0xcc] ;  /* 0x0000cc00010e7983 */ /* 0x000ee80000300800 */
[----:B------:R-:W4:Y:S01]  /*25390*/  LDL.LU R5, [R1+0xd0] ;  /* 0x0000d00001057983 */ /* 0x000f220000300800 */
[----:B------:R-:W-:-:S02]  /*253a0*/  ISETP.GT.AND P5, PT, R0, 0x188, P5 ;  /* 0x000001880000780c */ /* 0x000fc40002fa4270 */
[----:B------:R-:W-:Y:S01]  /*253b0*/  ISETP.GT.AND P6, PT, R3, 0x1, PT ;  /* 0x000000010300780c */ /* 0x000fe20003fc4270 */
[----:B--2---:R-:W-:-:S05]  /*253c0*/  FMUL R4, R4, R2 ;  /* 0x0000000204047220 */ /* 0x004fca0000400000 */
[----:B------:R-:W-:-:S05]  /*253d0*/  F2FP.BF16.F32.PACK_AB R4, RZ, R4 ;  /* 0x00000004ff04723e */ /* 0x000fca00000010ff */
[----:B------:R3:W-:Y:S01]  /*253e0*/  @P5 STG.E.U16 desc[UR46][R10.64], R4 ;  /* 0x000000040a005986 */ /* 0x0007e2000c10152e */
[----:B------:R-:W-:Y:S01]  /*253f0*/  ISETP.GT.AND P5, PT, R0, 0x188, P6 ;  /* 0x000001880000780c */ /* 0x000fe200037a4270 */
[-C--:B---3--:R-:W-:Y:S01]  /*25400*/  FMUL R4, R14, R2.reuse ;  /* 0x000000020e047220 */ /* 0x088fe20000400000 */
[----:B----4-:R-:W-:-:S04]  /*25410*/  FMUL R14, R5, R2 ;  /* 0x00000002050e7220 */ /* 0x010fc80000400000 */
[----:B------:R-:W-:-:S07]  /*25420*/  F2FP.BF16.F32.PACK_AB R4, RZ, R4 ;  /* 0x00000004ff04723e */ /* 0x000fce00000010ff */
[----:B------:R-:W-:Y:S01]  /*25430*/  @P5 IMAD.MOV.U32 R5, RZ, RZ, R11 ;  /* 0x000000ffff055224 */ /* 0x000fe200078e000b */
[----:B------:R-:W-:Y:S01]  /*25440*/  PRMT R15, R4, 0x7610, R15 ;  /* 0x00007610040f7816 */ /* 0x000fe2000000000f */
[----:B------:R-:W-:-:S05]  /*25450*/  @P5 IMAD.MOV.U32 R4, RZ, RZ, R10 ;  /* 0x000000ffff045224 */ /* 0x000fca00078e000a */
[----:B------:R0:W-:Y:S04]  /*25460*/  @P5 STG.E.U16 desc[UR46][R4.64+0x2], R15 ;  /* 0x0000020f04005986 */ /* 0x0001e8000c10152e */
[----:B0-----:R-:W2:Y:S04]  /*25470*/  LDL.LU R15, [R1+0xd4] ;  /* 0x0000d400010f7983 */ /* 0x001ea80000300800 */
[----:B------:R-:W3:Y:S01]  /*25480*/  LDL.LU R5, [R1+0xd8] ;  /* 0x0000d80001057983 */ /* 0x000ee20000300800 */
[----:B------:R-:W-:Y:S02]  /*25490*/  ISETP.GT.AND P5, PT, R0, 0x180, P2 ;  /* 0x000001800000780c */ /* 0x000fe400017a4270 */
[----:B------:R-:W-:-:S04]  /*254a0*/  F2FP.BF16.F32.PACK_AB R4, RZ, R14 ;  /* 0x0000000eff04723e */ /* 0x000fc800000010ff */
[----:B------:R-:W-:-:S07]  /*254b0*/  PRMT R18, R4, 0x7610, R18 ;  /* 0x0000761004127816 */ /* 0x000fce0000000012 */
[----:B------:R-:W-:Y:S02]  /*254c0*/  @P5 IMAD.MOV.U32 R4, RZ, RZ, R6 ;  /* 0x000000ffff045224 */ /* 0x000fe400078e0006 */
[----:B---3--:R-:W-:Y:S01]  /*254d0*/  FMUL R14, R5, R2 ;  /* 0x00000002050e7220 */ /* 0x008fe20000400000 */
[----:B------:R-:W-:-:S05]  /*254e0*/  @P5 IMAD.MOV.U32 R5, RZ, RZ, R7 ;  /* 0x000000ffff055224 */ /* 0x000fca00078e0007 */
[----:B------:R0:W-:Y:S04]  /*254f0*/  @P5 STG.E.U16 desc[UR46][R4.64+0x10], R18 ;  /* 0x0000101204005986 */ /* 0x0001e8000c10152e */
[----:B0-----:R-:W3:Y:S01]  /*25500*/  LDL.LU R5, [R1+0xdc] ;  /* 0x0000dc0001057983 */ /* 0x001ee20000300800 */
[C---:B------:R-:W-:Y:S02]  /*25510*/  ISETP.GT.AND P5, PT, R0.reuse, 0x180, P4 ;  /* 0x000001800000780c */ /* 0x040fe400027a4270 */
[----:B------:R-:W-:Y:S01]  /*25520*/  ISETP.GT.AND P2, PT, R0, 0x188, P2 ;  /* 0x000001880000780c */ /* 0x000fe20001744270 */
[----:B--2---:R-:W-:Y:S01]  /*25530*/  FMUL R15, R15, R2 ;  /* 0x000000020f0f7220 */ /* 0x004fe20000400000 */
[----:B------:R-:W-:-:S04]  /*25540*/  F2FP.BF16.F32.PACK_AB R14, RZ, R14 ;  /* 0x0000000eff0e723e */ /* 0x000fc800000010ff */
[----:B------:R-:W-:-:S05]  /*25550*/  F2FP.BF16.F32.PACK_AB R15, RZ, R15 ;  /* 0x0000000fff0f723e */ /* 0x000fca00000010ff */
[----:B------:R-:W-:Y:S02]  /*25560*/  @P5 MOV R4, R6 ;  /* 0x0000000600045202 */ /* 0x000fe40000000f00 */
[----:B------:R-:W-:Y:S01]  /*25570*/  ISETP.GT.AND P4, PT, R0, 0x188, P4 ;  /* 0x000001880000780c */ /* 0x000fe20002784270 */
[-C--:B------:R-:W-:Y:S01]  /*25580*/  FMUL R20, R20, R2.reuse ;  /* 0x0000000214147220 */ /* 0x080fe20000400000 */
[----:B------:R-:W-:Y:S01]  /*25590*/  PRMT R235, R14, 0x7610, R235 ;  /* 0x000076100eeb7816 */ /* 0x000fe200000000eb */
[-C--:B------:R-:W-:Y:S01]  /*255a0*/  FMUL R19, R19, R2.reuse ;  /* 0x0000000213137220 */ /* 0x080fe20000400000 */
[-C--:B-----5:R-:W-:Y:S01]  /*255b0*/  FMUL R21, R21, R2.reuse ;  /* 0x0000000215157220 */ /* 0x0a0fe20000400000 */
[-C--:B------:R-:W-:Y:S01]  /*255c0*/  FMUL R232, R232, R2.reuse ;  /* 0x00000002e8e87220 */ /* 0x080fe20000400000 */
[-C--:B------:R-:W-:Y:S01]  /*255d0*/  FMUL R22, R22, R2.reuse ;  /* 0x0000000216167220 */ /* 0x080fe20000400000 */
[-C--:B------:R-:W-:Y:S01]  /*255e0*/  FMUL R23, R23, R2.reuse ;  /* 0x0000000217177220 */ /* 0x080fe20000400000 */
[-C--:B------:R-:W-:Y:S01]  /*255f0*/  FMUL R233, R233, R2.reuse ;  /* 0x00000002e9e97220 */ /* 0x080fe20000400000 */
[----:B---3--:R-:W-:Y:S01]  /*25600*/  FMUL R18, R5, R2 ;  /* 0x0000000205127220 */ /* 0x008fe20000400000 */
[----:B------:R-:W-:-:S05]  /*25610*/  @P5 IMAD.MOV.U32 R5, RZ, RZ, R7 ;  /* 0x000000ffff055224 */ /* 0x000fca00078e0007 */
[----:B------:R0:W-:Y:S01]  /*25620*/  @P5 STG.E.U16 desc[UR46][R4.64+0x12], R15 ;  /* 0x0000120f04005986 */ /* 0x0001e2000c10152e */
[----:B------:R-:W-:Y:S01]  /*25630*/  ISETP.GT.AND P5, PT, R0, 0x180, P0 ;  /* 0x000001800000780c */ /* 0x000fe200007a4270 */
[----:B0-----:R-:W-:Y:S02]  /*25640*/  @P2 IMAD.MOV.U32 R4, RZ, RZ, R10 ;  /* 0x000000ffff042224 */ /* 0x001fe400078e000a */
[----:B------:R-:W-:Y:S01]  /*25650*/  @P2 IMAD.MOV.U32 R5, RZ, RZ, R11 ;  /* 0x000000ffff052224 */ /* 0x000fe200078e000b */
[----:B------:R-:W-:-:S04]  /*25660*/  F2FP.BF16.F32.PACK_AB R15, RZ, R19 ;  /* 0x00000013ff0f723e */ /* 0x000fc800000010ff */
[----:B------:R0:W-:Y:S01]  /*25670*/  @P2 STG.E.U16 desc[UR46][R4.64+0x10], R235 ;  /* 0x000010eb04002986 */ /* 0x0001e2000c10152e */
[C---:B------:R-:W-:Y:S02]  /*25680*/  ISETP.GT.AND P2, PT, R0.reuse, 0x180, P3 ;  /* 0x000001800000780c */ /* 0x040fe40001f44270 */
[----:B------:R-:W-:Y:S02]  /*25690*/  F2FP.BF16.F32.PACK_AB R14, RZ, R18 ;  /* 0x00000012ff0e723e */ /* 0x000fe400000010ff */
[----:B0-----:R-:W-:Y:S01]  /*256a0*/  F2FP.BF16.F32.PACK_AB R4, RZ, R20 ;  /* 0x00000014ff04723e */ /* 0x001fe200000010ff */
[----:B------:R-:W-:Y:S01]  /*256b0*/  @P4 IMAD.MOV.U32 R5, RZ, RZ, R11 ;  /* 0x000000ffff054224 */ /* 0x000fe200078e000b */
[----:B------:R-:W-:Y:S01]  /*256c0*/  ISETP.GT.AND P0, PT, R0, 0x188, P0 ;  /* 0x000001880000780c */ /* 0x000fe20000704270 */
[----:B------:R-:W2:Y:S01]  /*256d0*/  LDL.LU R235, [R1+0xbc] ;  /* 0x0000bc0001eb7983 */ /* 0x000ea20000300800 */
[----:B------:R-:W-:Y:S01]  /*256e0*/  PRMT R19, R4, 0x7610, R19 ;  /* 0x0000761004137816 */ /* 0x000fe20000000013 */
[----:B------:R-:W-:Y:S01]  /*256f0*/  @P4 IMAD.MOV.U32 R4, RZ, RZ, R10 ;  /* 0x000000ffff044224 */ /* 0x000fe200078e000a */
[----:B------:R-:W-:Y:S01]  /*25700*/  PRMT R18, R15, 0x7610, R18 ;  /* 0x000076100f127816 */ /* 0x000fe20000000012 */
[----:B------:R-:W3:Y:S04]  /*25710*/  LDL.LU R20, [R1+0xb8] ;  /* 0x0000b80001147983 */ /* 0x000ee80000300800 */
[----:B------:R0:W-:Y:S01]  /*25720*/  @P4 STG.E.U16 desc[UR46][R4.64+0x12], R14 ;  /* 0x0000120e04004986 */ /* 0x0001e2000c10152e */
[----:B------:R-:W-:Y:S01]  /*25730*/  ISETP.GT.AND P3, PT, R0, 0x188, P3 ;  /* 0x000001880000780c */ /* 0x000fe20001f64270 */
[----:B0-----:R-:W-:Y:S01]  /*25740*/  @P5 IMAD.MOV.U32 R4, RZ, RZ, R6 ;  /* 0x000000ffff045224 */ /* 0x001fe200078e0006 */
[----:B------:R-:W-:-:S02]  /*25750*/  @P5 MOV R5, R7 ;  /* 0x0000000700055202 */ /* 0x000fc40000000f00 */
[----:B------:R-:W-:-:S03]  /*25760*/  F2FP.BF16.F32.PACK_AB R14, RZ, R21 ;  /* 0x00000015ff0e723e */ /* 0x000fc600000010ff */
[----:B------:R0:W-:Y:S01]  /*25770*/  @P5 STG.E.U16 desc[UR46][R4.64+0x20], R19 ;  /* 0x0000201304005986 */ /* 0x0001e2000c10152e */
[----:B------:R-:W-:Y:S01]  /*25780*/  PRMT R15, R14, 0x7610, R15 ;  /* 0x000076100e0f7816 */ /* 0x000fe2000000000f */
[----:B0-----:R-:W-:Y:S02]  /*25790*/  @P2 IMAD.MOV.U32 R4, RZ, RZ, R6 ;  /* 0x000000ffff042224 */ /* 0x001fe400078e0006 */
[----:B------:R-:W4:Y:S01]  /*257a0*/  LDL.LU R19, [R1+0xb4] ;  /* 0x0000b40001137983 */ /* 0x000f220000300800 */
[----:B------:R-:W-:-:S05]  /*257b0*/  @P2 IMAD.MOV.U32 R5, RZ, RZ, R7 ;  /* 0x000000ffff052224 */ /* 0x000fca00078e0007 */
[----:B------:R0:W-:Y:S01]  /*257c0*/  @P2 STG.E.U16 desc[UR46][R4.64+0x22], R18 ;  /* 0x0000221204002986 */ /* 0x0001e2000c10152e */
[----:B------:R-:W-:Y:S01]  /*257d0*/  ISETP.GT.AND P2, PT, R0, 0x180, P1 ;  /* 0x000001800000780c */ /* 0x000fe20000f44270 */
[----:B0-----:R-:W-:Y:S02]  /*257e0*/  @P0 IMAD.MOV.U32 R4, RZ, RZ, R10 ;  /* 0x000000ffff040224 */ /* 0x001fe400078e000a */
[----:B------:R-:W-:-:S05]  /*257f0*/  @P0 IMAD.MOV.U32 R5, RZ, RZ, R11 ;  /* 0x000000ffff050224 */ /* 0x000fca00078e000b */
[----:B------:R0:W-:Y:S01]  /*25800*/  @P0 STG.E.U16 desc[UR46][R4.64+0x20], R15 ;  /* 0x0000200f04000986 */ /* 0x0001e2000c10152e */
[----:B------:R-:W-:-:S03]  /*25810*/  F2FP.BF16.F32.PACK_AB R14, RZ, R22 ;  /* 0x00000016ff0e723e */ /* 0x000fc600000010ff */
[----:B------:R-:W5:Y:S01]  /*25820*/  LDL.LU R22, [R1+0x98] ;  /* 0x0000980001167983 */ /* 0x000f620000300800 */
[----:B0-----:R-:W-:Y:S01]  /*25830*/  F2FP.BF16.F32.PACK_AB R4, RZ, R232 ;  /* 0x000000e8ff04723e */ /* 0x001fe200000010ff */
[----:B------:R-:W-:Y:S02]  /*25840*/  @P3 IMAD.MOV.U32 R5, RZ, RZ, R11 ;  /* 0x000000ffff053224 */ /* 0x000fe400078e000b */
[----:B------:R-:W2:Y:S01]  /*25850*/  LDL.LU R232, [R1+0xb0] ;  /* 0x0000b00001e87983 */ /* 0x000ea20000300800 */
[----:B------:R-:W-:Y:S01]  /*25860*/  PRMT R18, R4, 0x7610, R18 ;  /* 0x0000761004127816 */ /* 0x000fe20000000012 */
[----:B------:R-:W-:Y:S01]  /*25870*/  @P3 IMAD.MOV.U32 R4, RZ, RZ, R10 ;  /* 0x000000ffff043224 */ /* 0x000fe200078e000a */
[----:B------:R-:W-:Y:S02]  /*25880*/  F2FP.BF16.F32.PACK_AB R15, RZ, R23 ;  /* 0x00000017ff0f723e */ /* 0x000fe400000010ff */
[----:B------:R-:W3:Y:S04]  /*25890*/  LDL.LU R23, [R1+0x94] ;  /* 0x0000940001177983 */ /* 0x000ee80000300800 */
[----:B------:R0:W-:Y:S02]  /*258a0*/  @P3 STG.E.U16 desc[UR46][R4.64+0x22], R14 ;  /* 0x0000220e04003986 */ /* 0x0001e4000c10152e */
[----:B0-----:R-:W-:Y:S01]  /*258b0*/  @P2 MOV R4, R6 ;  /* 0x0000000600042202 */ /* 0x001fe20000000f00 */
[----:B------:R-:W-:Y:S01]  /*258c0*/  @P2 IMAD.MOV.U32 R5, RZ, RZ, R7 ;  /* 0x000000ffff052224 */ /* 0x000fe200078e0007 */
[----:B------:R-:W-:-:S02]  /*258d0*/  F2FP.BF16.F32.PACK_AB R14, RZ, R233 ;  /* 0x000000e9ff0e723e */ /* 0x000fc400000010ff */
[----:B------:R-:W4:Y:S04]  /*258e0*/  LDL.LU R233, [R1+0xac] ;  /* 0x0000ac0001e97983 */ /* 0x000f280000300800 */
[----:B------:R0:W-:Y:S04]  /*258f0*/  @P2 STG.E.U16 desc[UR46][R4.64+0x30], R18 ;  /* 0x0000301204002986 */ /* 0x0001e8000c10152e */
[----:B0-----:R-:W5:Y:S01]  /*25900*/  LDL.LU R5, [R1+0x80] ;  /* 0x0000800001057983 */ /* 0x001f620000300800 */
[----:B------:R-:W-:Y:S02]  /*25910*/  ISETP.GT.AND P4, PT, R3, 0x19, PT ;  /* 0x000000190300780c */ /* 0x000fe40003f84270 */
[----:B------:R-:W-:Y:S01]  /*25920*/  ISETP.GT.AND P1, PT, R0, 0x188, P1 ;  /* 0x000001880000780c */ /* 0x000fe20000f24270 */
[----:B------:R-:W-:Y:S01]  /*25930*/  FMUL R234, R234, R2 ;  /* 0x00000002eaea7220 */ /* 0x000fe20000400000 */
[----:B------:R-:W-:Y:S01]  /*25940*/  ISETP.GT.AND P0, PT, R0, 0x180, P4 ;  /* 0x000001800000780c */ /* 0x000fe20002704270 */
[----:B------:R-:W2:Y:S10]  /*25950*/  LDL.LU R18, [R1+0xa8] ;  /* 0x0000a80001127983 */ /* 0x000eb40000300800 */
[----:B------:R-:W-:-:S02]  /*25960*/  @P1 IMAD.MOV.U32 R4, RZ, RZ, R10 ;  /* 0x000000ffff041224 */ /* 0x000fc400078e000a */
[----:B------:R0:W-:Y:S02]  /*25970*/  @P0 STG.E.U16 desc[UR46][R6.64+0x32], R15 ;  /* 0x0000320f06000986 */ /* 0x0001e4000c10152e */
[----:B0-----:R-:W-:Y:S01]  /*25980*/  F2FP.BF16.F32.PACK_AB R6, RZ, R234 ;  /* 0x000000eaff06723e */ /* 0x001fe200000010ff */
[----:B-----5:R-:W-:Y:S01]  /*25990*/  FMUL R7, R5, R2 ;  /* 0x0000000205077220 */ /* 0x020fe20000400000 */
[----:B------:R-:W-:-:S05]  /*259a0*/  @P1 IMAD.MOV.U32 R5, RZ, RZ, R11 ;  /* 0x000000ffff051224 */ /* 0x000fca00078e000b */
[----:B------:R0:W-:Y:S04]  /*259b0*/  @P1 STG.E.U16 desc[UR46][R4.64+0x30], R14 ;  /* 0x0000300e04001986 */ /* 0x0001e8000c10152e */
[----:B0-----:R-:W5:Y:S01]  /*259c0*/  LDL.LU R4, [R1+0x84] ;  /* 0x0000840001047983 */ /* 0x001f620000300800 */
[----:B------:R-:W-:-:S03]  /*259d0*/  F2FP.BF16.F32.PACK_AB R5, RZ, R7 ;  /* 0x00000007ff05723e */ /* 0x000fc600000010ff */
[----:B------:R-:W4:Y:S04]  /*259e0*/  LDL.LU R234, [R1+0xa4] ;  /* 0x0000a40001ea7983 */ /* 0x000f280000300800 */
[----:B------:R-:W3:Y:S01]  /*259f0*/  LDL.LU R7, [R1+0x88] ;  /* 0x0000880001077983 */ /* 0x000ee20000300800 */
[----:B------:R-:W-:Y:S02]  /*25a00*/  ISETP.GT.AND P0, PT, R0, 0x188, P4 ;  /* 0x000001880000780c */ /* 0x000fe40002704270 */
[----:B------:R-:W-:Y:S02]  /*25a10*/  PRMT R15, R6, 0x7610, R15 ;  /* 0x00007610060f7816 */ /* 0x000fe4000000000f */
[----:B------:R-:W-:-:S09]  /*25a20*/  PRMT R14, R5, 0x7610, R14 ;  /* 0x00007610050e7816 */ /* 0x000fd2000000000e */
[----:B------:R0:W-:Y:S01]  /*25a30*/  @P0 STG.E.U16 desc[UR46][R10.64+0x32], R15 ;  /* 0x0000320f0a000986 */ /* 0x0001e2000c10152e */
[C---:B------:R-:W-:Y:S02]  /*25a40*/  ISETP.GT.AND P6, PT, R3.reuse, 0x20, PT ;  /* 0x000000200300780c */ /* 0x040fe40003fc4270 */
[----:B------:R-:W-:Y:S02]  /*25a50*/  ISETP.GT.AND P5, PT, R3, 0x21, PT ;  /* 0x000000210300780c */ /* 0x000fe40003fa4270 */
[----:B------:R-:W-:Y:S01]  /*25a60*/  ISETP.GT.AND P1, PT, R0, RZ, P6 ;  /* 0x000000ff0000720c */ /* 0x000fe20003724270 */
[----:B---3--:R-:W-:-:S05]  /*25a70*/  FMUL R7, R7, R2 ;  /* 0x0000000207077220 */ /* 0x008fca0000400000 */
[----:B------:R-:W-:Y:S02]  /*25a80*/  F2FP.BF16.F32.PACK_AB R5, RZ, R7 ;  /* 0x00000007ff05723e */ /* 0x000fe400000010ff */
[----:B------:R-:W3:Y:S04]  /*25a90*/  LDL.LU R7, [R1+0x90] ;  /* 0x0000900001077983 */ /* 0x000ee80000300800 */
[----:B0-----:R-:W2:Y:S01]  /*25aa0*/  LDL.LU R11, [R1+0x8c] ;  /* 0x00008c00010b7983 */ /* 0x001ea20000300800 */
[----:B-----5:R-:W-:Y:S01]  /*25ab0*/  FMUL R4, R4, R2 ;  /* 0x0000000204047220 */ /* 0x020fe20000400000 */
[C---:B------:R-:W-:Y:S02]  /*25ac0*/  ISETP.GT.AND P2, PT, R0.reuse, RZ, P5 ;  /* 0x000000ff0000720c */ /* 0x040fe40002f44270 */
[----:B------:R-:W-:-:S02]  /*25ad0*/  ISETP.GT.AND P3, PT, R0, 0x8, P6 ;  /* 0x000000080000780c */ /* 0x000fc40003764270 */
[----:B------:R-:W-:Y:S01]  /*25ae0*/  F2FP.BF16.F32.PACK_AB R4, RZ, R4 ;  /* 0x00000004ff04723e */ /* 0x000fe200000010ff */
[----:B------:R0:W-:Y:S01]  /*25af0*/  @P1 STG.E.U16 desc[UR46][R12.64+0x40], R14 ;  /* 0x0000400e0c001986 */ /* 0x0001e2000c10152e */
[----:B------:R-:W-:Y:S02]  /*25b00*/  IMAD.MOV.U32 R15, RZ, RZ, R9 ;  /* 0x000000ffff0f7224 */ /* 0x000fe400078e0009 */
[----:B------:R-:W-:Y:S02]  /*25b10*/  PRMT R6, R4, 0x7610, R6 ;  /* 0x0000761004067816 */ /* 0x000fe40000000006 */
[----:B------:R-:W-:-:S03]  /*25b20*/  PRMT R4, R5, 0x7610, R4 ;  /* 0x0000761005047816 */ /* 0x000fc60000000004 */
[----:B------:R-:W-:Y:S01]  /*25b30*/  @P2 STG.E.U16 desc[UR46][R12.64+0x42], R6 ;  /* 0x000042060c002986 */ /* 0x000fe2000c10152e */
[----:B0-----:R-:W-:Y:S01]  /*25b40*/  IMAD.MOV.U32 R14, RZ, RZ, R8 ;  /* 0x000000ffff0e7224 */ /* 0x001fe200078e0008 */
[C---:B------:R-:W-:Y:S02]  /*25b50*/  ISETP.GT.AND P0, PT, R0.reuse, 0x8, P5 ;  /* 0x000000080000780c */ /* 0x040fe40002f04270 */
[C---:B------:R-:W-:Y:S01]  /*25b60*/  ISETP.GT.AND P4, PT, R3.reuse, 0x28, PT ;  /* 0x000000280300780c */ /* 0x040fe20003f84270 */
[----:B------:R-:W-:Y:S01]  /*25b70*/  IMAD.U32 R10, RZ, RZ, UR8 ;  /* 0x00000008ff0a7e24 */ /* 0x000fe2000f8e00ff */
[----:B------:R0:W-:Y:S01]  /*25b80*/  @P3 STG.E.U16 desc[UR46][R14.64+0x40], R4 ;  /* 0x000040040e003986 */ /* 0x0001e2000c10152e */
[----:B------:R-:W-:Y:S01]  /*25b90*/  ISETP.GT.AND P3, PT, R3, 0x29, PT ;  /* 0x000000290300780c */ /* 0x000fe20003f64270 */
[----:B------:R-:W-:Y:S02]  /*25ba0*/  IMAD.U32 R9, RZ, RZ, UR5 ;  /* 0x00000005ff097e24 */ /* 0x000fe4000f8e00ff */
[----:B------:R-:W5:Y:S01]  /*25bb0*/  LDL.LU R8, [R1+0x9c] ;  /* 0x00009c0001087983 */ /* 0x000f620000300800 */
[----:B------:R-:W-:-:S02]  /*25bc0*/  ISETP.GT.AND P2, PT, R0, RZ, P3 ;  /* 0x000000ff0000720c */ /* 0x000fc40001f44270 */
[----:B------:R-:W-:Y:S01]  /*25bd0*/  ISETP.GT.AND P1, PT, R0, RZ, P4 ;  /* 0x000000ff0000720c */ /* 0x000fe20002724270 */
[----:B0-----:R-:W-:-:S05]  /*25be0*/  FMUL R4, R23, R2 ;  /* 0x0000000217047220 */ /* 0x001fca0000400000 */
[----:B------:R-:W-:Y:S01]  /*25bf0*/  F2FP.BF16.F32.PACK_AB R4, RZ, R4 ;  /* 0x00000004ff04723e */ /* 0x000fe200000010ff */
[-C--:B--2---:R-:W-:Y:S01]  /*25c00*/  FMUL R6, R11, R2.reuse ;  /* 0x000000020b067220 */ /* 0x084fe20000400000 */
[----:B---3--:R-:W-:Y:S01]  /*25c10*/  FMUL R5, R7, R2 ;  /* 0x0000000207057220 */ /* 0x008fe20000400000 */
[----:B------:R-:W-:-:S03]  /*25c20*/  IMAD.WIDE.U32 R10, R10, 0xf0, R14 ;  /* 0x000000f00a0a7825 */ /* 0x000fc600078e000e */
[----:B------:R-:W-:Y:S02]  /*25c30*/  F2FP.BF16.F32.PACK_AB R6, RZ, R6 ;  /* 0x00000006ff06723e */ /* 0x000fe400000010ff */
[----:B------:R-:W-:-:S03]  /*25c40*/  F2FP.BF16.F32.PACK_AB R5, RZ, R5 ;  /* 0x00000005ff05723e */ /* 0x000fc600000010ff */
[----:B------:R0:W-:Y:S01]  /*25c50*/  @P0 STG.E.U16 desc[UR46][R14.64+0x42], R6 ;  /* 0x000042060e000986 */ /* 0x0001e2000c10152e */
[----:B------:R-:W-:-:S03]  /*25c60*/  IADD3 R7, R11, UR4, RZ ;  /* 0x000000040b077c10 */ /* 0x000fc6000fffe0ff */
[----:B------:R1:W-:Y:S04]  /*25c70*/  @P2 STG.E.U16 desc[UR46][R12.64+0x52], R4 ;  /* 0x000052040c002986 */ /* 0x0003e8000c10152e */
[----:B------:R2:W-:Y:S01]  /*25c80*/  @P1 STG.E.U16 desc[UR46][R12.64+0x50], R5 ;  /* 0x000050050c001986 */ /* 0x0005e2000c10152e */
[----:B0-----:R-:W-:Y:S01]  /*25c90*/  FMUL R6, R22, R2 ;  /* 0x0000000216067220 */ /* 0x001fe20000400000 */
[----:B------:R-:W-:Y:S01]  /*25ca0*/  IMAD.U32 R22, RZ, RZ, UR11 ;  /* 0x0000000bff167e24 */ /* 0x000fe2000f8e00ff */
[----:B-1----:R-:W-:-:S04]  /*25cb0*/  IADD3 R4, P0, R10, UR13, RZ ;  /* 0x0000000d0a047c10 */ /* 0x002fc8000ff1e0ff */
[----:B--2---:R-:W-:Y:S02]  /*25cc0*/  IADD3.X R5, R7, UR12, RZ, P0, !PT ;  /* 0x0000000c07057c10 */ /* 0x004fe400087fe4ff */
[----:B------:R-:W-:-:S04]  /*25cd0*/  IADD3 R22, P0, P2, R22, UR13, R4 ;  /* 0x0000000d16167c10 */ /* 0x000fc8000fa1e004 */
[----:B------:R-:W-:Y:S02]  /*25ce0*/  IADD3.X R23, R9, UR12, R5, P0, P2 ;  /* 0x0000000c09177c10 */ /* 0x000fe400087e4405 */
[----:B------:R-:W2:Y:S01]  /*25cf0*/  LDL.LU R9, [R1+0xa0] ;  /* 0x0000a00001097983 */ /* 0x000ea20000300800 */
[C---:B------:R-:W-:Y:S02]  /*25d00*/  ISETP.GT.AND P1, PT, R0.reuse, 0x8, P4 ;  /* 0x000000080000780c */ /* 0x040fe40002724270 */
[----:B------:R-:W-:Y:S02]  /*25d10*/  F2FP.BF16.F32.PACK_AB R6, RZ, R6 ;  /* 0x00000006ff06723e */ /* 0x000fe400000010ff */
[----:B------:R-:W-:Y:S02]  /*25d20*/  ISETP.GT.AND P2, PT, R3, 0x30, PT ;  /* 0x000000300300780c */ /* 0x000fe40003f44270 */
[----:B------:R-:W-:Y:S01]  /*25d30*/  ISETP.GT.AND P0, PT, R0, 0x8, P3 ;  /* 0x000000080000780c */ /* 0x000fe20001f04270 */
[----:B-----5:R-:W-:-:S06]  /*25d40*/  FMUL R8, R8, R2 ;  /* 0x0000000208087220 */ /* 0x020fcc0000400000 */
[----:B------:R2:W-:Y:S01]  /*25d50*/  @P1 STG.E.U16 desc[UR46][R14.64+0x50], R6 ;  /* 0x000050060e001986 */ /* 0x0005e2000c10152e */
[----:B------:R-:W-:Y:S02]  /*25d60*/  ISETP.GT.AND P1, PT, R0, RZ, P2 ;  /* 0x000000ff0000720c */ /* 0x000fe40001724270 */
[----:B------:R-:W-:-:S05]  /*25d70*/  F2FP.BF16.F32.PACK_AB R8, RZ, R8 ;  /* 0x00000008ff08723e */ /* 0x000fca00000010ff */
[----:B------:R-:W-:Y:S01]  /*25d80*/  @P0 STG.E.U16 desc[UR46][R14.64+0x52], R8 ;  /* 0x000052080e000986 */ /* 0x000fe2000c10152e */
[----:B------:R-:W-:Y:S01]  /*25d90*/  ISETP.GT.AND P0, PT, R3, 0x31, PT ;  /* 0x000000310300780c */ /* 0x000fe20003f04270 */
[----:B--2---:R-:W-:Y:S02]  /*25da0*/  FMUL R6, R9, R2 ;  /* 0x0000000209067220 */ /* 0x004fe40000400000 */
[----:B------:R-:W2:Y:S03]  /*25db0*/  LDL.LU R9, [R1+0x6c] ;  /* 0x00006c0001097983 */ /* 0x000ea60000300800 */
[----:B------:R-:W-:-:S05]  /*25dc0*/  F2FP.BF16.F32.PACK_AB R6, RZ, R6 ;  /* 0x00000006ff06723e */ /* 0x000fca00000010ff */
[----:B------:R4:W-:Y:S01]  /*25dd0*/  @P1 STG.E.U16 desc[UR46][R12.64+0x60], R6 ;  /* 0x000060060c001986 */ /* 0x0009e2000c10152e */
[----:B------:R-:W-:Y:S01]  /*25de0*/  ISETP.GT.AND P1, PT, R0, RZ, P0 ;  /* 0x000000ff0000720c */ /* 0x000fe20000724270 */
[----:B----4-:R-:W-:Y:S02]  /*25df0*/  FMUL R6, R234, R2 ;  /* 0x00000002ea067220 */ /* 0x010fe40000400000 */
[----:B------:R-:W3:Y:S03]  /*25e00*/  LDL.LU R234, [R1+0x70] ;  /* 0x0000700001ea7983 */ /* 0x000ee60000300800 */
[----:B------:R-:W-:-:S07]  /*25e10*/  F2FP.BF16.F32.PACK_AB R6, RZ, R6 ;  /* 0x00000006ff06723e */ /* 0x000fce00000010ff */
[----:B------:R0:W-:Y:S01]  /*25e20*/  @P1 STG.E.U16 desc[UR46][R12.64+0x62], R6 ;  /* 0x000062060c001986 */ /* 0x0001e2000c10152e */
[----:B------:R-:W-:Y:S01]  /*25e30*/  ISETP.GT.AND P1, PT, R0, 0x8, P2 ;  /* 0x000000080000780c */ /* 0x000fe20001724270 */
[----:B0-----:R-:W-:-:S05]  /*25e40*/  FMUL R6, R18, R2 ;  /* 0x0000000212067220 */ /* 0x001fca0000400000 */
[----:B------:R-:W-:-:S04]  /*25e50*/  F2FP.BF16.F32.PACK_AB R6, RZ, R6 ;  /* 0x00000006ff06723e */ /* 0x000fc800000010ff */
[----:B------:R-:W-:Y:S01]  /*25e60*/  PRMT R8, R6, 0x7610, R8 ;  /* 0x0000761006087816 */ /* 0x000fe20000000008 */
[----:B------:R-:W-:Y:S02]  /*25e70*/  FMUL R6, R233, R2 ;  /* 0x00000002e9067220 */ /* 0x000fe40000400000 */
[----:B------:R-:W4:Y:S04]  /*25e80*/  LDL.LU R233, [R1+0x74] ;  /* 0x0000740001e97983 */ /* 0x000f280000300800 */
[----:B------:R0:W-:Y:S01]  /*25e90*/  @P1 STG.E.U16 desc[UR46][R14.64+0x60], R8 ;  /* 0x000060080e001986 */ /* 0x0001e2000c10152e */
[----:B------:R-:W-:Y:S02]  /*25ea0*/  ISETP.GT.AND P1, PT, R0, 0x8, P0 ;  /* 0x000000080000780c */ /* 0x000fe40000724270 */
[----:B------:R-:W-:-:S04]  /*25eb0*/  F2FP.BF16.F32.PACK_AB R6, RZ, R6 ;  /* 0x00000006ff06723e */ /* 0x000fc800000010ff */
[----:B0-----:R-:W-:-:S07]  /*25ec0*/  PRMT R8, R6, 0x7610, R8 ;  /* 0x0000761006087816 */ /* 0x001fce0000000008 */
[----:B------:R-:W-:Y:S01]  /*25ed0*/  @P1 STG.E.U16 desc[UR46][R14.64+0x62], R8 ;  /* 0x000062080e001986 */ /* 0x000fe2000c10152e */
[----:B------:R-:W-:Y:S01]  /*25ee0*/  ISETP.GT.AND P1, PT, R3, 0x38, PT ;  /* 0x000000380300780c */ /* 0x000fe20003f24270 */
[----:B------:R-:W-:Y:S02]  /*25ef0*/  FMUL R6, R232, R2 ;  /* 0x00000002e8067220 */ /* 0x000fe40000400000 */
[----:B------:R-:W5:Y:S01]  /*25f00*/  LDL.LU R232, [R1+0x78] ;  /* 0x0000780001e87983 */ /* 0x000f620000300800 */
[----:B------:R-:W-:Y:S02]  /*25f10*/  ISETP.GT.AND P6, PT, R0, RZ, P1 ;  /* 0x000000ff0000720c */ /* 0x000fe40000fc4270 */
[----:B------:R-:W-:-:S11]  /*25f20*/  F2FP.BF16.F32.PACK_AB R6, RZ, R6 ;  /* 0x00000006ff06723e */ /* 0x000fd600000010ff */
[----:B------:R0:W-:Y:S01]  /*25f30*/  @P6 STG.E.U16 desc[UR46][R12.64+0x70], R6 ;  /* 0x000070060c006986 */ /* 0x0001e2000c10152e */
[----:B------:R-:W-:-:S04]  /*25f40*/  ISETP.GT.AND P6, PT, R3, 0x39, PT ;  /* 0x000000390300780c */ /* 0x000fc80003fc4270 */
[----:B------:R-:W-:Y:S01]  /*25f50*/  ISETP.GT.AND P6, PT, R0, RZ, P6 ;  /* 0x000000ff0000720c */ /* 0x000fe200037c4270 */
[----:B0-----:R-:W-:-:S05]  /*25f60*/  FMUL R6, R19, R2 ;  /* 0x0000000213067220 */ /* 0x001fca0000400000 */
        /* <DEDUP_REMOVED lines=8> */
[----:B0-----:R-:W-:Y:S02]  /*25ff0*/  FMUL R6, R235, R2 ;  /* 0x00000002eb067220 */ /* 0x001fe40000400000 */
[----:B------:R-:W5:Y:S03]  /*26000*/  LDL.LU R235, [R1+0x7c] ;  /* 0x00007c0001eb7983 */ /* 0x000f660000300800 */
[----:B------:R-:W-:Y:S01]  /*26010*/  F2FP.BF16.F32.PACK_AB R6, RZ, R6 ;  /* 0x00000006ff06723e */ /* 0x000fe200000010ff */
[----:B------:R-:W5:Y:S04]  /*26020*/  LDL.LU R18, [R1] ;  /* 0x0000000001127983 */ /* 0x000f680000300800 */
[----:B------:R-:W5:Y:S04]  /*26030*/  LDL.LU R19, [R1+0x4] ;  /* 0x0000040001137983 */ /* 0x000f680000300800 */
[----:B------:R-:W2:Y:S04]  /*26040*/  LDL.LU R20, [R1+0x8] ;  /* 0x0000080001147983 */ /* 0x000ea80000300800 */
[----:B------:R0:W-:Y:S04]  /*26050*/  @P6 STG.E.U16 desc[UR46][R14.64+0x72], R6 ;  /* 0x000072060e006986 */ /* 0x0001e8000c10152e */
[----:B0-----:R-:W3:Y:S01]  /*26060*/  LDL.LU R6, [R1+0x40] ;  /* 0x0000400001067983 */ /* 0x001ee20000300800 */
[----:B------:R-:W-:-:S04]  /*26070*/  ISETP.GT.AND P6, PT, R3, 0x20, PT ;  /* 0x000000200300780c */ /* 0x000fc80003fc4270 */
[----:B------:R-:W-:Y:S01]  /*26080*/  ISETP.GT.AND P6, PT, R0, 0x80, P6 ;  /* 0x000000800000780c */ /* 0x000fe200037c4270 */
[----:B---3--:R-:W-:-:S05]  /*26090*/  FMUL R6, R6, R2 ;  /* 0x0000000206067220 */ /* 0x008fca0000400000 */
[----:B------:R-:W-:-:S04]  /*260a0*/  F2FP.BF16.F32.PACK_AB R6, RZ, R6 ;  /* 0x00000006ff06723e */ /* 0x000fc800000010ff */
[----:B------:R-:W-:Y:S01]  /*260b0*/  PRMT R8, R6, 0x7610, R8 ;  /* 0x0000761006087816 */ /* 0x000fe20000000008 */
[----:B------:R-:W-:-:S05]  /*260c0*/  IMAD.MOV.U32 R6, RZ, RZ, R10 ;  /* 0x000000ffff067224 */ /* 0x000fca00078e000a */
[----:B------:R0:W-:Y:S04]  /*260d0*/  @P6 STG.E.U16 desc[UR46][R6.64+0x40], R8 ;  /* 0x0000400806006986 */ /* 0x0001e8000c10152e */
[----:B0-----:R-:W3:Y:S01]  /*260e0*/  LDL.LU R8, [R1+0x44] ;  /* 0x0000440001087983 */ /* 0x001ee20000300800 */
[----:B------:R-:W-:Y:S01]  /*260f0*/  ISETP.GT.AND P6, PT, R0, 0x80, P5 ;  /* 0x000000800000780c */ /* 0x000fe20002fc4270 */
[----:B---3--:R-:W-:-:S05]  /*26100*/  FMUL R8, R8, R2 ;  /* 0x0000000208087220 */ /* 0x008fca0000400000 */
[----:B------:R-:W-:-:S07]  /*26110*/  F2FP.BF16.F32.PACK_AB R8, RZ, R8 ;  /* 0x00000008ff08723e */ /* 0x000fce00000010ff */
[----:B------:R0:W-:Y:S04]  /*26120*/  @P6 STG.E.U16 desc[UR46][R6.64+0x42], R8 ;  /* 0x0000420806006986 */ /* 0x0001e8000c10152e */
[----:B0-----:R-:W3:Y:S01]  /*26130*/  LDL.LU R8, [R1+0x48] ;  /* 0x0000480001087983 */ /* 0x001ee20000300800 */
[----:B------:R-:W-:-:S04]  /*26140*/  IADD3 R10, P6, R10, UR11, RZ ;  /* 0x0000000b0a0a7c10 */ /* 0x000fc8000ffde0ff */
[----:B------:R-:W-:Y:S02]  /*26150*/  IADD3.X R11, R7, UR5, RZ, P6, !PT ;  /* 0x00000005070b7c10 */ /* 0x000fe4000b7fe4ff */
[----:B------:R-:W-:-:S04]  /*26160*/  ISETP.GT.AND P6, PT, R3, 0x20, PT ;  /* 0x000000200300780c */ /* 0x000fc80003fc4270 */
[----:B------:R-:W-:Y:S01]  /*26170*/  ISETP.GT.AND P6, PT, R0, 0x88, P6 ;  /* 0x000000880000780c */ /* 0x000fe200037c4270 */
[----:B---3--:R-:W-:-:S05]  /*26180*/  FMUL R8, R8, R2 ;  /* 0x0000000208087220 */ /* 0x008fca0000400000 */
[----:B------:R-:W-:-:S07]  /*26190*/  F2FP.BF16.F32.PACK_AB R8, RZ, R8 ;  /* 0x00000008ff08723e */ /* 0x000fce00000010ff */
[----:B------:R0:W-:Y:S04]  /*261a0*/  @P6 STG.E.U16 desc[UR46][R10.64+0x40], R8 ;  /* 0x000040080a006986 */ /* 0x0001e8000c10152e */
[----:B0-----:R-:W3:Y:S01]  /*261b0*/  LDL.LU R8, [R1+0x4c] ;  /* 0x00004c0001087983 */ /* 0x001ee20000300800 */
        /* <DEDUP_REMOVED lines=36> */
[----:B--2---:R-:W-:-:S05]  /*26400*/  FMUL R20, R20, R2 ;  /* 0x0000000214147220 */ /* 0x004fca0000400000 */
[----:B------:R-:W-:Y:S01]  /*26410*/  F2FP.BF16.F32.PACK_AB R20, RZ, R20 ;  /* 0x00000014ff14723e */ /* 0x000fe200000010ff */
[----:B---3--:R-:W-:-:S05]  /*26420*/  FMUL R8, R8, R2 ;  /* 0x0000000208087220 */ /* 0x008fca0000400000 */
[----:B------:R-:W-:-:S05]  /*26430*/  F2FP.BF16.F32.PACK_AB R8, RZ, R8 ;  /* 0x00000008ff08723e */ /* 0x000fca00000010ff */
[----:B------:R0:W-:Y:S01]  /*26440*/  @P6 STG.E.U16 desc[UR46][R10.64+0x60], R8 ;  /* 0x000060080a006986 */ /* 0x0001e2000c10152e */
[----:B------:R-:W-:Y:S01]  /*26450*/  ISETP.GT.AND P6, PT, R0, 0x88, P0 ;  /* 0x000000880000780c */ /* 0x000fe200007c4270 */
[----:B0-----:R-:W-:-:S05]  /*26460*/  FMUL R8, R9, R2 ;  /* 0x0000000209087220 */ /* 0x001fca0000400000 */
[----:B------:R-:W-:-:S07]  /*26470*/  F2FP.BF16.F32.PACK_AB R8, RZ, R8 ;  /* 0x00000008ff08723e */ /* 0x000fce00000010ff */
[----:B------:R0:W-:Y:S01]  /*26480*/  @P6 STG.E.U16 desc[UR46][R10.64+0x62], R8 ;  /* 0x000062080a006986 */ /* 0x0001e2000c10152e */
[----:B------:R-:W-:Y:S01]  /*26490*/  ISETP.GT.AND P6, PT, R0, 0x80, P1 ;  /* 0x000000800000780c */ /* 0x000fe20000fc4270 */
[----:B0-----:R-:W-:Y:S02]  /*264a0*/  FMUL R8, R234, R2 ;  /* 0x00000002ea087220 */ /* 0x001fe40000400000 */
[----:B------:R-:W2:Y:S03]  /*264b0*/  LDL.LU R234, [R1+0x30] ;  /* 0x0000300001ea7983 */ /* 0x000ea60000300800 */
[----:B------:R-:W-:-:S07]  /*264c0*/  F2FP.BF16.F32.PACK_AB R8, RZ, R8 ;  /* 0x00000008ff08723e */ /* 0x000fce00000010ff */
[----:B------:R4:W-:Y:S01]  /*264d0*/  @P6 STG.E.U16 desc[UR46][R6.64+0x70], R8 ;  /* 0x0000700806006986 */ /* 0x0009e2000c10152e */
[----:B------:R-:W-:-:S04]  /*264e0*/  ISETP.GT.AND P6, PT, R3, 0x39, PT ;  /* 0x000000390300780c */ /* 0x000fc80003fc4270 */
[----:B------:R-:W-:Y:S01]  /*264f0*/  ISETP.GT.AND P6, PT, R0, 0x80, P6 ;  /* 0x000000800000780c */ /* 0x000fe200037c4270 */
[----:B----4-:R-:W-:Y:S02]  /*26500*/  FMUL R8, R233, R2 ;  /* 0x00000002e9087220 */ /* 0x010fe40000400000 */
[----:B------:R-:W3:Y:S03]  /*26510*/  LDL.LU R233, [R1+0x34] ;  /* 0x0000340001e97983 */ /* 0x000ee60000300800 */
[----:B------:R-:W-:-:S07]  /*26520*/  F2FP.BF16.F32.PACK_AB R8, RZ, R8 ;  /* 0x00000008ff08723e */ /* 0x000fce00000010ff */
[----:B------:R5:W-:Y:S01]  /*26530*/  @P6 STG.E.U16 desc[UR46][R6.64+0x72], R8 ;  /* 0x0000720806006986 */ /* 0x000be2000c10152e */
[----:B------:R-:W-:Y:S01]  /*26540*/  ISETP.GT.AND P6, PT, R0, 0x88, P1 ;  /* 0x000000880000780c */ /* 0x000fe20000fc4270 */
[----:B-----5:R-:W-:Y:S02]  /*26550*/  FMUL R8, R232, R2 ;  /* 0x00000002e8087220 */ /* 0x020fe40000400000 */
[----:B------:R-:W4:Y:S03]  /*26560*/  LDL.LU R232, [R1+0x38] ;  /* 0x0000380001e87983 */ /* 0x000f260000300800 */
[----:B------:R-:W-:-:S07]  /*26570*/  F2FP.BF16.F32.PACK_AB R8, RZ, R8 ;  /* 0x00000008ff08723e */ /* 0x000fce00000010ff */
[----:B------:R0:W-:Y:S01]  /*26580*/  @P6 STG.E.U16 desc[UR46][R10.64+0x70], R8 ;  /* 0x000070080a006986 */ /* 0x0001e2000c10152e */
[----:B------:R-:W-:-:S04]  /*26590*/  ISETP.GT.AND P6, PT, R3, 0x39, PT ;  /* 0x000000390300780c */ /* 0x000fc80003fc4270 */
[----:B------:R-:W-:Y:S01]  /*265a0*/  ISETP.GT.AND P6, PT, R0, 0x88, P6 ;  /* 0x000000880000780c */ /* 0x000fe200037c4270 */
[----:B0-----:R-:W-:Y:S02]  /*265b0*/  FMUL R8, R235, R2 ;  /* 0x00000002eb087220 */ /* 0x001fe40000400000 */
[----:B------:R-:W5:Y:S03]  /*265c0*/  LDL.LU R235, [R1+0x3c] ;  /* 0x00003c0001eb7983 */ /* 0x000f660000300800 */
        /* <DEDUP_REMOVED lines=18> */
[----:B0-----:R-:W2:Y:S01]  /*266f0*/  LDL.LU R20, [R1+0xc] ;  /* 0x00000c0001147983 */ /* 0x001ea20000300800 */
[----:B------:R-:W-:Y:S01]  /*26700*/  ISETP.GT.AND P6, PT, R0, 0x108, P5 ;  /* 0x000001080000780c */ /* 0x000fe20002fc4270 */
[----:B--2---:R-:W-:-:S05]  /*26710*/  FMUL R20, R20, R2 ;  /* 0x0000000214147220 */ /* 0x004fca0000400000 */
[----:B------:R-:W-:-:S07]  /*26720*/  F2FP.BF16.F32.PACK_AB R20, RZ, R20 ;  /* 0x00000014ff14723e */ /* 0x000fce00000010ff */
[----:B------:R0:W-:Y:S04]  /*26730*/  @P6 STG.E.U16 desc[UR46][R18.64+0x42], R20 ;  /* 0x0000421412006986 */ /* 0x0001e8000c10152e */
[----:B0-----:R-:W2:Y:S01]  /*26740*/  LDL.LU R18, [R1+0x10] ;  /* 0x0000100001127983 */ /* 0x001ea20000300800 */
[----:B------:R-:W-:-:S03]  /*26750*/  ISETP.GT.AND P6, PT, R0, 0x100, P4 ;  /* 0x000001000000780c */ /* 0x000fc600027c4270 */
[----:B------:R-:W3:Y:S01]  /*26760*/  LDL.LU R19, [R1+0x2c] ;  /* 0x00002c0001137983 */ /* 0x000ee20000300800 */
[----:B--2---:R-:W-:-:S05]  /*26770*/  FMUL R18, R18, R2 ;  /* 0x0000000212127220 */ /* 0x004fca0000400000 */
[----:B------:R-:W-:-:S05]  /*26780*/  F2FP.BF16.F32.PACK_AB R18, RZ, R18 ;  /* 0x00000012ff12723e */ /* 0x000fca00000010ff */
        /* <DEDUP_REMOVED lines=28> */
[----:B---3--:R-:W-:-:S05]  /*26950*/  FMUL R19, R19, R2 ;  /* 0x0000000213137220 */ /* 0x008fca0000400000 */
[----:B------:R-:W-:-:S04]  /*26960*/  F2FP.BF16.F32.PACK_AB R19, RZ, R19 ;  /* 0x00000013ff13723e */ /* 0x000fc800000010ff */
[----:B------:R-:W-:Y:S01]  /*26970*/  PRMT R20, R19, 0x7610, R20 ;  /* 0x0000761013147816 */ /* 0x000fe20000000014 */
[----:B------:R-:W-:-:S05]  /*26980*/  FMUL R19, R234, R2 ;  /* 0x00000002ea137220 */ /* 0x000fca0000400000 */
[----:B------:R-:W-:Y:S01]  /*26990*/  F2FP.BF16.F32.PACK_AB R19, RZ, R19 ;  /* 0x00000013ff13723e */ /* 0x000fe200000010ff */
[----:B------:R-:W-:-:S05]  /*269a0*/  FMUL R216, R216, R2 ;  /* 0x00000002d8d87220 */ /* 0x000fca0000400000 */
[----:B------:R-:W-:Y:S01]  /*269b0*/  F2FP.BF16.F32.PACK_AB R216, RZ, R216 ;  /* 0x000000d8ffd8723e */ /* 0x000fe200000010ff */
[----:B------:R-:W-:-:S05]  /*269c0*/  FMUL R217, R217, R2 ;  /* 0x00000002d9d97220 */ /* 0x000fca0000400000 */
[----:B------:R-:W-:Y:S01]  /*269d0*/  F2FP.BF16.F32.PACK_AB R217, RZ, R217 ;  /* 0x000000d9ffd9723e */ /* 0x000fe200000010ff */
[-C--:B------:R-:W-:Y:S01]  /*269e0*/  FMUL R218, R218, R2.reuse ;  /* 0x00000002dada7220 */ /* 0x080fe20000400000 */
[----:B------:R-:W-:-:S04]  /*269f0*/  FMUL R219, R219, R2 ;  /* 0x00000002dbdb7220 */ /* 0x000fc80000400000 */
[----:B------:R-:W-:Y:S02]  /*26a00*/  F2FP.BF16.F32.PACK_AB R218, RZ, R218 ;  /* 0x000000daffda723e */ /* 0x000fe400000010ff */
[----:B------:R-:W-:Y:S01]  /*26a10*/  F2FP.BF16.F32.PACK_AB R219, RZ, R219 ;  /* 0x000000dbffdb723e */ /* 0x000fe200000010ff */
[----:B------:R-:W-:-:S05]  /*26a20*/  FMUL R220, R220, R2 ;  /* 0x00000002dcdc7220 */ /* 0x000fca0000400000 */
[----:B------:R-:W-:Y:S01]  /*26a30*/  F2FP.BF16.F32.PACK_AB R220, RZ, R220 ;  /* 0x000000dcffdc723e */ /* 0x000fe200000010ff */
[-C--:B------:R-:W-:Y:S01]  /*26a40*/  FMUL R221, R221, R2.reuse ;  /* 0x00000002dddd7220 */ /* 0x080fe20000400000 */
[----:B------:R-:W-:-:S04]  /*26a50*/  FMUL R222, R222, R2 ;  /* 0x00000002dede7220 */ /* 0x000fc80000400000 */
[----:B------:R-:W-:Y:S02]  /*26a60*/  F2FP.BF16.F32.PACK_AB R221, RZ, R221 ;  /* 0x000000ddffdd723e */ /* 0x000fe400000010ff */
[----:B------:R-:W-:Y:S01]  /*26a70*/  F2FP.BF16.F32.PACK_AB R222, RZ, R222 ;  /* 0x000000deffde723e */ /* 0x000fe200000010ff */
[-C--:B------:R-:W-:Y:S01]  /*26a80*/  FMUL R223, R223, R2.reuse ;  /* 0x00000002dfdf7220 */ /* 0x080fe20000400000 */
[-C--:B------:R-:W-:Y:S01]  /*26a90*/  FMUL R224, R224, R2.reuse ;  /* 0x00000002e0e07220 */ /* 0x080fe20000400000 */
[----:B------:R-:W-:-:S03]  /*26aa0*/  FMUL R225, R225, R2 ;  /* 0x00000002e1e17220 */ /* 0x000fc60000400000 */
[----:B------:R-:W-:Y:S02]  /*26ab0*/  F2FP.BF16.F32.PACK_AB R223, RZ, R223 ;  /* 0x000000dfffdf723e */ /* 0x000fe400000010ff */
[----:B------:R-:W-:Y:S01]  /*26ac0*/  F2FP.BF16.F32.PACK_AB R224, RZ, R224 ;  /* 0x000000e0ffe0723e */ /* 0x000fe200000010ff */
[-C--:B------:R-:W-:Y:S01]  /*26ad0*/  FMUL R226, R226, R2.reuse ;  /* 0x00000002e2e27220 */ /* 0x080fe20000400000 */
[----:B------:R-:W-:Y:S01]  /*26ae0*/  F2FP.BF16.F32.PACK_AB R225, RZ, R225 ;  /* 0x000000e1ffe1723e */ /* 0x000fe200000010ff */
[-C--:B------:R-:W-:Y:S01]  /*26af0*/  FMUL R227, R227, R2.reuse ;  /* 0x00000002e3e37220 */ /* 0x080fe20000400000 */
[-C--:B------:R-:W-:Y:S01]  /*26b00*/  FMUL R228, R228, R2.reuse ;  /* 0x00000002e4e47220 */ /* 0x080fe20000400000 */
[----:B------:R-:W-:Y:S01]  /*26b10*/  FMUL R229, R229, R2 ;  /* 0x00000002e5e57220 */ /* 0x000fe20000400000 */
[----:B------:R-:W-:Y:S02]  /*26b20*/  F2FP.BF16.F32.PACK_AB R226, RZ, R226 ;  /* 0x000000e2ffe2723e */ /* 0x000fe400000010ff */
[----:B------:R-:W-:-:S02]  /*26b30*/  F2FP.BF16.F32.PACK_AB R227, RZ, R227 ;  /* 0x000000e3ffe3723e */ /* 0x000fc400000010ff */
[----:B------:R-:W-:Y:S02]  /*26b40*/  F2FP.BF16.F32.PACK_AB R228, RZ, R228 ;  /* 0x000000e4ffe4723e */ /* 0x000fe400000010ff */
[----:B------:R-:W-:Y:S01]  /*26b50*/  F2FP.BF16.F32.PACK_AB R229, RZ, R229 ;  /* 0x000000e5ffe5723e */ /* 0x000fe200000010ff */
[-C--:B------:R-:W-:Y:S01]  /*26b60*/  FMUL R230, R230, R2.reuse ;  /* 0x00000002e6e67220 */ /* 0x080fe20000400000 */
[-C--:B------:R-:W-:Y:S01]  /*26b70*/  FMUL R231, R231, R2.reuse ;  /* 0x00000002e7e77220 */ /* 0x080fe20000400000 */
[-C--:B------:R-:W-:Y:S01]  /*26b80*/  FMUL R200, R200, R2.reuse ;  /* 0x00000002c8c87220 */ /* 0x080fe20000400000 */
[-C--:B------:R-:W-:Y:S01]  /*26b90*/  FMUL R201, R201, R2.reuse ;  /* 0x00000002c9c97220 */ /* 0x080fe20000400000 */
[----:B------:R-:W-:Y:S01]  /*26ba0*/  FMUL R202, R202, R2 ;  /* 0x00000002caca7220 */ /* 0x000fe20000400000 */
[----:B------:R-:W-:Y:S02]  /*26bb0*/  F2FP.BF16.F32.PACK_AB R230, RZ, R230 ;  /* 0x000000e6ffe6723e */ /* 0x000fe400000010ff */
[----:B------:R-:W-:-:S02]  /*26bc0*/  F2FP.BF16.F32.PACK_AB R231, RZ, R231 ;  /* 0x000000e7ffe7723e */ /* 0x000fc400000010ff */
[----:B------:R-:W-:Y:S02]  /*26bd0*/  F2FP.BF16.F32.PACK_AB R200, RZ, R200 ;  /* 0x000000c8ffc8723e */ /* 0x000fe400000010ff */
[----:B------:R-:W-:Y:S02]  /*26be0*/  F2FP.BF16.F32.PACK_AB R201, RZ, R201 ;  /* 0x000000c9ffc9723e */ /* 0x000fe400000010ff */
[----:B------:R-:W-:Y:S01]  /*26bf0*/  F2FP.BF16.F32.PACK_AB R202, RZ, R202 ;  /* 0x000000caffca723e */ /* 0x000fe200000010ff */
[----:B--2---:R-:W-:-:S05]  /*26c00*/  FMUL R18, R18, R2 ;  /* 0x0000000212127220 */ /* 0x004fca0000400000 */
[----:B------:R-:W-:-:S05]  /*26c10*/  F2FP.BF16.F32.PACK_AB R18, RZ, R18 ;  /* 0x00000012ff12723e */ /* 0x000fca00000010ff */
[----:B------:R0:W-:Y:S01]  /*26c20*/  @P6 STG.E.U16 desc[UR46][R8.64+0x60], R18 ;  /* 0x0000601208006986 */ /* 0x0001e2000c10152e */
[----:B------:R-:W-:-:S13]  /*26c30*/  ISETP.GT.AND P6, PT, R0, 0x108, P0 ;  /* 0x000001080000780c */ /* 0x000fda00007c4270 */
[----:B------:R1:W-:Y:S01]  /*26c40*/  @P6 STG.E.U16 desc[UR46][R8.64+0x62], R20 ;  /* 0x0000621408006986 */ /* 0x0003e2000c10152e */
[----:B------:R-:W-:Y:S01]  /*26c50*/  ISETP.GT.AND P6, PT, R0, 0x100, P1 ;  /* 0x000001000000780c */ /* 0x000fe20000fc4270 */
[----:B0-----:R-:W-:-:S12]  /*26c60*/  FMUL R18, R233, R2 ;  /* 0x00000002e9127220 */ /* 0x001fd80000400000 */
[----:B------:R0:W-:Y:S01]  /*26c70*/  @P6 STG.E.U16 desc[UR46][R4.64+0x70], R19 ;  /* 0x0000701304006986 */ /* 0x0001e2000c10152e */
[----:B------:R-:W-:-:S04]  /*26c80*/  ISETP.GT.AND P6, PT, R3, 0x39, PT ;  /* 0x000000390300780c */ /* 0x000fc80003fc4270 */
[----:B------:R-:W-:Y:S02]  /*26c90*/  ISETP.GT.AND P6, PT, R0, 0x100, P6 ;  /* 0x000001000000780c */ /* 0x000fe400037c4270 */
[----:B------:R-:W-:-:S04]  /*26ca0*/  F2FP.BF16.F32.PACK_AB R18, RZ, R18 ;  /* 0x00000012ff12723e */ /* 0x000fc800000010ff */
[----:B------:R-:W-:Y:S01]  /*26cb0*/  PRMT R21, R18, 0x7610, R21 ;  /* 0x0000761012157816 */ /* 0x000fe20000000015 */
[----:B----4-:R-:W-:-:S06]  /*26cc0*/  FMUL R18, R232, R2 ;  /* 0x00000002e8127220 */ /* 0x010fcc0000400000 */
[----:B------:R-:W-:Y:S01]  /*26cd0*/  @P6 STG.E.U16 desc[UR46][R4.64+0x72], R21 ;  /* 0x0000721504006986 */ /* 0x000fe2000c10152e */
[----:B------:R-:W-:Y:S02]  /*26ce0*/  ISETP.GT.AND P6, PT, R0, 0x108, P1 ;  /* 0x000001080000780c */ /* 0x000fe40000fc4270 */
[----:B------:R-:W-:-:S04]  /*26cf0*/  F2FP.BF16.F32.PACK_AB R18, RZ, R18 ;  /* 0x00000012ff12723e */ /* 0x000fc800000010ff */
[----:B-1----:R-:W-:Y:S01]  /*26d00*/  PRMT R20, R18, 0x7610, R20 ;  /* 0x0000761012147816 */ /* 0x002fe20000000014 */
[----:B-----5:R-:W-:-:S06]  /*26d10*/  FMUL R18, R235, R2 ;  /* 0x00000002eb127220 */ /* 0x020fcc0000400000 */
[----:B------:R-:W-:Y:S01]  /*26d20*/  @P6 STG.E.U16 desc[UR46][R8.64+0x70], R20 ;  /* 0x0000701408006986 */ /* 0x000fe2000c10152e */
[----:B------:R-:W-:-:S04]  /*26d30*/  ISETP.GT.AND P6, PT, R3, 0x39, PT ;  /* 0x000000390300780c */ /* 0x000fc80003fc4270 */
[----:B------:R-:W-:Y:S02]  /*26d40*/  ISETP.GT.AND P6, PT, R0, 0x108, P6 ;  /* 0x000001080000780c */ /* 0x000fe400037c4270 */
[----:B------:R-:W-:-:S04]  /*26d50*/  F2FP.BF16.F32.PACK_AB R18, RZ, R18 ;  /* 0x00000012ff12723e */ /* 0x000fc800000010ff */
[----:B0-----:R-:W-:-:S07]  /*26d60*/  PRMT R19, R18, 0x7610, R19 ;  /* 0x0000761012137816 */ /* 0x001fce0000000013 */
[----:B------:R0:W-:Y:S01]  /*26d70*/  @P6 STG.E.U16 desc[UR46][R8.64+0x72], R19 ;  /* 0x0000721308006986 */ /* 0x0001e2000c10152e */
[----:B------:R-:W-:-:S04]  /*26d80*/  IADD3 R18, P6, R4, UR13, RZ ;  /* 0x0000000d04127c10 */ /* 0x000fc8000ffde0ff */
[----:B0-----:R-:W-:Y:S02]  /*26d90*/  IADD3.X R19, R5, UR12, RZ, P6, !PT ;  /* 0x0000000c05137c10 */ /* 0x001fe4000b7fe4ff */
[----:B------:R-:W-:-:S04]  /*26da0*/  ISETP.GT.AND P6, PT, R3, 0x20, PT ;  /* 0x000000200300780c */ /* 0x000fc80003fc4270 */
[----:B------:R-:W-:-:S13]  /*26db0*/  ISETP.GT.AND P6, PT, R0, 0x180, P6 ;  /* 0x000001800000780c */ /* 0x000fda00037c4270 */
[----:B------:R0:W-:Y:S01]  /*26dc0*/  @P6 STG.E.U16 desc[UR46][R18.64+0x40], R216 ;  /* 0x000040d812006986 */ /* 0x0001e2000c10152e */
[C---:B------:R-:W-:Y:S02]  /*26dd0*/  ISETP.GT.AND P6, PT, R0.reuse, 0x180, P5 ;  /* 0x000001800000780c */ /* 0x040fe40002fc4270 */
[----:B------:R-:W-:-:S11]  /*26de0*/  ISETP.GT.AND P5, PT, R0, 0x188, P5 ;  /* 0x000001880000780c */ /* 0x000fd60002fa4270 */
[----:B------:R0:W-:Y:S01]  /*26df0*/  @P6 STG.E.U16 desc[UR46][R18.64+0x42], R217 ;  /* 0x000042d912006986 */ /* 0x0001e2000c10152e */
[----:B------:R-:W-:-:S04]  /*26e00*/  IADD3 R20, P6, R18, UR11, RZ ;  /* 0x0000000b12147c10 */ /* 0x000fc8000ffde0ff */
[----:B------:R-:W-:Y:S02]  /*26e10*/  IADD3.X R21, R19, UR5, RZ, P6, !PT ;  /* 0x0000000513157c10 */ /* 0x000fe4000b7fe4ff */
[----:B------:R-:W-:-:S04]  /*26e20*/  ISETP.GT.AND P6, PT, R3, 0x20, PT ;  /* 0x000000200300780c */ /* 0x000fc80003fc4270 */
[----:B------:R-:W-:-:S13]  /*26e30*/  ISETP.GT.AND P6, PT, R0, 0x188, P6 ;  /* 0x000001880000780c */ /* 0x000fda00037c4270 */
[----:B------:R0:W-:Y:S04]  /*26e40*/  @P6 STG.E.U16 desc[UR46][R20.64+0x40], R218 ;  /* 0x000040da14006986 */ /* 0x0001e8000c10152e */
[----:B------:R0:W-:Y:S01]  /*26e50*/  @P5 STG.E.U16 desc[UR46][R22.64+0x42], R219 ;  /* 0x000042db16005986 */ /* 0x0001e2000c10152e */
[C---:B------:R-:W-:Y:S02]  /*26e60*/  ISETP.GT.AND P5, PT, R0.reuse, 0x180, P4 ;  /* 0x000001800000780c */ /* 0x040fe400027a4270 */
[----:B------:R-:W-:-:S11]  /*26e70*/  ISETP.GT.AND P4, PT, R0, 0x188, P4 ;  /* 0x000001880000780c */ /* 0x000fd60002784270 */
[----:B------:R0:W-:Y:S01]  /*26e80*/  @P5 STG.E.U16 desc[UR46][R18.64+0x50], R220 ;  /* 0x000050dc12005986 */ /* 0x0001e2000c10152e */
[C---:B------:R-:W-:Y:S02]  /*26e90*/  ISETP.GT.AND P5, PT, R0.reuse, 0x180, P3 ;  /* 0x000001800000780c */ /* 0x040fe40001fa4270 */
[----:B------:R-:W-:-:S11]  /*26ea0*/  ISETP.GT.AND P3, PT, R0, 0x188, P3 ;  /* 0x000001880000780c */ /* 0x000fd60001f64270 */
[----:B------:R0:W-:Y:S04]  /*26eb0*/  @P5 STG.E.U16 desc[UR46][R18.64+0x52], R221 ;  /* 0x000052dd12005986 */ /* 0x0001e8000c10152e */
[----:B------:R0:W-:Y:S01]  /*26ec0*/  @P4 STG.E.U16 desc[UR46][R20.64+0x50], R222 ;  /* 0x000050de14004986 */ /* 0x0001e2000c10152e */
[C---:B------:R-:W-:Y:S02]  /*26ed0*/  ISETP.GT.AND P4, PT, R0.reuse, 0x180, P2 ;  /* 0x000001800000780c */ /* 0x040fe40001784270 */
[C---:B------:R-:W-:Y:S02]  /*26ee0*/  ISETP.GT.AND P5, PT, R0.reuse, 0x180, P0 ;  /* 0x000001800000780c */ /* 0x040fe400007a4270 */
[C---:B------:R-:W-:Y:S02]  /*26ef0*/  ISETP.GT.AND P2, PT, R0.reuse, 0x188, P2 ;  /* 0x000001880000780c */ /* 0x040fe40001744270 */
[----:B------:R-:W-:Y:S01]  /*26f00*/  ISETP.GT.AND P6, PT, R3, 0x39, PT ;  /* 0x000000390300780c */ /* 0x000fe20003fc4270 */
[----:B------:R0:W-:Y:S01]  /*26f10*/  @P3 STG.E.U16 desc[UR46][R20.64+0x52], R223 ;  /* 0x000052df14003986 */ /* 0x0001e2000c10152e */
[----:B------:R-:W-:-:S02]  /*26f20*/  ISETP.GT.AND P0, PT, R0, 0x188, P0 ;  /* 0x000001880000780c */ /* 0x000fc40000704270 */
[----:B------:R-:W-:-:S03]  /*26f30*/  ISETP.GT.AND P3, PT, R0, 0x180, P1 ;  /* 0x000001800000780c */ /* 0x000fc60000f64270 */
[----:B------:R0:W-:Y:S01]  /*26f40*/  @P4 STG.E.U16 desc[UR46][R18.64+0x60], R224 ;  /* 0x000060e012004986 */ /* 0x0001e2000c10152e */
[----:B------:R-:W-:-:S03]  /*26f50*/  ISETP.GT.AND P4, PT, R0, 0x180, P6 ;  /* 0x000001800000780c */ /* 0x000fc60003784270 */
[----:B------:R0:W-:Y:S01]  /*26f60*/  @P5 STG.E.U16 desc[UR46][R18.64+0x62], R225 ;  /* 0x000062e112005986 */ /* 0x0001e2000c10152e */
[----:B------:R-:W-:-:S03]  /*26f70*/  ISETP.GT.AND P1, PT, R0, 0x188, P1 ;  /* 0x000001880000780c */ /* 0x000fc60000f24270 */
[----:B------:R0:W-:Y:S01]  /*26f80*/  @P2 STG.E.U16 desc[UR46][R20.64+0x60], R226 ;  /* 0x000060e214002986 */ /* 0x0001e2000c10152e */
[C---:B------:R-:W-:Y:S02]  /*26f90*/  ISETP.GT.AND P2, PT, R3.reuse, 0x39, PT ;  /* 0x000000390300780c */ /* 0x040fe40003f44270 */
[C---:B------:R-:W-:Y:S02]  /*26fa0*/  ISETP.GT.AND P6, PT, R3.reuse, 0x40, PT ;  /* 0x000000400300780c */ /* 0x040fe40003fc4270 */
[----:B------:R-:W-:Y:S01]  /*26fb0*/  ISETP.GT.AND P5, PT, R3, 0x41, PT ;  /* 0x000000410300780c */ /* 0x000fe20003fa4270 */
[----:B------:R0:W-:Y:S01]  /*26fc0*/  @P0 STG.E.U16 desc[UR46][R20.64+0x62], R227 ;  /* 0x000062e314000986 */ /* 0x0001e2000c10152e */
[C---:B------:R-:W-:Y:S02]  /*26fd0*/  ISETP.GT.AND P0, PT, R0.reuse, 0x188, P2 ;  /* 0x000001880000780c */ /* 0x040fe40001704270 */
[C---:B------:R-:W-:Y:S01]  /*26fe0*/  ISETP.GT.AND P2, PT, R0.reuse, RZ, P6 ;  /* 0x000000ff0000720c */ /* 0x040fe20003744270 */
[----:B------:R0:W-:Y:S01]  /*26ff0*/  @P3 STG.E.U16 desc[UR46][R18.64+0x70], R228 ;  /* 0x000070e412003986 */ /* 0x0001e2000c10152e */
[----:B------:R-:W-:-:S03]  /*27000*/  ISETP.GT.AND P3, PT, R0, RZ, P5 ;  /* 0x000000ff0000720c */ /* 0x000fc60002f64270 */
[----:B------:R0:W-:Y:S01]  /*27010*/  @P4 STG.E.U16 desc[UR46][R18.64+0x72], R229 ;  /* 0x000072e512004986 */ /* 0x0001e2000c10152e */
[----:B------:R-:W-:-:S03]  /*27020*/  ISETP.GT.AND P4, PT, R0, 0x8, P6 ;  /* 0x000000080000780c */ /* 0x000fc60003784270 */
[----:B------:R0:W-:Y:S01]  /*27030*/  @P1 STG.E.U16 desc[UR46][R20.64+0x70], R230 ;  /* 0x000070e614001986 */ /* 0x0001e2000c10152e */
[----:B------:R-:W-:Y:S01]  /*27040*/  ISETP.GT.AND P1, PT, R0, 0x8, P5 ;  /* 0x000000080000780c */ /* 0x000fe20002f24270 */
[----:B------:R-:W-:Y:S02]  /*27050*/  FMUL R203, R203, R2 ;  /* 0x00000002cbcb7220 */ /* 0x000fe40000400000 */
[----:B------:R0:W-:Y:S04]  /*27060*/  @P0 STG.E.U16 desc[UR46][R20.64+0x72], R231 ;  /* 0x000072e714000986 */ /* 0x0001e8000c10152e */
[----:B------:R0:W-:Y:S04]  /*27070*/  @P2 STG.E.U16 desc[UR46][R12.64+0x80], R200 ;  /* 0x000080c80c002986 */ /* 0x0001e8000c10152e */
[----:B------:R0:W-:Y:S01]  /*27080*/  @P3 STG.E.U16 desc[UR46][R12.64+0x82], R201 ;  /* 0x000082c90c003986 */ /* 0x0001e2000c10152e */
[----:B------:R-:W-:-:S03]  /*27090*/  ISETP.GT.AND P3, PT, R3, 0x49, PT ;  /* 0x000000490300780c */ /* 0x000fc60003f64270 */
[----:B------:R0:W-:Y:S01]  /*270a0*/  @P4 STG.E.U16 desc[UR46][R14.64+0x80], R202 ;  /* 0x000080ca0e004986 */ /* 0x0001e2000c10152e */
[----:B------:R-:W-:Y:S02]  /*270b0*/  ISETP.GT.AND P4, PT, R3, 0x48, PT ;  /* 0x000000480300780c */ /* 0x000fe40003f84270 */
[----:B------:R-:W-:Y:S02]  /*270c0*/  F2FP.BF16.F32.PACK_AB R203, RZ, R203 ;  /* 0x000000cbffcb723e */ /* 0x000fe400000010ff */
[C---:B------:R-:W-:Y:S02]  /*270d0*/  ISETP.GT.AND P0, PT, R0.reuse, RZ, P4 ;  /* 0x000000ff0000720c */ /* 0x040fe40002704270 */
[----:B------:R-:W-:Y:S01]  /*270e0*/  ISETP.GT.AND P2, PT, R0, RZ, P3 ;  /* 0x000000ff0000720c */ /* 0x000fe20001f44270 */
[-C--:B------:R-:W-:Y:S01]  /*270f0*/  FMUL R204, R204, R2.reuse ;  /* 0x00000002cccc7220 */ /* 0x080fe20000400000 */
[-C--:B------:R-:W-:Y:S01]  /*27100*/  FMUL R205, R205, R2.reuse ;  /* 0x00000002cdcd7220 */ /* 0x080fe20000400000 */
[----:B------:R0:W-:Y:S01]  /*27110*/  @P1 STG.E.U16 desc[UR46][R14.64+0x82], R203 ;  /* 0x000082cb0e001986 */ /* 0x0001e2000c10152e */
[----:B------:R-:W-:Y:S01]  /*27120*/  ISETP.GT.AND P1, PT, R0, 0x8, P4 ;  /* 0x000000080000780c */ /* 0x000fe20002724270 */
[----:B------:R-:W-:Y:S01]  /*27130*/  FMUL R206, R206, R2 ;  /* 0x00000002cece7220 */ /* 0x000fe20000400000 */
[----:B------:R-:W-:-:S02]  /*27140*/  F2FP.BF16.F32.PACK_AB R204, RZ, R204 ;  /* 0x000000ccffcc723e */ /* 0x000fc400000010ff */
[----:B------:R-:W-:Y:S02]  /*27150*/  F2FP.BF16.F32.PACK_AB R205, RZ, R205 ;  /* 0x000000cdffcd723e */ /* 0x000fe400000010ff */
[----:B------:R-:W-:Y:S01]  /*27160*/  F2FP.BF16.F32.PACK_AB R206, RZ, R206 ;  /* 0x000000ceffce723e */ /* 0x000fe200000010ff */
[----:B------:R0:W-:Y:S01]  /*27170*/  @P0 STG.E.U16 desc[UR46][R12.64+0x90], R204 ;  /* 0x000090cc0c000986 */ /* 0x0001e2000c10152e */
[----:B------:R-:W-:-:S03]  /*27180*/  ISETP.GT.AND P0, PT, R0, 0x8, P3 ;  /* 0x000000080000780c */ /* 0x000fc60001f04270 */
[----:B------:R0:W-:Y:S01]  /*27190*/  @P2 STG.E.U16 desc[UR46][R12.64+0x92], R205 ;  /* 0x000092cd0c002986 */ /* 0x0001e2000c10152e */
[----:B------:R-:W-:Y:S01]  /*271a0*/  ISETP.GT.AND P2, PT, R3, 0x50, PT ;  /* 0x000000500300780c */ /* 0x000fe20003f44270 */
[-C--:B------:R-:W-:Y:S02]  /*271b0*/  FMUL R207, R207, R2.reuse ;  /* 0x00000002cfcf7220 */ /* 0x080fe40000400000 */
[----:B------:R0:W-:Y:S01]  /*271c0*/  @P1 STG.E.U16 desc[UR46][R14.64+0x90], R206 ;  /* 0x000090ce0e001986 */ /* 0x0001e2000c10152e */
[----:B------:R-:W-:Y:S01]  /*271d0*/  ISETP.GT.AND P1, PT, R0, RZ, P2 ;  /* 0x000000ff0000720c */ /* 0x000fe20001724270 */
[----:B------:R-:W-:Y:S01]  /*271e0*/  FMUL R208, R208, R2 ;  /* 0x00000002d0d07220 */ /* 0x000fe20000400000 */
[----:B------:R-:W-:-:S04]  /*271f0*/  F2FP.BF16.F32.PACK_AB R207, RZ, R207 ;  /* 0x000000cfffcf723e */ /* 0x000fc800000010ff */
[----:B------:R-:W-:Y:S01]  /*27200*/  F2FP.BF16.F32.PACK_AB R208, RZ, R208 ;  /* 0x000000d0ffd0723e */ /* 0x000fe200000010ff */
[----:B------:R0:W-:Y:S01]  /*27210*/  @P0 STG.E.U16 desc[UR46][R14.64+0x92], R207 ;  /* 0x000092cf0e000986 */ /* 0x0001e2000c10152e */
[----:B------:R-:W-:Y:S01]  /*27220*/  ISETP.GT.AND P0, PT, R3, 0x51, PT ;  /* 0x000000510300780c */ /* 0x000fe20003f04270 */
[----:B------:R-:W-:-:S04]  /*27230*/  FMUL R209, R209, R2 ;  /* 0x00000002d1d17220 */ /* 0x000fc80000400000 */
[----:B------:R0:W-:Y:S01]  /*27240*/  @P1 STG.E.U16 desc[UR46][R12.64+0xa0], R208 ;  /* 0x0000a0d00c001986 */ /* 0x0001e2000c10152e */
[----:B------:R-:W-:Y:S02]  /*27250*/  ISETP.GT.AND P1, PT, R0, RZ, P0 ;  /* 0x000000ff0000720c */ /* 0x000fe40000724270 */
[----:B------:R-:W-:Y:S01]  /*27260*/  F2FP.BF16.F32.PACK_AB R209, RZ, R209 ;  /* 0x000000d1ffd1723e */ /* 0x000fe200000010ff */
[----:B------:R-:W-:-:S10]  /*27270*/  FMUL R210, R210, R2 ;  /* 0x00000002d2d27220 */ /* 0x000fd40000400000 */
[----:B------:R0:W-:Y:S01]  /*27280*/  @P1 STG.E.U16 desc[UR46][R12.64+0xa2], R209 ;  /* 0x0000a2d10c001986 */ /* 0x0001e2000c10152e */
[----:B------:R-:W-:Y:S02]  /*27290*/  ISETP.GT.AND P1, PT, R0, 0x8, P2 ;  /* 0x000000080000780c */ /* 0x000fe40001724270 */
[----:B------:R-:W-:Y:S01]  /*272a0*/  F2FP.BF16.F32.PACK_AB R210, RZ, R210 ;  /* 0x000000d2ffd2723e */ /* 0x000fe200000010ff */
[----:B------:R-:W-:-:S10]  /*272b0*/  FMUL R211, R211, R2 ;  /* 0x00000002d3d37220 */ /* 0x000fd40000400000 */
[----:B------:R0:W-:Y:S01]  /*272c0*/  @P1 STG.E.U16 desc[UR46][R14.64+0xa0], R210 ;  /* 0x0000a0d20e001986 */ /* 0x0001e2000c10152e */
[----:B------:R-:W-:Y:S02]  /*272d0*/  ISETP.GT.AND P1, PT, R0, 0x8, P0 ;  /* 0x000000080000780c */ /* 0x000fe40000724270 */
[----:B------:R-:W-:Y:S01]  /*272e0*/  F2FP.BF16.F32.PACK_AB R211, RZ, R211 ;  /* 0x000000d3ffd3723e */ /* 0x000fe200000010ff */
[----:B------:R-:W-:-:S10]  /*272f0*/  FMUL R212, R212, R2 ;  /* 0x00000002d4d47220 */ /* 0x000fd40000400000 */
[----:B------:R0:W-:Y:S01]  /*27300*/  @P1 STG.E.U16 desc[UR46][R14.64+0xa2], R211 ;  /* 0x0000a2d30e001986 */ /* 0x0001e2000c10152e */
[----:B------:R-:W-:-:S04]  /*27310*/  ISETP.GT.AND P1, PT, R3, 0x58, PT ;  /* 0x000000580300780c */ /* 0x000fc80003f24270 */
[----:B------:R-:W-:Y:S02]  /*27320*/  ISETP.GT.AND P6, PT, R0, RZ, P1 ;  /* 0x000000ff0000720c */ /* 0x000fe40000fc4270 */
        /* <DEDUP_REMOVED lines=156> */
[-C--:B------:R-:W-:Y:S01]  /*27cf0*/  FMUL R153, R153, R2.reuse ;  /* 0x0000000299997220 */ /* 0x080fe20000400000 */
[----:B------:R-:W-:-:S09]  /*27d00*/  FMUL R155, R155, R2 ;  /* 0x000000029b9b7220 */ /* 0x000fd20000400000 */
[----:B------:R0:W-:Y:S01]  /*27d10*/  @P6 STG.E.U16 desc[UR46][R18.64+0x80], R152 ;  /* 0x0000809812006986 */ /* 0x0001e2000c10152e */
[C---:B------:R-:W-:Y:S02]  /*27d20*/  ISETP.GT.AND P6, PT, R0.reuse, 0x180, P5 ;  /* 0x000001800000780c */ /* 0x040fe40002fc4270 */
[----:B------:R-:W-:Y:S02]  /*27d30*/  ISETP.GT.AND P5, PT, R0, 0x188, P5 ;  /* 0x000001880000780c */ /* 0x000fe40002fa4270 */
[----:B------:R-:W-:Y:S02]  /*27d40*/  F2FP.BF16.F32.PACK_AB R153, RZ, R153 ;  /* 0x00000099ff99723e */ /* 0x000fe400000010ff */
[----:B------:R-:W-:-:S07]  /*27d50*/  F2FP.BF16.F32.PACK_AB R155, RZ, R155 ;  /* 0x0000009bff9b723e */ /* 0x000fce00000010ff */
[----:B------:R0:W-:Y:S01]  /*27d60*/  @P6 STG.E.U16 desc[UR46][R18.64+0x82], R153 ;  /* 0x0000829912006986 */ /* 0x0001e2000c10152e */
[----:B------:R-:W-:-:S03]  /*27d70*/  ISETP.GT.AND P6, PT, R3, 0x40, PT ;  /* 0x000000400300780c */ /* 0x000fc60003fc4270 */
[----:B------:R0:W-:Y:S01]  /*27d80*/  @P5 STG.E.U16 desc[UR46][R20.64+0x82], R155 ;  /* 0x0000829b14005986 */ /* 0x0001e2000c10152e */
[C---:B------:R-:W-:Y:S02]  /*27d90*/  ISETP.GT.AND P6, PT, R0.reuse, 0x188, P6 ;  /* 0x000001880000780c */ /* 0x040fe400037c4270 */
[----:B------:R-:W-:Y:S01]  /*27da0*/  ISETP.GT.AND P5, PT, R0, 0x180, P4 ;  /* 0x000001800000780c */ /* 0x000fe200027a4270 */
[-C--:B------:R-:W-:Y:S01]  /*27db0*/  FMUL R154, R154, R2.reuse ;  /* 0x000000029a9a7220 */ /* 0x080fe20000400000 */
[----:B------:R-:W-:-:S04]  /*27dc0*/  FMUL R156, R156, R2 ;  /* 0x000000029c9c7220 */ /* 0x000fc80000400000 */
[----:B------:R-:W-:Y:S02]  /*27dd0*/  F2FP.BF16.F32.PACK_AB R154, RZ, R154 ;  /* 0x0000009aff9a723e */ /* 0x000fe400000010ff */
[----:B------:R-:W-:-:S03]  /*27de0*/  F2FP.BF16.F32.PACK_AB R156, RZ, R156 ;  /* 0x0000009cff9c723e */ /* 0x000fc600000010ff */
[----:B------:R0:W-:Y:S01]  /*27df0*/  @P6 STG.E.U16 desc[UR46][R20.64+0x80], R154 ;  /* 0x0000809a14006986 */ /* 0x0001e2000c10152e */
[----:B------:R-:W-:-:S03]  /*27e00*/  ISETP.GT.AND P4, PT, R0, 0x188, P4 ;  /* 0x000001880000780c */ /* 0x000fc60002784270 */
[----:B------:R0:W-:Y:S01]  /*27e10*/  @P5 STG.E.U16 desc[UR46][R18.64+0x90], R156 ;  /* 0x0000909c12005986 */ /* 0x0001e2000c10152e */
[----:B------:R-:W-:Y:S01]  /*27e20*/  ISETP.GT.AND P5, PT, R0, 0x180, P3 ;  /* 0x000001800000780c */ /* 0x000fe20001fa4270 */
[-C--:B------:R-:W-:Y:S01]  /*27e30*/  FMUL R157, R157, R2.reuse ;  /* 0x000000029d9d7220 */ /* 0x080fe20000400000 */
[----:B------:R-:W-:-:S04]  /*27e40*/  FMUL R158, R158, R2 ;  /* 0x000000029e9e7220 */ /* 0x000fc80000400000 */
[----:B------:R-:W-:Y:S02]  /*27e50*/  F2FP.BF16.F32.PACK_AB R157, RZ, R157 ;  /* 0x0000009dff9d723e */ /* 0x000fe400000010ff */
[----:B------:R-:W-:Y:S02]  /*27e60*/  F2FP.BF16.F32.PACK_AB R158, RZ, R158 ;  /* 0x0000009eff9e723e */ /* 0x000fe400000010ff */
[----:B------:R-:W-:-:S03]  /*27e70*/  ISETP.GT.AND P3, PT, R0, 0x188, P3 ;  /* 0x000001880000780c */ /* 0x000fc60001f64270 */
[----:B------:R0:W-:Y:S01]  /*27e80*/  @P5 STG.E.U16 desc[UR46][R18.64+0x92], R157 ;  /* 0x0000929d12005986 */ /* 0x0001e2000c10152e */
[----:B------:R-:W-:-:S03]  /*27e90*/  FMUL R159, R159, R2 ;  /* 0x000000029f9f7220 */ /* 0x000fc60000400000 */
[----:B------:R0:W-:Y:S01]  /*27ea0*/  @P4 STG.E.U16 desc[UR46][R20.64+0x90], R158 ;  /* 0x0000909e14004986 */ /* 0x0001e2000c10152e */
[----:B------:R-:W-:Y:S01]  /*27eb0*/  ISETP.GT.AND P4, PT, R0, 0x180, P2 ;  /* 0x000001800000780c */ /* 0x000fe20001784270 */
[----:B------:R-:W-:Y:S01]  /*27ec0*/  FMUL R160, R160, R2 ;  /* 0x00000002a0a07220 */ /* 0x000fe20000400000 */
[----:B------:R-:W-:Y:S02]  /*27ed0*/  F2FP.BF16.F32.PACK_AB R159, RZ, R159 ;  /* 0x0000009fff9f723e */ /* 0x000fe400000010ff */
[C---:B------:R-:W-:Y:S02]  /*27ee0*/  ISETP.GT.AND P5, PT, R0.reuse, 0x180, P0 ;  /* 0x000001800000780c */ /* 0x040fe400007a4270 */
[----:B------:R-:W-:Y:S02]  /*27ef0*/  F2FP.BF16.F32.PACK_AB R160, RZ, R160 ;  /* 0x000000a0ffa0723e */ /* 0x000fe400000010ff */
[----:B------:R-:W-:Y:S01]  /*27f00*/  ISETP.GT.AND P2, PT, R0, 0x188, P2 ;  /* 0x000001880000780c */ /* 0x000fe20001744270 */
[-C--:B------:R-:W-:Y:S01]  /*27f10*/  FMUL R161, R161, R2.reuse ;  /* 0x00000002a1a17220 */ /* 0x080fe20000400000 */
[----:B------:R-:W-:Y:S01]  /*27f20*/  ISETP.GT.AND P6, PT, R3, 0x59, PT ;  /* 0x000000590300780c */ /* 0x000fe20003fc4270 */
[----:B------:R-:W-:Y:S01]  /*27f30*/  FMUL R162, R162, R2 ;  /* 0x00000002a2a27220 */ /* 0x000fe20000400000 */
[----:B------:R0:W-:Y:S01]  /*27f40*/  @P3 STG.E.U16 desc[UR46][R20.64+0x92], R159 ;  /* 0x0000929f14003986 */ /* 0x0001e2000c10152e */
[----:B------:R-:W-:-:S02]  /*27f50*/  ISETP.GT.AND P0, PT, R0, 0x188, P0 ;  /* 0x000001880000780c */ /* 0x000fc40000704270 */
[C---:B------:R-:W-:Y:S01]  /*27f60*/  ISETP.GT.AND P3, PT, R0.reuse, 0x180, P1 ;  /* 0x000001800000780c */ /* 0x040fe20000f64270 */
[----:B------:R0:W-:Y:S01]  /*27f70*/  @P4 STG.E.U16 desc[UR46][R18.64+0xa0], R160 ;  /* 0x0000a0a012004986 */ /* 0x0001e2000c10152e */
[----:B------:R-:W-:Y:S01]  /*27f80*/  ISETP.GT.AND P4, PT, R0, 0x180, P6 ;  /* 0x000001800000780c */ /* 0x000fe20003784270 */
[-C--:B------:R-:W-:Y:S01]  /*27f90*/  FMUL R163, R163, R2.reuse ;  /* 0x00000002a3a37220 */ /* 0x080fe20000400000 */
[----:B------:R-:W-:Y:S01]  /*27fa0*/  F2FP.BF16.F32.PACK_AB R161, RZ, R161 ;  /* 0x000000a1ffa1723e */ /* 0x000fe200000010ff */
[----:B------:R-:W-:Y:S01]  /*27fb0*/  FMUL R164, R164, R2 ;  /* 0x00000002a4a47220 */ /* 0x000fe20000400000 */
[----:B------:R-:W-:Y:S01]  /*27fc0*/  F2FP.BF16.F32.PACK_AB R162, RZ, R162 ;  /* 0x000000a2ffa2723e */ /* 0x000fe200000010ff */
[----:B------:R-:W-:Y:S01]  /*27fd0*/  FMUL R165, R165, R2 ;  /* 0x00000002a5a57220 */ /* 0x000fe20000400000 */
[----:B------:R-:W-:Y:S01]  /*27fe0*/  F2FP.BF16.F32.PACK_AB R163, RZ, R163 ;  /* 0x000000a3ffa3723e */ /* 0x000fe200000010ff */
[----:B------:R0:W-:Y:S01]  /*27ff0*/  @P5 STG.E.U16 desc[UR46][R18.64+0xa2], R161 ;  /* 0x0000a2a112005986 */ /* 0x0001e2000c10152e */
[----:B------:R-:W-:-:S02]  /*28000*/  F2FP.BF16.F32.PACK_AB R164, RZ, R164 ;  /* 0x000000a4ffa4723e */ /* 0x000fc400000010ff */
[----:B------:R-:W-:Y:S01]  /*28010*/  F2FP.BF16.F32.PACK_AB R165, RZ, R165 ;  /* 0x000000a5ffa5723e */ /* 0x000fe200000010ff */
[----:B------:R0:W-:Y:S01]  /*28020*/  @P2 STG.E.U16 desc[UR46][R20.64+0xa0], R162 ;  /* 0x0000a0a214002986 */ /* 0x0001e2000c10152e */
[----:B------:R-:W-:Y:S02]  /*28030*/  ISETP.GT.AND P1, PT, R0, 0x188, P1 ;  /* 0x000001880000780c */ /* 0x000fe40000f24270 */
[C---:B------:R-:W-:Y:S02]  /*28040*/  ISETP.GT.AND P2, PT, R3.reuse, 0x59, PT ;  /* 0x000000590300780c */ /* 0x040fe40003f44270 */
[C---:B------:R-:W-:Y:S02]  /*28050*/  ISETP.GT.AND P6, PT, R3.reuse, 0x60, PT ;  /* 0x000000600300780c */ /* 0x040fe40003fc4270 */
[----:B------:R-:W-:Y:S01]  /*28060*/  ISETP.GT.AND P5, PT, R3, 0x61, PT ;  /* 0x000000610300780c */ /* 0x000fe20003fa4270 */
[----:B------:R-:W-:Y:S01]  /*28070*/  FMUL R166, R166, R2 ;  /* 0x00000002a6a67220 */ /* 0x000fe20000400000 */
[----:B------:R0:W-:Y:S01]  /*28080*/  @P0 STG.E.U16 desc[UR46][R20.64+0xa2], R163 ;  /* 0x0000a2a314000986 */ /* 0x0001e2000c10152e */
[----:B------:R-:W-:-:S02]  /*28090*/  ISETP.GT.AND P0, PT, R0, 0x188, P2 ;  /* 0x000001880000780c */ /* 0x000fc40001704270 */
[C---:B------:R-:W-:Y:S01]  /*280a0*/  ISETP.GT.AND P2, PT, R0.reuse, RZ, P6 ;  /* 0x000000ff0000720c */ /* 0x040fe20003744270 */
[----:B------:R0:W-:Y:S01]  /*280b0*/  @P3 STG.E.U16 desc[UR46][R18.64+0xb0], R164 ;  /* 0x0000b0a412003986 */ /* 0x0001e2000c10152e */
[C---:B------:R-:W-:Y:S01]  /*280c0*/  ISETP.GT.AND P3, PT, R0.reuse, RZ, P5 ;  /* 0x000000ff0000720c */ /* 0x040fe20002f64270 */
[-C--:B------:R-:W-:Y:S02]  /*280d0*/  FMUL R167, R167, R2.reuse ;  /* 0x00000002a7a77220 */ /* 0x080fe40000400000 */
[----:B------:R0:W-:Y:S01]  /*280e0*/  @P4 STG.E.U16 desc[UR46][R18.64+0xb2], R165 ;  /* 0x0000b2a512004986 */ /* 0x0001e2000c10152e */
[----:B------:R-:W-:Y:S01]  /*280f0*/  ISETP.GT.AND P4, PT, R0, 0x8, P6 ;  /* 0x000000080000780c */ /* 0x000fe20003784270 */
[----:B------:R-:W-:Y:S01]  /*28100*/  FMUL R136, R136, R2 ;  /* 0x0000000288887220 */ /* 0x000fe20000400000 */
[----:B------:R-:W-:Y:S01]  /*28110*/  F2FP.BF16.F32.PACK_AB R166, RZ, R166 ;  /* 0x000000a6ffa6723e */ /* 0x000fe200000010ff */
[-C--:B------:R-:W-:Y:S01]  /*28120*/  FMUL R137, R137, R2.reuse ;  /* 0x0000000289897220 */ /* 0x080fe20000400000 */
[----:B------:R-:W-:Y:S01]  /*28130*/  FMUL R138, R138, R2 ;  /* 0x000000028a8a7220 */ /* 0x000fe20000400000 */
[----:B------:R-:W-:-:S02]  /*28140*/  F2FP.BF16.F32.PACK_AB R167, RZ, R167 ;  /* 0x000000a7ffa7723e */ /* 0x000fc400000010ff */
[----:B------:R0:W-:Y:S01]  /*28150*/  @P1 STG.E.U16 desc[UR46][R20.64+0xb0], R166 ;  /* 0x0000b0a614001986 */ /* 0x0001e2000c10152e */
[----:B------:R-:W-:Y:S02]  /*28160*/  F2FP.BF16.F32.PACK_AB R136, RZ, R136 ;  /* 0x00000088ff88723e */ /* 0x000fe400000010ff */
[----:B------:R-:W-:Y:S02]  /*28170*/  F2FP.BF16.F32.PACK_AB R137, RZ, R137 ;  /* 0x00000089ff89723e */ /* 0x000fe400000010ff */
[----:B------:R-:W-:Y:S02]  /*28180*/  F2FP.BF16.F32.PACK_AB R138, RZ, R138 ;  /* 0x0000008aff8a723e */ /* 0x000fe400000010ff */
[----:B------:R-:W-:Y:S01]  /*28190*/  ISETP.GT.AND P1, PT, R0, 0x8, P5 ;  /* 0x000000080000780c */ /* 0x000fe20002f24270 */
[----:B------:R-:W-:Y:S01]  /*281a0*/  FMUL R139, R139, R2 ;  /* 0x000000028b8b7220 */ /* 0x000fe20000400000 */
        /* <DEDUP_REMOVED lines=222> */
[----:B------:R-:W-:Y:S01]  /*28f90*/  FMUL R94, R94, R2 ;  /* 0x000000025e5e7220 */ /* 0x000fe20000400000 */
[----:B------:R-:W-:-:S03]  /*28fa0*/  ISETP.GT.AND P3, PT, R0, 0x188, P3 ;  /* 0x000001880000780c */ /* 0x000fc60001f64270 */
[----:B------:R-:W-:Y:S02]  /*28fb0*/  F2FP.BF16.F32.PACK_AB R93, RZ, R93 ;  /* 0x0000005dff5d723e */ /* 0x000fe400000010ff */
[----:B------:R-:W-:Y:S01]  /*28fc0*/  F2FP.BF16.F32.PACK_AB R94, RZ, R94 ;  /* 0x0000005eff5e723e */ /* 0x000fe200000010ff */
[----:B------:R-:W-:-:S04]  /*28fd0*/  FMUL R95, R95, R2 ;  /* 0x000000025f5f7220 */ /* 0x000fc80000400000 */
[----:B------:R0:W-:Y:S04]  /*28fe0*/  @P5 STG.E.U16 desc[UR46][R18.64+0xd2], R93 ;  /* 0x0000d25d12005986 */ /* 0x0001e8000c10152e */
[----:B------:R0:W-:Y:S01]  /*28ff0*/  @P4 STG.E.U16 desc[UR46][R20.64+0xd0], R94 ;  /* 0x0000d05e14004986 */ /* 0x0001e2000c10152e */
[----:B------:R-:W-:Y:S01]  /*29000*/  ISETP.GT.AND P4, PT, R0, 0x180, P2 ;  /* 0x000001800000780c */ /* 0x000fe20001784270 */
[-C--:B------:R-:W-:Y:S01]  /*29010*/  FMUL R96, R96, R2.reuse ;  /* 0x0000000260607220 */ /* 0x080fe20000400000 */
[----:B------:R-:W-:Y:S02]  /*29020*/  F2FP.BF16.F32.PACK_AB R95, RZ, R95 ;  /* 0x0000005fff5f723e */ /* 0x000fe400000010ff */
[C---:B------:R-:W-:Y:S02]  /*29030*/  ISETP.GT.AND P5, PT, R0.reuse, 0x180, P0 ;  /* 0x000001800000780c */ /* 0x040fe400007a4270 */
[----:B------:R-:W-:Y:S01]  /*29040*/  ISETP.GT.AND P2, PT, R0, 0x188, P2 ;  /* 0x000001880000780c */ /* 0x000fe20001744270 */
[----:B------:R-:W-:Y:S01]  /*29050*/  FMUL R97, R97, R2 ;  /* 0x0000000261617220 */ /* 0x000fe20000400000 */
[----:B------:R-:W-:Y:S01]  /*29060*/  F2FP.BF16.F32.PACK_AB R96, RZ, R96 ;  /* 0x00000060ff60723e */ /* 0x000fe200000010ff */
[----:B------:R-:W-:Y:S01]  /*29070*/  FMUL R98, R98, R2 ;  /* 0x0000000262627220 */ /* 0x000fe20000400000 */
[----:B------:R0:W-:Y:S01]  /*29080*/  @P3 STG.E.U16 desc[UR46][R20.64+0xd2], R95 ;  /* 0x0000d25f14003986 */ /* 0x0001e2000c10152e */
[----:B------:R-:W-:-:S02]  /*29090*/  ISETP.GT.AND P0, PT, R0, 0x188, P0 ;  /* 0x000001880000780c */ /* 0x000fc40000704270 */
[----:B------:R-:W-:Y:S02]  /*290a0*/  ISETP.GT.AND P6, PT, R3, 0x79, PT ;  /* 0x000000790300780c */ /* 0x000fe40003fc4270 */
[----:B------:R-:W-:Y:S01]  /*290b0*/  ISETP.GT.AND P3, PT, R0, 0x180, P1 ;  /* 0x000001800000780c */ /* 0x000fe20000f64270 */
[-C--:B------:R-:W-:Y:S01]  /*290c0*/  FMUL R99, R99, R2.reuse ;  /* 0x0000000263637220 */ /* 0x080fe20000400000 */
[----:B------:R-:W-:Y:S01]  /*290d0*/  F2FP.BF16.F32.PACK_AB R97, RZ, R97 ;  /* 0x00000061ff61723e */ /* 0x000fe200000010ff */
[----:B------:R-:W-:Y:S01]  /*290e0*/  FMUL R100, R100, R2 ;  /* 0x0000000264647220 */ /* 0x000fe20000400000 */
[----:B------:R0:W-:Y:S01]  /*290f0*/  @P4 STG.E.U16 desc[UR46][R18.64+0xe0], R96 ;  /* 0x0000e06012004986 */ /* 0x0001e2000c10152e */
[----:B------:R-:W-:Y:S02]  /*29100*/  F2FP.BF16.F32.PACK_AB R98, RZ, R98 ;  /* 0x00000062ff62723e */ /* 0x000fe400000010ff */
[C---:B------:R-:W-:Y:S02]  /*29110*/  ISETP.GT.AND P4, PT, R0.reuse, 0x180, P6 ;  /* 0x000001800000780c */ /* 0x040fe40003784270 */
[----:B------:R-:W-:Y:S01]  /*29120*/  ISETP.GT.AND P1, PT, R0, 0x188, P1 ;  /* 0x000001880000780c */ /* 0x000fe20000f24270 */
[-C--:B------:R-:W-:Y:S01]  /*29130*/  FMUL R101, R101, R2.reuse ;  /* 0x0000000265657220 */ /* 0x080fe20000400000 */
[----:B------:R0:W-:Y:S01]  /*29140*/  @P5 STG.E.U16 desc[UR46][R18.64+0xe2], R97 ;  /* 0x0000e26112005986 */ /* 0x0001e2000c10152e */
[----:B------:R-:W-:Y:S01]  /*29150*/  F2FP.BF16.F32.PACK_AB R99, RZ, R99 ;  /* 0x00000063ff63723e */ /* 0x000fe200000010ff */
[----:B------:R-:W-:Y:S01]  /*29160*/  FMUL R102, R102, R2 ;  /* 0x0000000266667220 */ /* 0x000fe20000400000 */
[----:B------:R-:W-:Y:S01]  /*29170*/  F2FP.BF16.F32.PACK_AB R100, RZ, R100 ;  /* 0x00000064ff64723e */ /* 0x000fe200000010ff */
[----:B------:R0:W-:Y:S01]  /*29180*/  @P2 STG.E.U16 desc[UR46][R20.64+0xe0], R98 ;  /* 0x0000e06214002986 */ /* 0x0001e2000c10152e */
[----:B------:R-:W-:-:S02]  /*29190*/  ISETP.GT.AND P2, PT, R3, 0x79, PT ;  /* 0x000000790300780c */ /* 0x000fc40003f44270 */
[C---:B------:R-:W-:Y:S01]  /*291a0*/  ISETP.GT.AND P6, PT, R3.reuse, 0x81, PT ;  /* 0x000000810300780c */ /* 0x040fe20003fc4270 */
[----:B------:R0:W-:Y:S01]  /*291b0*/  @P0 STG.E.U16 desc[UR46][R20.64+0xe2], R99 ;  /* 0x0000e26314000986 */ /* 0x0001e2000c10152e */
[----:B------:R-:W-:Y:S02]  /*291c0*/  F2FP.BF16.F32.PACK_AB R101, RZ, R101 ;  /* 0x00000065ff65723e */ /* 0x000fe400000010ff */
[----:B------:R-:W-:Y:S01]  /*291d0*/  F2FP.BF16.F32.PACK_AB R102, RZ, R102 ;  /* 0x00000066ff66723e */ /* 0x000fe200000010ff */
[----:B------:R0:W-:Y:S01]  /*291e0*/  @P3 STG.E.U16 desc[UR46][R18.64+0xf0], R100 ;  /* 0x0000f06412003986 */ /* 0x0001e2000c10152e */
[C---:B------:R-:W-:Y:S02]  /*291f0*/  ISETP.GT.AND P0, PT, R0.reuse, 0x188, P2 ;  /* 0x000001880000780c */ /* 0x040fe40001704270 */
[----:B------:R-:W-:Y:S02]  /*29200*/  ISETP.GT.AND P5, PT, R3, 0x80, PT ;  /* 0x000000800300780c */ /* 0x000fe40003fa4270 */
[C---:B------:R-:W-:Y:S01]  /*29210*/  ISETP.GT.AND P3, PT, R0.reuse, RZ, P6 ;  /* 0x000000ff0000720c */ /* 0x040fe20003764270 */
[-C--:B------:R-:W-:Y:S01]  /*29220*/  FMUL R103, R103, R2.reuse ;  /* 0x0000000267677220 */ /* 0x080fe20000400000 */
[----:B------:R0:W-:Y:S01]  /*29230*/  @P4 STG.E.U16 desc[UR46][R18.64+0xf2], R101 ;  /* 0x0000f26512004986 */ /* 0x0001e2000c10152e */
[----:B------:R-:W-:Y:S01]  /*29240*/  FMUL R73, R73, R2 ;  /* 0x0000000249497220 */ /* 0x000fe20000400000 */
[----:B------:R-:W-:-:S02]  /*29250*/  ISETP.GT.AND P2, PT, R0, RZ, P5 ;  /* 0x000000ff0000720c */ /* 0x000fc40002f44270 */
[----:B------:R0:W-:Y:S01]  /*29260*/  @P1 STG.E.U16 desc[UR46][R20.64+0xf0], R102 ;  /* 0x0000f06614001986 */ /* 0x0001e2000c10152e */
[----:B------:R-:W-:Y:S01]  /*29270*/  ISETP.GT.AND P1, PT, R0, 0x8, P6 ;  /* 0x000000080000780c */ /* 0x000fe20003724270 */
[-C--:B------:R-:W-:Y:S01]  /*29280*/  FMUL R72, R72, R2.reuse ;  /* 0x0000000248487220 */ /* 0x080fe20000400000 */
[----:B------:R-:W-:Y:S01]  /*29290*/  F2FP.BF16.F32.PACK_AB R103, RZ, R103 ;  /* 0x00000067ff67723e */ /* 0x000fe200000010ff */
[----:B------:R-:W-:Y:S01]  /*292a0*/  FMUL R75, R75, R2 ;  /* 0x000000024b4b7220 */ /* 0x000fe20000400000 */
[----:B------:R-:W-:Y:S02]  /*292b0*/  F2FP.BF16.F32.PACK_AB R73, RZ, R73 ;  /* 0x00000049ff49723e */ /* 0x000fe400000010ff */
[----:B------:R-:W-:Y:S01]  /*292c0*/  ISETP.GT.AND P4, PT, R0, 0x8, P5 ;  /* 0x000000080000780c */ /* 0x000fe20002f84270 */
[----:B------:R0:W-:Y:S01]  /*292d0*/  @P0 STG.E.U16 desc[UR46][R20.64+0xf2], R103 ;  /* 0x0000f26714000986 */ /* 0x0001e2000c10152e */
[----:B------:R-:W-:Y:S02]  /*292e0*/  ISETP.GT.AND P5, PT, R3, 0x88, PT ;  /* 0x000000880300780c */ /* 0x000fe40003fa4270 */
[----:B------:R-:W-:Y:S01]  /*292f0*/  F2FP.BF16.F32.PACK_AB R72, RZ, R72 ;  /* 0x00000048ff48723e */ /* 0x000fe200000010ff */
[----:B------:R0:W-:Y:S01]  /*29300*/  @P3 STG.E.U16 desc[UR46][R12.64+0x102], R73 ;  /* 0x000102490c003986 */ /* 0x0001e2000c10152e */
[----:B------:R-:W-:-:S02]  /*29310*/  F2FP.BF16.F32.PACK_AB R75, RZ, R75 ;  /* 0x0000004bff4b723e */ /* 0x000fc400000010ff */
[----:B------:R-:W-:Y:S02]  /*29320*/  ISETP.GT.AND P3, PT, R3, 0x89, PT ;  /* 0x000000890300780c */ /* 0x000fe40003f64270 */
[----:B------:R-:W-:Y:S01]  /*29330*/  ISETP.GT.AND P0, PT, R0, RZ, P5 ;  /* 0x000000ff0000720c */ /* 0x000fe20002f04270 */
[-C--:B------:R-:W-:Y:S01]  /*29340*/  FMUL R74, R74, R2.reuse ;  /* 0x000000024a4a7220 */ /* 0x080fe20000400000 */
[----:B------:R0:W-:Y:S01]  /*29350*/  @P2 STG.E.U16 desc[UR46][R12.64+0x100], R72 ;  /* 0x000100480c002986 */ /* 0x0001e2000c10152e */
[-C--:B------:R-:W-:Y:S01]  /*29360*/  FMUL R76, R76, R2.reuse ;  /* 0x000000024c4c7220 */ /* 0x080fe20000400000 */
[C---:B------:R-:W-:Y:S02]  /*29370*/  ISETP.GT.AND P2, PT, R0.reuse, RZ, P3 ;  /* 0x000000ff0000720c */ /* 0x040fe40001f44270 */
[----:B------:R0:W-:Y:S01]  /*29380*/  @P1 STG.E.U16 desc[UR46][R14.64+0x102], R75 ;  /* 0x0001024b0e001986 */ /* 0x0001e2000c10152e */
[----:B------:R-:W-:Y:S01]  /*29390*/  ISETP.GT.AND P1, PT, R0, 0x8, P5 ;  /* 0x000000080000780c */ /* 0x000fe20002f24270 */
[----:B------:R-:W-:Y:S01]  /*293a0*/  FMUL R77, R77, R2 ;  /* 0x000000024d4d7220 */ /* 0x000fe20000400000 */
[----:B------:R-:W-:Y:S01]  /*293b0*/  F2FP.BF16.F32.PACK_AB R74, RZ, R74 ;  /* 0x0000004aff4a723e */ /* 0x000fe200000010ff */
[----:B------:R-:W-:Y:S01]  /*293c0*/  FMUL R78, R78, R2 ;  /* 0x000000024e4e7220 */ /* 0x000fe20000400000 */
[----:B------:R-:W-:-:S02]  /*293d0*/  F2FP.BF16.F32.PACK_AB R76, RZ, R76 ;  /* 0x0000004cff4c723e */ /* 0x000fc400000010ff */
[----:B------:R-:W-:Y:S01]  /*293e0*/  F2FP.BF16.F32.PACK_AB R77, RZ, R77 ;  /* 0x0000004dff4d723e */ /* 0x000fe200000010ff */
[----:B------:R0:W-:Y:S01]  /*293f0*/  @P4 STG.E.U16 desc[UR46][R14.64+0x100], R74 ;  /* 0x0001004a0e004986 */ /* 0x0001e2000c10152e */
[----:B------:R-:W-:-:S03]  /*29400*/  F2FP.BF16.F32.PACK_AB R78, RZ, R78 ;  /* 0x0000004eff4e723e */ /* 0x000fc600000010ff */
[----:B------:R0:W-:Y:S01]  /*29410*/  @P0 STG.E.U16 desc[UR46][R12.64+0x110], R76 ;  /* 0x0001104c0c000986 */ /* 0x0001e2000c10152e */
[----:B------:R-:W-:-:S03]  /*29420*/  ISETP.GT.AND P0, PT, R3, 0x90, PT ;  /* 0x000000900300780c */ /* 0x000fc60003f04270 */
[----:B------:R0:W-:Y:S01]  /*29430*/  @P2 STG.E.U16 desc[UR46][R12.64+0x112], R77 ;  /* 0x0001124d0c002986 */ /* 0x0001e2000c10152e */
[----:B------:R-:W-:-:S03]  /*29440*/  ISETP.GT.AND P2, PT, R0, 0x8, P3 ;  /* 0x000000080000780c */ /* 0x000fc60001f44270 */
[----:B------:R0:W-:Y:S01]  /*29450*/  @P1 STG.E.U16 desc[UR46][R14.64+0x110], R78 ;  /* 0x0001104e0e001986 */ /* 0x0001e2000c10152e */
[----:B------:R-:W-:Y:S01]  /*29460*/  ISETP.GT.AND P1, PT, R0, RZ, P0 ;  /* 0x000000ff0000720c */ /* 0x000fe20000724270 */
[-C--:B------:R-:W-:Y:S01]  /*29470*/  FMUL R79, R79, R2.reuse ;  /* 0x000000024f4f7220 */ /* 0x080fe20000400000 */
[----:B------:R-:W-:Y:S01]  /*29480*/  FMUL R80, R80, R2 ;  /* 0x0000000250507220 */ /* 0x000fe20000400000 */
[----:B------:R-:W-:-:S03]  /*29490*/  ISETP.GT.AND P4, PT, R3, 0x91, PT ;  /* 0x000000910300780c */ /* 0x000fc60003f84270 */
[----:B------:R-:W-:Y:S02]  /*294a0*/  F2FP.BF16.F32.PACK_AB R79, RZ, R79 ;  /* 0x0000004fff4f723e */ /* 0x000fe400000010ff */
[----:B------:R-:W-:-:S03]  /*294b0*/  F2FP.BF16.F32.PACK_AB R80, RZ, R80 ;  /* 0x00000050ff50723e */ /* 0x000fc600000010ff */
[----:B------:R0:W-:Y:S04]  /*294c0*/  @P2 STG.E.U16 desc[UR46][R14.64+0x112], R79 ;  /* 0x0001124f0e002986 */ /* 0x0001e8000c10152e */
[----:B------:R0:W-:Y:S01]  /*294d0*/  @P1 STG.E.U16 desc[UR46][R12.64+0x120], R80 ;  /* 0x000120500c001986 */ /* 0x0001e2000c10152e */
[----:B------:R-:W-:Y:S01]  /*294e0*/  ISETP.GT.AND P1, PT, R0, RZ, P4 ;  /* 0x000000ff0000720c */ /* 0x000fe20002724270 */
[----:B------:R-:W-:-:S05]  /*294f0*/  FMUL R81, R81, R2 ;  /* 0x0000000251517220 */ /* 0x000fca0000400000 */
[----:B------:R-:W-:Y:S01]  /*29500*/  F2FP.BF16.F32.PACK_AB R81, RZ, R81 ;  /* 0x00000051ff51723e */ /* 0x000fe200000010ff */
[----:B------:R-:W-:-:S06]  /*29510*/  FMUL R82, R82, R2 ;  /* 0x0000000252527220 */ /* 0x000fcc0000400000 */
[----:B------:R0:W-:Y:S01]  /*29520*/  @P1 STG.E.U16 desc[UR46][R12.64+0x122], R81 ;  /* 0x000122510c001986 */ /* 0x0001e2000c10152e */
[----:B------:R-:W-:Y:S02]  /*29530*/  ISETP.GT.AND P1, PT, R0, 0x8, P0 ;  /* 0x000000080000780c */ /* 0x000fe40000724270 */
[----:B------:R-:W-:Y:S01]  /*29540*/  F2FP.BF16.F32.PACK_AB R82, RZ, R82 ;  /* 0x00000052ff52723e */ /* 0x000fe200000010ff */
[----:B------:R-:W-:-:S10]  /*29550*/  FMUL R83, R83, R2 ;  /* 0x0000000253537220 */ /* 0x000fd40000400000 */
[----:B------:R0:W-:Y:S01]  /*29560*/  @P1 STG.E.U16 desc[UR46][R14.64+0x120], R82 ;  /* 0x000120520e001986 */ /* 0x0001e2000c10152e */
[----:B------:R-:W-:Y:S02]  /*29570*/  ISETP.GT.AND P1, PT, R0, 0x8, P4 ;  /* 0x000000080000780c */ /* 0x000fe40002724270 */
[----:B------:R-:W-:Y:S02]  /*29580*/  F2FP.BF16.F32.PACK_AB R83, RZ, R83 ;  /* 0x00000053ff53723e */ /* 0x000fe400000010ff */
[----:B------:R-:W-:Y:S01]  /*29590*/  ISETP.GT.AND P2, PT, R3, 0x98, PT ;  /* 0x000000980300780c */ /* 0x000fe20003f44270 */
[----:B------:R-:W-:-:S08]  /*295a0*/  FMUL R84, R84, R2 ;  /* 0x0000000254547220 */ /* 0x000fd00000400000 */
[----:B------:R0:W-:Y:S01]  /*295b0*/  @P1 STG.E.U16 desc[UR46][R14.64+0x122], R83 ;  /* 0x000122530e001986 */ /* 0x0001e2000c10152e */
        /* <DEDUP_REMOVED lines=177> */
[C---:B------:R-:W-:Y:S02]  /*2a0d0*/  ISETP.GT.AND P6, PT, R0.reuse, 0x180, P3 ;  /* 0x000001800000780c */ /* 0x040fe40001fc4270 */
[----:B------:R-:W-:Y:S02]  /*2a0e0*/  F2FP.BF16.F32.PACK_AB R29, RZ, R29 ;  /* 0x0000001dff1d723e */ /* 0x000fe400000010ff */
[----:B------:R-:W-:Y:S01]  /*2a0f0*/  ISETP.GT.AND P5, PT, R0, 0x188, P5 ;  /* 0x000001880000780c */ /* 0x000fe20002fa4270 */
[-C--:B------:R-:W-:Y:S01]  /*2a100*/  FMUL R30, R30, R2.reuse ;  /* 0x000000021e1e7220 */ /* 0x080fe20000400000 */
[----:B------:R-:W-:Y:S01]  /*2a110*/  ISETP.GT.AND P3, PT, R0, 0x188, P3 ;  /* 0x000001880000780c */ /* 0x000fe20001f64270 */
[-C--:B------:R-:W-:Y:S01]  /*2a120*/  FMUL R31, R31, R2.reuse ;  /* 0x000000021f1f7220 */ /* 0x080fe20000400000 */
[----:B------:R-:W-:-:S05]  /*2a130*/  FMUL R32, R32, R2 ;  /* 0x0000000220207220 */ /* 0x000fca0000400000 */
[----:B------:R0:W-:Y:S01]  /*2a140*/  @P6 STG.E.U16 desc[UR46][R18.64+0x112], R29 ;  /* 0x0001121d12006986 */ /* 0x0001e2000c10152e */
[C---:B------:R-:W-:Y:S02]  /*2a150*/  ISETP.GT.AND P6, PT, R0.reuse, 0x180, P0 ;  /* 0x000001800000780c */ /* 0x040fe400007c4270 */
[----:B------:R-:W-:Y:S02]  /*2a160*/  F2FP.BF16.F32.PACK_AB R30, RZ, R30 ;  /* 0x0000001eff1e723e */ /* 0x000fe400000010ff */
[----:B------:R-:W-:Y:S02]  /*2a170*/  F2FP.BF16.F32.PACK_AB R31, RZ, R31 ;  /* 0x0000001fff1f723e */ /* 0x000fe400000010ff */
[----:B------:R-:W-:Y:S01]  /*2a180*/  F2FP.BF16.F32.PACK_AB R32, RZ, R32 ;  /* 0x00000020ff20723e */ /* 0x000fe200000010ff */
[----:B------:R0:W-:Y:S01]  /*2a190*/  @P5 STG.E.U16 desc[UR46][R20.64+0x110], R30 ;  /* 0x0001101e14005986 */ /* 0x0001e2000c10152e */
[C---:B------:R-:W-:Y:S02]  /*2a1a0*/  ISETP.GT.AND P5, PT, R0.reuse, 0x180, P4 ;  /* 0x000001800000780c */ /* 0x040fe400027a4270 */
[C---:B------:R-:W-:Y:S01]  /*2a1b0*/  ISETP.GT.AND P0, PT, R0.reuse, 0x188, P0 ;  /* 0x000001880000780c */ /* 0x040fe20000704270 */
[----:B------:R0:W-:Y:S01]  /*2a1c0*/  @P3 STG.E.U16 desc[UR46][R20.64+0x112], R31 ;  /* 0x0001121f14003986 */ /* 0x0001e2000c10152e */
[C---:B------:R-:W-:Y:S01]  /*2a1d0*/  ISETP.GT.AND P4, PT, R0.reuse, 0x188, P4 ;  /* 0x000001880000780c */ /* 0x040fe20002784270 */
[-C--:B------:R-:W-:Y:S01]  /*2a1e0*/  FMUL R33, R33, R2.reuse ;  /* 0x0000000221217220 */ /* 0x080fe20000400000 */
[C---:B------:R-:W-:Y:S01]  /*2a1f0*/  ISETP.GT.AND P3, PT, R0.reuse, 0x180, P1 ;  /* 0x000001800000780c */ /* 0x040fe20000f64270 */
[----:B------:R0:W-:Y:S01]  /*2a200*/  @P6 STG.E.U16 desc[UR46][R18.64+0x120], R32 ;  /* 0x0001202012006986 */ /* 0x0001e2000c10152e */
[----:B------:R-:W-:Y:S01]  /*2a210*/  ISETP.GT.AND P6, PT, R0, 0x180, P2 ;  /* 0x000001800000780c */ /* 0x000fe200017c4270 */
[-C--:B------:R-:W-:Y:S01]  /*2a220*/  FMUL R34, R34, R2.reuse ;  /* 0x0000000222227220 */ /* 0x080fe20000400000 */
[C---:B------:R-:W-:Y:S01]  /*2a230*/  ISETP.GT.AND P2, PT, R0.reuse, 0x188, P2 ;  /* 0x000001880000780c */ /* 0x040fe20001744270 */
[-C--:B------:R-:W-:Y:S01]  /*2a240*/  FMUL R35, R35, R2.reuse ;  /* 0x0000000223237220 */ /* 0x080fe20000400000 */
[----:B------:R-:W-:Y:S01]  /*2a250*/  ISETP.GT.AND P1, PT, R0, 0x188, P1 ;  /* 0x000001880000780c */ /* 0x000fe20000f24270 */
[-C--:B------:R-:W-:Y:S01]  /*2a260*/  FMUL R36, R36, R2.reuse ;  /* 0x0000000224247220 */ /* 0x080fe20000400000 */
[-C--:B------:R-:W-:Y:S01]  /*2a270*/  FMUL R37, R37, R2.reuse ;  /* 0x0000000225257220 */ /* 0x080fe20000400000 */
[-C--:B------:R-:W-:Y:S01]  /*2a280*/  FMUL R38, R38, R2.reuse ;  /* 0x0000000226267220 */ /* 0x080fe20000400000 */
[----:B------:R-:W-:Y:S01]  /*2a290*/  FMUL R39, R39, R2 ;  /* 0x0000000227277220 */ /* 0x000fe20000400000 */
[----:B------:R-:W-:-:S02]  /*2a2a0*/  F2FP.BF16.F32.PACK_AB R33, RZ, R33 ;  /* 0x00000021ff21723e */ /* 0x000fc400000010ff */
[----:B------:R-:W-:Y:S02]  /*2a2b0*/  F2FP.BF16.F32.PACK_AB R34, RZ, R34 ;  /* 0x00000022ff22723e */ /* 0x000fe400000010ff */
[----:B------:R-:W-:Y:S02]  /*2a2c0*/  F2FP.BF16.F32.PACK_AB R35, RZ, R35 ;  /* 0x00000023ff23723e */ /* 0x000fe400000010ff */
[----:B------:R-:W-:Y:S02]  /*2a2d0*/  F2FP.BF16.F32.PACK_AB R36, RZ, R36 ;  /* 0x00000024ff24723e */ /* 0x000fe400000010ff */
[----:B------:R-:W-:Y:S01]  /*2a2e0*/  F2FP.BF16.F32.PACK_AB R37, RZ, R37 ;  /* 0x00000025ff25723e */ /* 0x000fe200000010ff */
[----:B------:R0:W-:Y:S01]  /*2a2f0*/  @P5 STG.E.U16 desc[UR46][R18.64+0x122], R33 ;  /* 0x0001222112005986 */ /* 0x0001e2000c10152e */
[----:B------:R-:W-:Y:S02]  /*2a300*/  F2FP.BF16.F32.PACK_AB R38, RZ, R38 ;  /* 0x00000026ff26723e */ /* 0x000fe400000010ff */
[----:B------:R-:W-:Y:S01]  /*2a310*/  F2FP.BF16.F32.PACK_AB R39, RZ, R39 ;  /* 0x00000027ff27723e */ /* 0x000fe200000010ff */
[----:B------:R0:W-:Y:S04]  /*2a320*/  @P0 STG.E.U16 desc[UR46][R20.64+0x120], R34 ;  /* 0x0001202214000986 */ /* 0x0001e8000c10152e */
[----:B------:R0:W-:Y:S04]  /*2a330*/  @P4 STG.E.U16 desc[UR46][R20.64+0x122], R35 ;  /* 0x0001222314004986 */ /* 0x0001e8000c10152e */
[----:B------:R0:W-:Y:S04]  /*2a340*/  @P6 STG.E.U16 desc[UR46][R18.64+0x130], R36 ;  /* 0x0001302412006986 */ /* 0x0001e8000c10152e */
[----:B------:R0:W-:Y:S04]  /*2a350*/  @P3 STG.E.U16 desc[UR46][R18.64+0x132], R37 ;  /* 0x0001322512003986 */ /* 0x0001e8000c10152e */
[----:B------:R0:W-:Y:S04]  /*2a360*/  @P2 STG.E.U16 desc[UR46][R20.64+0x130], R38 ;  /* 0x0001302614002986 */ /* 0x0001e8000c10152e */
[----:B------:R0:W-:Y:S02]  /*2a370*/  @P1 STG.E.U16 desc[UR46][R20.64+0x132], R39 ;  /* 0x0001322714001986 */ /* 0x0001e4000c10152e */
.L_x_664:
[----:B------:R-:W-:Y:S05]  /*2a380*/  BSYNC B0 ;  /* 0x0000000000007941 */ /* 0x000fea0003800000 */
.L_x_32:
[----:B0-----:R-:W2:Y:S04]  /*2a390*/  LDL.LU R5, [R1+0x1e8] ;  /* 0x0001e80001057983 */ /* 0x001ea80000300800 */
[----:B------:R-:W2:Y:S01]  /*2a3a0*/  LDL.LU R4, [R1+0x1ec] ;  /* 0x0001ec0001047983 */ /* 0x000ea20000300800 */
[----:B------:R-:W-:Y:S01]  /*2a3b0*/  ULDC UR4, c[0x0][0xc] ;  /* 0x0000030000047ab9 */ /* 0x000fe20000000800 */
[----:B------:R-:W-:Y:S01]  /*2a3c0*/  ULDC UR5, c[0x0][0x10] ;  /* 0x0000040000057ab9 */ /* 0x000fe20000000800 */
[----:B------:R-:W2:Y:S01]  /*2a3d0*/  LDC R3, c[0x0][0x14] ;  /* 0x00000500ff037b82 */ /* 0x000ea20000000800 */
[----:B------:R-:W-:Y:S01]  /*2a3e0*/  UIMAD.WIDE.U32 UR4, UR4, UR5, URZ ;  /* 0x00000005040472a5 */ /* 0x000fe2000f8e003f */
[----:B------:R-:W-:Y:S01]  /*2a3f0*/  PRMT R0, RZ, 0x7610, R0 ;  /* 0x00007610ff007816 */ /* 0x000fe20000000000 */
[----:B------:R-:W-:Y:S01]  /*2a400*/  UMOV UR43, 0xffffffff ;  /* 0xffffffff002b7882 */ /* 0x000fe20000000000 */
[----:B------:R-:W-:-:S03]  /*2a410*/  UMOV UR40, 0xffffffff ;  /* 0xffffffff00287882 */ /* 0x000fc60000000000 */
[----:B--2---:R-:W-:-:S04]  /*2a420*/  IMAD.WIDE.U32 R4, R3, UR4, R4 ;  /* 0x0000000403047c25 */ /* 0x004fc8000f8e0004 */
[----:B------:R-:W-:Y:S01]  /*2a430*/  IMAD R3, R3, UR5, RZ ;  /* 0x0000000503037c24 */ /* 0x000fe2000f8e02ff */
[----:B------:R-:W-:Y:S01]  /*2a440*/  ULDC.64 UR4, c[0x0][0x650] ;  /* 0x0001940000047ab9 */ /* 0x000fe20000000a00 */
[----:B----4-:R-:W-:Y:S01]  /*2a450*/  IMAD.MOV.U32 R7, RZ, RZ, R4 ;  /* 0x000000ffff077224 */ /* 0x010fe200078e0004 */
[----:B------:R-:W-:Y:S01]  /*2a460*/  ISETP.GE.U32.AND P0, PT, R4, UR4, PT ;  /* 0x0000000404007c0c */ /* 0x000fe2000bf06070 */
[----:B------:R-:W-:-:S05]  /*2a470*/  IMAD.IADD R6, R5, 0x1, R3 ;  /* 0x0000000105067824 */ /* 0x000fca00078e0203 */
[----:B------:R0:W-:Y:S01]  /*2a480*/  STL [R1+0x1e8], R6 ;  /* 0x0001e80601007387 */ /* 0x0001e20000100800 */
[----:B------:R-:W-:-:S03]  /*2a490*/  ISETP.GE.U32.AND.EX P0, PT, R6, UR5, PT, P0 ;  /* 0x0000000506007c0c */ /* 0x000fc6000bf06100 */
[----:B------:R0:W-:Y:S10]  /*2a4a0*/  STL [R1+0x1ec], R7 ;  /* 0x0001ec0701007387 */ /* 0x0001f40000100800 */
[----:B0-----:R-:W-:Y:S05]  /*2a4b0*/  @P0 BRA `(.L_x_665) ;  /* 0x0000000400880947 */ /* 0x001fea0003800000 */
[----:B------:R-:W0:Y:S01]  /*2a4c0*/  S2UR UR6, SR_CTAID.X ;  /* 0x00000000000679c3 */ /* 0x000e220000002500 */
[----:B------:R-:W-:Y:S01]  /*2a4d0*/  ULDC.64 UR12, c[0x0][0x628] ;  /* 0x00018a00000c7ab9 */ /* 0x000fe20000000a00 */
[----:B------:R-:W-:Y:S01]  /*2a4e0*/  ULDC UR4, c[0x0][0x150] ;  /* 0x0000540000047ab9 */ /* 0x000fe20000000800 */
[----:B------:R-:W-:Y:S01]  /*2a4f0*/  ISETP.NE.U32.AND P0, PT, RZ, UR12, PT ;  /* 0x0000000cff007c0c */ /* 0x000fe2000bf05070 */
[----:B------:R-:W-:Y:S01]  /*2a500*/  ULDC UR15, c[0x0][0x630] ;  /* 0x00018c00000f7ab9 */ /* 0x000fe20000000800 */
[C---:B------:R-:W-:Y:S01]  /*2a510*/  R2UR UR16, R7.reuse ;  /* 0x00000000071072ca */ /* 0x040fe200000e0000 */
[----:B------:R-:W-:Y:S01]  /*2a520*/  ULDC UR19, c[0x0][0x154] ;  /* 0x0000550000137ab9 */ /* 0x000fe20000000800 */
[----:B------:R-:W-:Y:S01]  /*2a530*/  ISETP.NE.AND.EX P0, PT, RZ, UR13, PT, P0 ;  /* 0x0000000dff007c0c */ /* 0x000fe2000bf05300 */
[----:B------:R-:W2:Y:S01]  /*2a540*/  S2UR UR18, SR_CTAID.Y ;  /* 0x00000000001279c3 */ /* 0x000ea20000002600 */
[----:B------:R-:W-:Y:S02]  /*2a550*/  R2UR UR17, R6 ;  /* 0x00000000061172ca */ /* 0x000fe400000e0000 */
[----:B------:R-:W-:-:S02]  /*2a560*/  R2UR UR10, R7 ;  /* 0x00000000070a72ca */ /* 0x000fc400000e0000 */
[----:B------:R-:W-:Y:S02]  /*2a570*/  R2UR UR11, R6 ;  /* 0x00000000060b72ca */ /* 0x000fe400000e0000 */
[----:B0-----:R-:W-:-:S05]  /*2a580*/  I2FP.F32.U32 R0, UR6 ;  /* 0x0000000600007c45 */ /* 0x001fca0008201000 */
[----:B------:R-:W-:-:S04]  /*2a590*/  FMUL R0, R0, UR4 ;  /* 0x0000000400007c20 */ /* 0x000fc80008400000 */
[----:B------:R0:W4:Y:S01]  /*2a5a0*/  F2I.U32.TRUNC.NTZ R3, R0 ;  /* 0x0000000000037305 */ /* 0x000122000020f000 */
[----:B--2---:R-:W-:Y:S05]  /*2a5b0*/  @!P0 BRA `(.L_x_666) ;  /* 0x0000000000308947 */ /* 0x004fea0003800000 */
        /* <DEDUP_REMOVED lines=12> */
.L_x_666:
[----:B------:R-:W-:Y:S01]  /*2a680*/  USHF.R.U64 UR40, UR10, UR15, UR11 ;  /* 0x0000000f0a287299 */ /* 0x000fe2000800120b */
[----:B0-----:R-:W-:Y:S01]  /*2a690*/  I2FP.F32.U32 R0, UR18 ;  /* 0x0000001200007c45 */ /* 0x001fe20008201000 */
[----:B------:R-:W-:Y:S02]  /*2a6a0*/  USHF.R.U32.HI UR4, URZ, UR15, UR11 ;  /* 0x0000000f3f047299 */ /* 0x000fe4000801160b */
[----:B------:R-:W-:Y:S02]  /*2a6b0*/  UIADD3 UR10, UP0, URZ, -UR40, URZ ;  /* 0x800000283f0a7290 */ /* 0x000fe4000ff1e03f */
[----:B------:R-:W-:Y:S01]  /*2a6c0*/  FMUL R0, R0, UR19 ;  /* 0x0000001300007c20 */ /* 0x000fe20008400000 */
[----:B------:R-:W-:Y:S01]  /*2a6d0*/  ULDC.64 UR12, c[0x0][0x620] ;  /* 0x00018800000c7ab9 */ /* 0x000fe20000000a00 */
[----:B------:R-:W-:Y:S01]  /*2a6e0*/  UIADD3.X UR4, URZ, ~UR4, URZ, UP0, !UPT ;  /* 0x800000043f047290 */ /* 0x000fe200087fe43f */
[----:B------:R-:W-:Y:S01]  /*2a6f0*/  UMOV UR8, UR16 ;  /* 0x0000001000087c82 */ /* 0x000fe20008000000 */
[----:B------:R-:W-:-:S02]  /*2a700*/  UMOV UR9, UR17 ;  /* 0x0000001100097c82 */ /* 0x000fc40008000000 */
[----:B------:R-:W-:Y:S01]  /*2a710*/  UIMAD UR4, UR4, UR12, URZ ;  /* 0x0000000c040472a4 */ /* 0x000fe2000f8e023f */
[----:B------:R-:W0:Y:S01]  /*2a720*/  F2I.U32.TRUNC.NTZ R0, R0 ;  /* 0x0000000000007305 */ /* 0x000e22000020f000 */
[----:B------:R-:W-:Y:S01]  /*2a730*/  UIMAD.WIDE.U32 UR8, UR10, UR12, UR8 ;  /* 0x0000000c0a0872a5 */ /* 0x000fe2000f8e0008 */
[----:B----4-:R-:W-:Y:S01]  /*2a740*/  R2UR UR12, R3 ;  /* 0x00000000030c72ca */ /* 0x010fe200000e0000 */
[----:B------:R-:W-:Y:S01]  /*2a750*/  UIMAD UR10, UR10, UR13, UR4 ;  /* 0x0000000d0a0a72a4 */ /* 0x000fe2000f8e0204 */
[----:B------:R-:W-:Y:S01]  /*2a760*/  ULDC UR11, c[0x0][0x618] ;  /* 0x00018600000b7ab9 */ /* 0x000fe20000000800 */
[----:B------:R-:W-:Y:S02]  /*2a770*/  ULDC UR21, c[0x0][0x658] ;  /* 0x0001960000157ab9 */ /* 0x000fe40000000800 */
[----:B------:R-:W-:Y:S01]  /*2a780*/  UIADD3 UR9, UR9, UR10, URZ ;  /* 0x0000000a09097290 */ /* 0x000fe2000fffe03f */
[----:B------:R-:W-:Y:S01]  /*2a790*/  UMOV UR15, 0xffffffff ;  /* 0xffffffff000f7882 */ /* 0x000fe20000000000 */
[----:B------:R-:W-:Y:S01]  /*2a7a0*/  ULDC.64 UR4, c[0x0][0x640] ;  /* 0x0001900000047ab9 */ /* 0x000fe20000000a00 */
[----:B------:R-:W-:Y:S01]  /*2a7b0*/  USHF.L.U32 UR15, UR15, UR21, URZ ;  /* 0x000000150f0f7299 */ /* 0x000fe2000800063f */
[----:B------:R-:W-:Y:S01]  /*2a7c0*/  ISETP.NE.U32.AND P0, PT, RZ, UR4, PT ;  /* 0x00000004ff007c0c */ /* 0x000fe2000bf05070 */
[----:B------:R-:W-:-:S02]  /*2a7d0*/  USHF.R.U64 UR16, UR8, UR11, UR9 ;  /* 0x0000000b08107299 */ /* 0x000fc40008001209 */
[----:B------:R-:W-:Y:S01]  /*2a7e0*/  USHF.R.U32.HI UR8, URZ, UR11, UR9 ;  /* 0x0000000b3f087299 */ /* 0x000fe20008011609 */
[----:B0-----:R-:W-:Y:S01]  /*2a7f0*/  R2UR UR14, R0 ;  /* 0x00000000000e72ca */ /* 0x001fe200000e0000 */
[----:B------:R-:W-:Y:S01]  /*2a800*/  ULDC UR17, c[0x0][0x608] ;  /* 0x0001820000117ab9 */ /* 0x000fe20000000800 */
[----:B------:R-:W-:Y:S01]  /*2a810*/  ULOP3.LUT UR44, URZ, UR15, URZ, 0x33, !UPT ;  /* 0x0000000f3f2c7292 */ /* 0x000fe2000f8e333f */
[----:B------:R-:W-:Y:S01]  /*2a820*/  ISETP.NE.AND.EX P0, PT, RZ, UR5, PT, P0 ;  /* 0x00000005ff007c0c */ /* 0x000fe2000bf05300 */
[----:B------:R-:W-:Y:S02]  /*2a830*/  USHF.R.U64 UR15, UR16, UR17, UR8 ;  /* 0x00000011100f7299 */ /* 0x000fe40008001208 */
[----:B------:R-:W-:Y:S02]  /*2a840*/  USHF.R.U32.HI UR8, URZ, UR17, UR8 ;  /* 0x000000113f087299 */ /* 0x000fe40008011608 */
[----:B------:R-:W-:Y:S02]  /*2a850*/  UIADD3 UR12, -UR12, URZ, URZ ;  /* 0x0000003f0c0c7290 */ /* 0x000fe4000fffe13f */
[----:B------:R-:W-:Y:S01]  /*2a860*/  USHF.R.U64 UR17, UR15, UR21, UR8 ;  /* 0x000000150f117299 */ /* 0x000fe20008001208 */
[----:B------:R-:W-:Y:S01]  /*2a870*/  UMOV UR19, 0x1 ;  /* 0x0000000100137882 */ /* 0x000fe20000000000 */
[----:B------:R-:W-:Y:S01]  /*2a880*/  ULDC UR13, c[0x0][0x144] ;  /* 0x00005100000d7ab9 */ /* 0x000fe20000000800 */
[----:B------:R-:W-:Y:S01]  /*2a890*/  ULDC UR7, c[0x0][0x600] ;  /* 0x0001800000077ab9 */ /* 0x000fe20000000800 */
[----:B------:R-:W-:-:S02]  /*2a8a0*/  USHF.L.U32 UR24, UR19, UR21, URZ ;  /* 0x0000001513187299 */ /* 0x000fc4000800063f */
[----:B------:R-:W-:Y:S02]  /*2a8b0*/  USHF.R.U32.HI UR8, URZ, UR21, UR8 ;  /* 0x000000153f087299 */ /* 0x000fe40008011608 */
[----:B------:R-:W-:Y:S02]  /*2a8c0*/  UIMAD UR21, UR13, UR12, UR6 ;  /* 0x0000000c0d1572a4 */ /* 0x000fe4000f8e0206 */
[----:B------:R-:W-:Y:S02]  /*2a8d0*/  UIADD3 UR20, UR7, -0x1, URZ ;  /* 0xffffffff07147890 */ /* 0x000fe4000fffe03f */
[----:B------:R-:W-:Y:S01]  /*2a8e0*/  UIADD3 UR19, -UR14, URZ, URZ ;  /* 0x0000003f0e137290 */ /* 0x000fe2000fffe13f */
[----:B------:R-:W-:Y:S01]  /*2a8f0*/  ULDC UR25, c[0x0][0x148] ;  /* 0x0000520000197ab9 */ /* 0x000fe20000000800 */
[----:B------:R-:W-:Y:S01]  /*2a900*/  ULDC UR22, c[0x0][0x648] ;  /* 0x0001920000167ab9 */ /* 0x000fe20000000800 */
[----:B------:R-:W-:Y:S01]  /*2a910*/  ULDC UR23, c[0x0][0x638] ;  /* 0x00018e0000177ab9 */ /* 0x000fe20000000800 */
        /* <DEDUP_REMOVED lines=14> */
.L_x_667:
[----:B------:R-:W-:Y:S01]  /*2aa00*/  UISETP.NE.AND UP0, UPT, UR39, URZ, UPT ;  /* 0x0000003f2700728c */ /* 0x000fe2000bf05270 */
[----:B------:R-:W-:Y:S01]  /*2aa10*/  IMAD.MOV.U32 R0, RZ, RZ, 0x1 ;  /* 0x00000001ff007424 */ /* 0x000fe200078e00ff */
[----:B------:R-:W-:Y:S02]  /*2aa20*/  USHF.R.U64 UR4, UR6, UR22, UR8 ;  /* 0x0000001606047299 */ /* 0x000fe40008001208 */
[----:B------:R-:W-:Y:S02]  /*2aa30*/  ULOP3.LUT UR44, UR15, UR44, URZ, 0xc0, !UPT ;  /* 0x0000002c0f2c7292 */ /* 0x000fe4000f8ec03f */
[----:B------:R-:W-:Y:S02]  /*2aa40*/  UIADD3 UR5, -UR4, URZ, URZ ;  /* 0x0000003f04057290 */ /* 0x000fe4000fffe13f */
[----:B------:R-:W-:Y:S02]  /*2aa50*/  UIMAD UR44, UR24, UR4, UR44 ;  /* 0x00000004182c72a4 */ /* 0x000fe4000f8e022c */
[----:B------:R-:W-:-:S02]  /*2aa60*/  ULOP3.LUT UR16, UR16, UR20, URZ, 0xc0, !UPT ;  /* 0x0000001410107292 */ /* 0x000fc4000f8ec03f */
[----:B------:R-:W-:Y:S02]  /*2aa70*/  @UP0 UIMAD UR21, UR25, UR19, UR18 ;  /* 0x00000013191502a4 */ /* 0x000fe4000f8e0212 */
[----:B------:R-:W-:-:S03]  /*2aa80*/  UIMAD UR4, UR5, UR23, UR17 ;  /* 0x00000017050472a4 */ /* 0x000fc6000f8e0211 */
[----:B------:R-:W-:Y:S01]  /*2aa90*/  ULDC UR5, c[0x0][0x610] ;  /* 0x0001840000057ab9 */ /* 0x000fe20000000800 */
[----:B------:R-:W-:Y:S02]  /*2aaa0*/  UIMAD UR4, UR4, UR7, UR16 ;  /* 0x00000007040472a4 */ /* 0x000fe4000f8e0210 */
[----:B------:R-:W-:-:S04]  /*2aab0*/  UIMAD UR44, UR44, UR5, UR21 ;  /* 0x000000052c2c72a4 */ /* 0x000fc8000f8e0215 */
[----:B------:R-:W-:Y:S02]  /*2aac0*/  USEL UR43, UR4, UR44, !UP0 ;  /* 0x0000002c042b7287 */ /* 0x000fe4000c000000 */
[----:B------:R-:W-:-:S12]  /*2aad0*/  USEL UR44, UR44, UR4, !UP0 ;  /* 0x000000042c2c7287 */ /* 0x000fd8000c000000 */
.L_x_665:
[----:B------:R-:W-:-:S13]  /*2aae0*/  LOP3.LUT P0, RZ, R0, 0xff, RZ, 0xc0, !PT ;  /* 0x000000ff00ff7812 */ /* 0x000fda000780c0ff */
[----:B------:R-:W-:Y:S05]  /*2aaf0*/  @P0 BRA `(.L_x_668) ;  /* 0xfffffd6800240947 */ /* 0x000fea000383ffff */
[----:B------:R-:W-:Y:S05]  /*2ab00*/  EXIT ;  /* 0x000000000000794d */ /* 0x000fea0003800000 */
.L_x_7:
[----:B------:R-:W2:Y:S01]  /*2ab10*/  LDL R5, [R1+0x1ec] ;  /* 0x0001ec0001057983 */ /* 0x000ea20000100800 */
[----:B------:R-:W-:-:S03]  /*2ab20*/  ULDC.64 UR4, c[0x0][0x650] ;  /* 0x0001940000047ab9 */ /* 0x000fc60000000a00 */
[----:B------:R-:W3:Y:S01]  /*2ab30*/  LDL R4, [R1+0x1e8] ;  /* 0x0001e80001047983 */ /* 0x000ee20000100800 */
[----:B0-----:R-:W-:Y:S01]  /*2ab40*/  PRMT R0, RZ, 0x7610, R0 ;  /* 0x00007610ff007816 */ /* 0x001fe20000000000 */
[----:B------:R-:W-:Y:S01]  /*2ab50*/  IMAD.MOV.U32 R2, RZ, RZ, -0x1 ;  /* 0xffffffffff027424 */ /* 0x000fe200078e00ff */
[----:B------:R-:W-:Y:S01]  /*2ab60*/  MOV R3, 0xffffffff ;  /* 0xffffffff00037802 */ /* 0x000fe20000000f00 */
[----:B------:R-:W-:Y:S01]  /*2ab70*/  IMAD.MOV.U32 R10, RZ, RZ, -0x1 ;  /* 0xffffffffff0a7424 */ /* 0x000fe200078e00ff */
[----:B--2---:R-:W-:-:S04]  /*2ab80*/  ISETP.GE.U32.AND P0, PT, R5, UR4, PT ;  /* 0x0000000405007c0c */ /* 0x004fc8000bf06070 */
[----:B---3--:R-:W-:-:S13]  /*2ab90*/  ISETP.GE.U32.AND.EX P0, PT, R4, UR5, PT, P0 ;  /* 0x0000000504007c0c */ /* 0x008fda000bf06100 */
        /* <DEDUP_REMOVED lines=21> */
.L_x_670:
[----:B------:R-:W-:Y:S01]  /*2acf0*/  USHF.R.U64 UR4, UR14, UR19, UR15 ;  /* 0x000000130e047299 */ /* 0x000fe2000800120f */
[----:B------:R-:W-:Y:S01]  /*2ad00*/  R2UR UR7, R4 ;  /* 0x00000000040772ca */ /* 0x000fe200000e0000 */
[----:B------:R-:W-:Y:S02]  /*2ad10*/  USHF.R.U32.HI UR5, URZ, UR19, UR15 ;  /* 0x000000133f057299 */ /* 0x000fe4000801160f */
[----:B------:R-:W-:Y:S01]  /*2ad20*/  UIADD3 UR13, UP0, URZ, -UR4, URZ ;  /* 0x800000043f0d7290 */ /* 0x000fe2000ff1e03f */
[----:B------:R-:W-:Y:S01]  /*2ad30*/  ULDC.64 UR14, c[0x0][0x620] ;  /* 0x00018800000e7ab9 */ /* 0x000fe20000000a00 */
[----:B------:R-:W-:Y:S02]  /*2ad40*/  UMOV UR6, UR20 ;  /* 0x0000001400067c82 */ /* 0x000fe40008000000 */
[----:B------:R-:W-:Y:S02]  /*2ad50*/  UIADD3.X UR5, URZ, ~UR5, URZ, UP0, !UPT ;  /* 0x800000053f057290 */ /* 0x000fe400087fe43f */
[----:B------:R-:W-:-:S02]  /*2ad60*/  UISETP.NE.AND UP1, UPT, UR39, URZ, UPT ;  /* 0x0000003f2700728c */ /* 0x000fc4000bf25270 */
[----:B------:R-:W-:Y:S02]  /*2ad70*/  UIMAD UR5, UR5, UR14, URZ ;  /* 0x0000000e050572a4 */ /* 0x000fe4000f8e023f */
[----:B------:R-:W-:Y:S02]  /*2ad80*/  UIMAD.WIDE.U32 UR6, UR13, UR14, UR6 ;  /* 0x0000000e0d0672a5 */ /* 0x000fe4000f8e0006 */
[----:B------:R-:W-:Y:S01]  /*2ad90*/  UIMAD UR5, UR13, UR15, UR5 ;  /* 0x0000000f0d0572a4 */ /* 0x000fe2000f8e0205 */
[----:B------:R-:W-:Y:S02]  /*2ada0*/  ULDC UR14, c[0x0][0x608] ;  /* 0x00018200000e7ab9 */ /* 0x000fe40000000800 */
[----:B------:R-:W-:Y:S01]  /*2adb0*/  ULDC UR13, c[0x0][0x618] ;  /* 0x00018600000d7ab9 */ /* 0x000fe20000000800 */
[----:B------:R-:W-:Y:S01]  /*2adc0*/  UIADD3 UR5, UR7, UR5, URZ ;  /* 0x0000000507057290 */ /* 0x000fe2000fffe03f */
[----:B------:R-:W-:Y:S01]  /*2add0*/  ULDC UR22, c[0x0][0x658] ;  /* 0x0001960000167ab9 */ /* 0x000fe20000000800 */
[----:B------:R-:W-:-:S02]  /*2ade0*/  @UP1 UIMAD UR8, UR11, UR12, UR10 ;  /* 0x0000000c0b0812a4 */ /* 0x000fc4000f8e020a */
[----:B------:R-:W-:Y:S02]  /*2adf0*/  USHF.R.U64 UR17, UR6, UR13, UR5 ;  /* 0x0000000d06117299 */ /* 0x000fe40008001205 */
[----:B------:R-:W-:Y:S01]  /*2ae00*/  USHF.R.U32.HI UR5, URZ, UR13, UR5 ;  /* 0x0000000d3f057299 */ /* 0x000fe20008011605 */
[----:B------:R-:W-:Y:S01]  /*2ae10*/  ULDC.64 UR6, c[0x0][0x640] ;  /* 0x0001900000067ab9 */ /* 0x000fe20000000a00 */
[----:B------:R-:W-:Y:S01]  /*2ae20*/  UMOV UR10, 0xffffffff ;  /* 0xffffffff000a7882 */ /* 0x000fe20000000000 */
[----:B------:R-:W-:Y:S01]  /*2ae30*/  ISETP.NE.U32.AND P0, PT, RZ, UR6, PT ;  /* 0x00000006ff007c0c */ /* 0x000fe2000bf05070 */
[----:B------:R-:W-:Y:S02]  /*2ae40*/  USHF.R.U64 UR18, UR17, UR14, UR5 ;  /* 0x0000000e11127299 */ /* 0x000fe40008001205 */
[----:B------:R-:W-:Y:S01]  /*2ae50*/  USHF.R.U32.HI UR5, URZ, UR14, UR5 ;  /* 0x0000000e3f057299 */ /* 0x000fe20008011605 */
[----:B------:R-:W-:Y:S01]  /*2ae60*/  ISETP.NE.AND.EX P0, PT, RZ, UR7, PT, P0 ;  /* 0x00000007ff007c0c */ /* 0x000fe2000bf05300 */
[----:B------:R-:W-:-:S02]  /*2ae70*/  USHF.L.U32 UR11, UR10, UR22, URZ ;  /* 0x000000160a0b7299 */ /* 0x000fc4000800063f */
[----:B------:R-:W-:Y:S01]  /*2ae80*/  USHF.R.U64 UR19, UR18, UR22, UR5 ;  /* 0x0000001612137299 */ /* 0x000fe20008001205 */
[----:B------:R-:W-:Y:S01]  /*2ae90*/  ULDC UR20, c[0x0][0x600] ;  /* 0x0001800000147ab9 */ /* 0x000fe20000000800 */
[----:B------:R-:W-:Y:S02]  /*2aea0*/  USHF.R.U32.HI UR10, URZ, UR22, UR5 ;  /* 0x000000163f0a7299 */ /* 0x000fe40008011605 */
[----:B------:R-:W-:Y:S02]  /*2aeb0*/  UIADD3 UR21, UR20, -0x1, URZ ;  /* 0xffffffff14157890 */ /* 0x000fe4000fffe03f */
[----:B------:R-:W-:Y:S01]  /*2aec0*/  ULOP3.LUT UR26, URZ, UR11, URZ, 0x33, !UPT ;  /* 0x0000000b3f1a7292 */ /* 0x000fe2000f8e333f */
        /* <DEDUP_REMOVED lines=17> */
.L_x_671:
[----:B------:R-:W-:Y:S01]  /*2afe0*/  USHF.R.U64 UR6, UR5, UR23, UR10 ;  /* 0x0000001705067299 */ /* 0x000fe2000800120a */
[----:B------:R-:W-:Y:S01]  /*2aff0*/  IMAD.MOV.U32 R0, RZ, RZ, 0x1 ;  /* 0x00000001ff007424 */ /* 0x000fe200078e00ff */
[----:B------:R-:W-:Y:S01]  /*2b000*/  USHF.L.U32 UR25, UR25, UR22, URZ ;  /* 0x0000001619197299 */ /* 0x000fe2000800063f */
[----:B------:R-:W-:Y:S01]  /*2b010*/  IMAD.U32 R10, RZ, RZ, UR4 ;  /* 0x00000004ff0a7e24 */ /* 0x000fe2000f8e00ff */
[----:B------:R-:W-:Y:S02]  /*2b020*/  ULOP3.LUT UR5, UR18, UR26, URZ, 0xc0, !UPT ;  /* 0x0000001a12057292 */ /* 0x000fe4000f8ec03f */
[----:B------:R-:W-:Y:S02]  /*2b030*/  UIADD3 UR7, -UR6, URZ, URZ ;  /* 0x0000003f06077290 */ /* 0x000fe4000fffe13f */
[----:B------:R-:W-:Y:S02]  /*2b040*/  UIMAD UR6, UR25, UR6, UR5 ;  /* 0x00000006190672a4 */ /* 0x000fe4000f8e0205 */
[----:B------:R-:W-:-:S02]  /*2b050*/  ULOP3.LUT UR17, UR17, UR21, URZ, 0xc0, !UPT ;  /* 0x0000001511117292 */ /* 0x000fc4000f8ec03f */
[----:B------:R-:W-:Y:S02]  /*2b060*/  UIMAD UR5, UR7, UR24, UR19 ;  /* 0x00000018070572a4 */ /* 0x000fe4000f8e0213 */
[----:B------:R-:W-:Y:S01]  /*2b070*/  UISETP.NE.AND UP0, UPT, UR39, URZ, UPT ;  /* 0x0000003f2700728c */ /* 0x000fe2000bf05270 */
[----:B------:R-:W-:Y:S01]  /*2b080*/  ULDC UR7, c[0x0][0x610] ;  /* 0x0001840000077ab9 */ /* 0x000fe20000000800 */
[----:B------:R-:W-:Y:S02]  /*2b090*/  UIMAD UR5, UR5, UR20, UR17 ;  /* 0x00000014050572a4 */ /* 0x000fe4000f8e0211 */
[----:B------:R-:W-:-:S04]  /*2b0a0*/  UIMAD UR8, UR6, UR7, UR8 ;  /* 0x00000007060872a4 */ /* 0x000fc8000f8e0208 */
[----:B------:R-:W-:Y:S02]  /*2b0b0*/  USEL UR6, UR5, UR8, !UP0 ;  /* 0x0000000805067287 */ /* 0x000fe4000c000000 */
[----:B------:R-:W-:-:S04]  /*2b0c0*/  USEL UR8, UR8, UR5, !UP0 ;  /* 0x0000000508087287 */ /* 0x000fc8000c000000 */
[----:B------:R-:W-:Y:S02]  /*2b0d0*/  IMAD.U32 R2, RZ, RZ, UR6 ;  /* 0x00000006ff027e24 */ /* 0x000fe4000f8e00ff */
[----:B------:R-:W-:-:S07]  /*2b0e0*/  IMAD.U32 R3, RZ, RZ, UR8 ;  /* 0x00000008ff037e24 */ /* 0x000fce000f8e00ff */
.L_x_669:
[----:B------:R-:W-:-:S08]  /*2b0f0*/  NOP ;  /* 0x0000000000007918 */ /* 0x000fd00000000000 */
[----:B-1----:R-:W0:-:S00]  /*2b100*/  USETMAXREG.DEALLOC.CTAPOOL 0x18 ;  /* 0x00000018000079c8 */ /* 0x002e0000080e0500 */
[----:B------:R-:W-:-:S13]  /*2b110*/  ISETP.NE.AND P0, PT, RZ, UR9, PT ;  /* 0x00000009ff007c0c */ /* 0x000fda000bf05270 */
[----:B------:R-:W-:Y:S05]  /*2b120*/  @P0 EXIT ;  /* 0x000000000000094d */ /* 0x000fea0003800000 */
[----:B0-----:R-:W-:Y:S01]  /*2b130*/  LOP3.LUT P0, RZ, R0, 0xff, RZ, 0xc0, !PT ;  /* 0x000000ff00ff7812 */ /* 0x001fe2000780c0ff */
[----:B------:R-:W-:Y:S01]  /*2b140*/  IMAD.MOV.U32 R6, RZ, RZ, RZ ;  /* 0x000000ffff067224 */ /* 0x000fe200078e00ff */
[----:B------:R-:W-:-:S11]  /*2b150*/  MOV R0, 0x1 ;  /* 0x0000000100007802 */ /* 0x000fd60000000f00 */
[----:B------:R-:W-:Y:S05]  /*2b160*/  @!P0 BRA `(.L_x_672) ;  /* 0x0000000c00708947 */ /* 0x000fea0003800000 */
[----:B------:R-:W0:Y:S01]  /*2b170*/  LDC R0, c[0x0][0x28c] ;  /* 0x0000a300ff007b82 */ /* 0x000e220000000800 */
[----:B------:R-:W1:Y:S01]  /*2b180*/  S2R R11, SR_CgaCtaId ;  /* 0x00000000000b7919 */ /* 0x000e620000008800 */
[----:B------:R-:W-:Y:S01]  /*2b190*/  ULDC UR5, c[0x0][0x658] ;  /* 0x0001960000057ab9 */ /* 0x000fe20000000800 */
[----:B------:R-:W-:Y:S01]  /*2b1a0*/  UMOV UR7, 0xffffffff ;  /* 0xffffffff00077882 */ /* 0x000fe20000000000 */
[----:B------:R-:W-:Y:S01]  /*2b1b0*/  ULDC UR6, c[0x0][0xc] ;  /* 0x0000030000067ab9 */ /* 0x000fe20000000800 */
[----:B------:R-:W-:Y:S01]  /*2b1c0*/  USHF.L.U32 UR9, UR7, UR5, URZ ;  /* 0x0000000507097299 */ /* 0x000fe2000800063f */
[----:B------:R-:W-:Y:S01]  /*2b1d0*/  BSSY B0, `(.L_x_672) ;  /* 0x00000d5000007945 */ /* 0x000fe20003800000 */
[----:B------:R-:W-:Y:S01]  /*2b1e0*/  UMOV UR8, 0x1 ;  /* 0x0000000100087882 */ /* 0x000fe20000000000 */
[----:B------:R-:W-:Y:S01]  /*2b1f0*/  ULDC UR7, c[0x0][0x10] ;  /* 0x0000040000077ab9 */ /* 0x000fe20000000800 */
[----:B------:R-:W-:Y:S01]  /*2b200*/  USHF.L.U32 UR5, UR8, UR5, URZ ;  /* 0x0000000508057299 */ /* 0x000fe2000800063f */
[----:B------:R-:W-:Y:S01]  /*2b210*/  IMAD.MOV.U32 R8, RZ, RZ, 0x1 ;  /* 0x00000001ff087424 */ /* 0x000fe200078e00ff */
[----:B------:R-:W-:Y:S01]  /*2b220*/  UIMAD.WIDE.U32 UR6, UR6, UR7, URZ ;  /* 0x00000007060672a5 */ /* 0x000fe2000f8e003f */
[----:B------:R-:W-:Y:S01]  /*2b230*/  IMAD.MOV.U32 R6, RZ, RZ, RZ ;  /* 0x000000ffff067224 */ /* 0x000fe200078e00ff */
[----:B------:R-:W-:Y:S01]  /*2b240*/  ULDC UR8, c[0x0][0x14] ;  /* 0x0000050000087ab9 */ /* 0x000fe20000000800 */
[----:B------:R-:W-:Y:S01]  /*2b250*/  ULDC UR4, c[0x0][0x600] ;  /* 0x0001800000047ab9 */ /* 0x000fe20000000800 */
[----:B------:R-:W-:-:S02]  /*2b260*/  UIMAD.WIDE.U32 UR20, UR6, UR8, URZ ;  /* 0x00000008061472a5 */ /* 0x000fc4000f8e003f */
[----:B------:R-:W-:Y:S02]  /*2b270*/  UIMAD UR7, UR7, UR8, URZ ;  /* 0x00000008070772a4 */ /* 0x000fe4000f8e023f */
[----:B------:R-:W-:Y:S02]  /*2b280*/  ULOP3.LUT UR24, UR38, 0x2, URZ, 0xfc, !UPT ;  /* 0x0000000226187892 */ /* 0x000fe4000f8efc3f */
[----:B------:R-:W-:Y:S02]  /*2b290*/  UIADD3 UR4, UR4, -0x1, URZ ;  /* 0xffffffff04047890 */ /* 0x000fe4000fffe03f */
[----:B------:R-:W-:Y:S01]  /*2b2a0*/  ULOP3.LUT UR6, URZ, UR9, URZ, 0x33, !UPT ;  /* 0x000000093f067292 */ /* 0x000fe2000f8e333f */
[----:B0-----:R-:W-:Y:S01]  /*2b2b0*/  VIADD R0, R0, 0x3f ;  /* 0x0000003f00007836 */ /* 0x001fe20000000000 */
[----:B------:R-:W-:Y:S01]  /*2b2c0*/  UIADD3 UR7, UR21, UR7, URZ ;  /* 0x0000000715077290 */ /* 0x000fe2000fffe03f */
[----:B------:R-:W-:-:S03]  /*2b2d0*/  ULDC.64 UR22, c[0x0][0x198] ;  /* 0x0000660000167ab9 */ /* 0x000fc60000000a00 */
[----:B------:R-:W-:-:S04]  /*2b2e0*/  SHF.R.S32.HI R5, RZ, 0x1f, R0 ;  /* 0x0000001fff057819 */ /* 0x000fc80000011400 */
[----:B------:R-:W-:Y:S01]  /*2b2f0*/  LEA.HI R5, R5, R0, RZ, 0x6 ;  /* 0x0000000005057211 */ /* 0x000fe200078f30ff */
[----:B------:R-:W-:Y:S01]  /*2b300*/  IMAD.MOV.U32 R0, RZ, RZ, 0x1 ;  /* 0x00000001ff007424 */ /* 0x000fe200078e00ff */
[----:B-1----:R-:W-:Y:S02]  /*2b310*/  LOP3.LUT R11, R11, 0x1, RZ, 0xc0, !PT ;  /* 0x000000010b0b7812 */ /* 0x002fe400078ec0ff */
[----:B------:R-:W-:-:S05]  /*2b320*/  SHF.R.S32.HI R7, RZ, 0x6, R5 ;  /* 0x00000006ff077819 */ /* 0x000fca0000011405 */
[----:B------:R-:W-:-:S07]  /*2b330*/  VIADD R16, R7, 0x1 ;  /* 0x0000000107107836 */ /* 0x000fce0000000000 */
.L_x_683:
[----:B------:R-:W-:-:S03]  /*2b340*/  UMOV UR8, 0xffffffff ;  /* 0xffffffff00087882 */ /* 0x000fc60000000000 */
[----:B------:R-:W-:Y:S05]  /*2b350*/  BRA.DIV UR8, `(.L_x_673) ;  /* 0x0000000e089c7947 */ /* 0x000fea000b800000 */
[----:B------:R-:W-:-:S13]  /*2b360*/  ELECT P6, URZ, PT ;  /* 0x00000000003f782f */ /* 0x000fda00038c0000 */
.L_x_692:
[----:B------:R-:W0:Y:S01]  /*2b370*/  LDC R4, c[0x0][0x28c] ;  /* 0x0000a300ff047b82 */ /* 0x000e220000000800 */
[----:B------:R-:W-:Y:S01]  /*2b380*/  BSSY B1, `(.L_x_674) ;  /* 0x000003c000017945 */ /* 0x000fe20003800000 */
[----:B0-----:R-:W-:-:S13]  /*2b390*/  ISETP.LT.OR P6, PT, R4, 0x1, !P6 ;  /* 0x000000010400780c */ /* 0x001fda00077c1670 */
[----:B------:R-:W-:Y:S05]  /*2b3a0*/  @P6 BRA `(.L_x_675) ;  /* 0x0000000000e46947 */ /* 0x000fea0003800000 */
[----:B------:R-:W-:Y:S01]  /*2b3b0*/  LEA R5, R2, R11, 0x1 ;  /* 0x0000000b02057211 */ /* 0x000fe200078e08ff */
[----:B------:R-:W-:Y:S02]  /*2b3c0*/  IMAD.SHL.U32 R2, R3, 0x200, RZ ;  /* 0x0000020003027824 */ /* 0x000fe400078e00ff */
[----:B------:R-:W-:Y:S02]  /*2b3d0*/  IMAD.MOV.U32 R13, RZ, RZ, RZ ;  /* 0x000000ffff0d7224 */ /* 0x000fe400078e00ff */
[----:B------:R-:W-:Y:S02]  /*2b3e0*/  IMAD R5, R5, 0x50, RZ ;  /* 0x0000005005057824 */ /* 0x000fe400078e02ff */
[----:B------:R-:W-:Y:S02]  /*2b3f0*/  IMAD.MOV.U32 R4, RZ, RZ, R16 ;  /* 0x000000ffff047224 */ /* 0x000fe400078e0010 */
[----:B------:R-:W-:Y:S02]  /*2b400*/  IMAD.MOV.U32 R3, RZ, RZ, R0 ;  /* 0x000000ffff037224 */ /* 0x000fe400078e0000 */
[----:B------:R-:W-:-:S07]  /*2b410*/  IMAD.MOV.U32 R12, RZ, RZ, R6 ;  /* 0x000000ffff0c7224 */ /* 0x000fce00078e0006 */
.L_x_678:
[----:B------:R-:W0:Y:S01]  /*2b420*/  S2R R14, SR_CgaCtaId ;  /* 0x00000000000e7919 */ /* 0x000e220000008800 */
[----:B------:R-:W-:-:S04]  /*2b430*/  MOV R9, 0x400 ;  /* 0x0000040000097802 */ /* 0x000fc80000000f00 */
[----:B0-----:R-:W-:Y:S02]  /*2b440*/  LEA R9, R14, R9, 0x18 ;  /* 0x000000090e097211 */ /* 0x001fe400078ec0ff */
[----:B------:R-:W-:-:S03]  /*2b450*/  SHF.L.U32 R14, R3, 0x1f, RZ ;  /* 0x0000001f030e7819 */ /* 0x000fc600000006ff */
[----:B------:R-:W-:-:S04]  /*2b460*/  IMAD R15, R12, 0x8, R9 ;  /* 0x000000080c0f7824 */ /* 0x000fc800078e0209 */
[----:B------:R-:W0:Y:S02]  /*2b470*/  SYNCS.PHASECHK.TRANS64.TRYWAIT P0, [R15+URZ+0x10], R14 ;  /* 0x0000100e0f0075a7 */ /* 0x000e24000800017f */
[----:B0-----:R-:W-:Y:S05]  /*2b480*/  @!P0 BRA `(.L_x_676) ;  /* 0x0000000c00708947 */ /* 0x001fea0003800000 */
.L_x_693:
[----:B------:R-:W1:Y:S01]  /*2b490*/  S2R R17, SR_TID.X ;  /* 0x0000000000117919 */ /* 0x000e620000002100 */
[----:B------:R-:W-:-:S04]  /*2b4a0*/  UPRMT UR8, UR24, 0x9910, URZ ;  /* 0x0000991018087896 */ /* 0x000fc8000800003f */
[----:B------:R-:W-:Y:S01]  /*2b4b0*/  UISETP.NE.AND UP0, UPT, UR8, 0x2, UPT ;  /* 0x000000020800788c */ /* 0x000fe2000bf05270 */
[----:B-1----:R-:W-:-:S13]  /*2b4c0*/  LOP3.LUT P0, RZ, R17, 0x7f, RZ, 0xc0, !PT ;  /* 0x0000007f11ff7812 */ /* 0x002fda000780c0ff */
[----:B0-----:R-:W0:Y:S02]  /*2b4d0*/  @!P0 LDC R14, c[0x0][0x500] ;  /* 0x00014000ff0e8b82 */ /* 0x001e240000000800 */
[----:B0-----:R0:W-:Y:S01]  /*2b4e0*/  @!P0 SYNCS.ARRIVE.TRANS64 RZ, [R15+URZ], R14 ;  /* 0x0000000e0fff89a7 */ /* 0x0011e2000800003f */
[----:B------:R-:W-:-:S13]  /*2b4f0*/  PLOP3.LUT P0, PT, PT, PT, UP0, 0x80, 0x0 ;  /* 0x000000000000781c */ /* 0x000fda0003f0f008 */
[----:B0-----:R-:W-:Y:S05]  /*2b500*/  @P0 BRA `(.L_x_677) ;  /* 0x0000000000040947 */ /* 0x001fea0003800000 */
[----:B------:R-:W-:Y:S01]  /*2b510*/  BPT.TRAP 0x1 ;  /* 0x000000040000795c */ /* 0x000fe20000300000 */
.L_x_677:
[----:B------:R-:W-:Y:S01]  /*2b520*/  LEA R14, R12, R9, 0x10 ;  /* 0x000000090c0e7211 */ /* 0x000fe200078e80ff */
[----:B------:R-:W-:Y:S01]  /*2b530*/  VIADD R4, R4, 0xffffffff ;  /* 0xffffffff04047836 */ /* 0x000fe20000000000 */
[----:B------:R-:W-:Y:S01]  /*2b540*/  R2UR UR18, R2 ;  /* 0x00000000021272ca */ /* 0x000fe200000e0000 */
[----:B------:R-:W-:Y:S01]  /*2b550*/  UIADD3 UR14, UP0, UR22, 0xf0, URZ ;  /* 0x000000f0160e7890 */ /* 0x000fe2000ff1e03f */
[----:B------:R-:W-:Y:S01]  /*2b560*/  R2UR UR8, R14 ;  /* 0x000000000e0872ca */ /* 0x000fe200000e0000 */
[----:B------:R-:W-:Y:S01]  /*2b570*/  IMAD R14, R12, 0x2, R11 ;  /* 0x000000020c0e7824 */ /* 0x000fe200078e020b */
[----:B------:R-:W-:Y:S01]  /*2b580*/  R2UR UR9, R15 ;  /* 0x000000000f0972ca */ /* 0x000fe200000e0000 */
[----:B------:R-:W-:Y:S01]  /*2b590*/  UIADD3 UR26, UP1, UR22, 0x1f0, URZ ;  /* 0x000001f0161a7890 */ /* 0x000fe2000ff3e03f */
[----:B------:R-:W-:Y:S01]  /*2b5a0*/  R2UR UR10, R13 ;  /* 0x000000000d0a72ca */ /* 0x000fe200000e0000 */
[----:B------:R-:W-:Y:S01]  /*2b5b0*/  IMAD R14, R14, 0x1400, RZ ;  /* 0x000014000e0e7824 */ /* 0x000fe200078e02ff */
[----:B------:R-:W-:Y:S01]  /*2b5c0*/  R2UR UR12, R10 ;  /* 0x000000000a0c72ca */ /* 0x000fe200000e0000 */
[----:B------:R-:W-:Y:S01]  /*2b5d0*/  UIADD3.X UR15, URZ, UR23, URZ, UP0, !UPT ;  /* 0x000000173f0f7290 */ /* 0x000fe200087fe43f */
[----:B------:R-:W-:Y:S01]  /*2b5e0*/  R2UR UR19, R5 ;  /* 0x00000000051372ca */ /* 0x000fe200000e0000 */
[----:B------:R-:W-:Y:S01]  /*2b5f0*/  IMAD R14, R14, 0x2, R9 ;  /* 0x000000020e0e7824 */ /* 0x000fe200078e0209 */
[----:B------:R-:W-:Y:S01]  /*2b600*/  ISETP.GT.AND P1, PT, R4, 0x1, PT ;  /* 0x000000010400780c */ /* 0x000fe20003f24270 */
[----:B------:R-:W-:Y:S01]  /*2b610*/  VIADD R12, R12, 0x1 ;  /* 0x000000010c0c7836 */ /* 0x000fe20000000000 */
[----:B------:R-:W-:Y:S01]  /*2b620*/  UIADD3.X UR27, URZ, UR23, URZ, UP1, !UPT ;  /* 0x000000173f1b7290 */ /* 0x000fe20008ffe43f */
[----:B------:R-:W-:Y:S01]  /*2b630*/  VIADD R13, R13, 0x40 ;  /* 0x000000400d0d7836 */ /* 0x000fe20000000000 */
[----:B------:R-:W-:Y:S01]  /*2b640*/  R2UR UR11, R14 ;  /* 0x000000000e0b72ca */ /* 0x000fe200000e0000 */
[----:B------:R-:W-:Y:S01]  /*2b650*/  UIADD3 UR8, UR8, 0x100, URZ ;  /* 0x0000010008087890 */ /* 0x000fe2000fffe03f */
[----:B------:R-:W-:Y:S01]  /*2b660*/  ISETP.NE.AND P0, PT, R12, 0x2, PT ;  /* 0x000000020c00780c */ /* 0x000fe20003f05270 */
[----:B------:R-:W-:Y:S01]  /*2b670*/  UMOV UR16, 0x0 ;  /* 0x0000000000107882 */ /* 0x000fe20000000000 */
[----:B------:R-:W-:Y:S01]  /*2b680*/  UMOV UR17, 0x10000000 ;  /* 0x1000000000117882 */ /* 0x000fe20000000000 */
[----:B------:R-:W-:Y:S01]  /*2b690*/  UMOV UR25, 0x30000 ;  /* 0x0003000000197882 */ /* 0x000fe20000000000 */
[----:B------:R-:W-:-:S02]  /*2b6a0*/  SEL R14, RZ, 0x1, P0 ;  /* 0x00000001ff0e7807 */ /* 0x000fc40000000000 */
[----:B------:R-:W-:Y:S02]  /*2b6b0*/  SEL R12, R12, RZ, P0 ;  /* 0x000000ff0c0c7207 */ /* 0x000fe40000000000 */
[----:B------:R-:W-:-:S03]  /*2b6c0*/  LOP3.LUT R3, R3, R14, RZ, 0x3c, !PT ;  /* 0x0000000e03037212 */ /* 0x000fc600078e3cff */
[----:B------:R-:W-:-:S03]  /*2b6d0*/  UIADD3 UR13, UR11, 0x20100, URZ ;  /* 0x000201000b0d7890 */ /* 0x000fc6000fffe03f */
[----:B------:R-:W-:Y:S02]  /*2b6e0*/  UMOV UR11, UR18 ;  /* 0x00000012000b7c82 */ /* 0x000fe40008000000 */
[----:B------:R0:W-:Y:S02]  /*2b6f0*/  UTMALDG.3D [UR8], [UR14], desc[UR16] ;  /* 0x000010080e0075b4 */ /* 0x0001e40008011000 */
[----:B0-----:R-:W-:Y:S01]  /*2b700*/  UMOV UR8, UR13 ;  /* 0x0000000d00087c82 */ /* 0x001fe20008000000 */
[----:B------:R-:W-:Y:S02]  /*2b710*/  UMOV UR11, UR19 ;  /* 0x00000013000b7c82 */ /* 0x000fe40008000000 */
[----:B------:R0:W-:Y:S02]  /*2b720*/  UTMALDG.3D.MULTICAST [UR8], [UR26], UR25, desc[UR16] ;  /* 0x000010081a0073b4 */ /* 0x0001e40008011819 */
[----:B0-----:R-:W-:Y:S05]  /*2b730*/  @P1 BRA `(.L_x_678) ;  /* 0xfffffffc00381947 */ /* 0x001fea000383ffff */
.L_x_675:
[----:B------:R-:W-:Y:S05]  /*2b740*/  BSYNC B1 ;  /* 0x0000000000017941 */ /* 0x000fea0003800000 */
.L_x_674:
[----:B------:R-:W2:Y:S01]  /*2b750*/  LDL.LU R15, [R1+0x1e8] ;  /* 0x0001e800010f7983 */ /* 0x000ea20000300800 */
[----:B------:R-:W-:Y:S01]  /*2b760*/  LOP3.LUT P2, RZ, R8, 0xff, RZ, 0xc0, !PT ;  /* 0x000000ff08ff7812 */ /* 0x000fe2000784c0ff */
[----:B------:R-:W-:Y:S01]  /*2b770*/  IMAD.IADD R6, R7, 0x1, R6 ;  /* 0x0000000107067824 */ /* 0x000fe200078e0206 */
[----:B------:R-:W-:Y:S01]  /*2b780*/  ULDC.64 UR8, c[0x0][0x650] ;  /* 0x0001940000087ab9 */ /* 0x000fe20000000a00 */
[----:B------:R-:W3:Y:S01]  /*2b790*/  LDL.LU R14, [R1+0x1ec] ;  /* 0x0001ec00010e7983 */ /* 0x000ee20000300800 */
[----:B------:R-:W-:Y:S01]  /*2b7a0*/  BSSY B1, `(.L_x_679) ;  /* 0x0000075000017945 */ /* 0x000fe20003800000 */
[----:B------:R-:W-:Y:S01]  /*2b7b0*/  IMAD.MOV.U32 R10, RZ, RZ, -0x1 ;  /* 0xffffffffff0a7424 */ /* 0x000fe200078e00ff */
[----:B------:R-:W-:Y:S02]  /*2b7c0*/  SHF.R.U32.HI R2, RZ, 0x1, R6 ;  /* 0x00000001ff027819 */ /* 0x000fe40000011606 */
[----:B------:R-:W-:Y:S02]  /*2b7d0*/  ISETP.GT.U32.AND P0, PT, R6, 0x1, PT ;  /* 0x000000010600780c */ /* 0x000fe40003f04070 */
[----:B------:R-:W-:-:S02]  /*2b7e0*/  LOP3.LUT R2, R2, 0x1, RZ, 0xc0, !PT ;  /* 0x0000000102027812 */ /* 0x000fc400078ec0ff */
[C---:B------:R-:W-:Y:S01]  /*2b7f0*/  ISETP.LT.U32.AND P0, PT, R7.reuse, 0x2, P0 ;  /* 0x000000020700780c */ /* 0x040fe20000701070 */
[----:B------:R-:W0:Y:S01]  /*2b800*/  @P2 S2R R3, SR_CgaCtaId ;  /* 0x0000000000032919 */ /* 0x000e220000008800 */
[----:B------:R-:W-:Y:S02]  /*2b810*/  ISETP.NE.U32.AND P1, PT, R2, 0x1, PT ;  /* 0x000000010200780c */ /* 0x000fe40003f25070 */
[----:B------:R-:W-:Y:S02]  /*2b820*/  @P2 MOV R2, 0x400 ;  /* 0x0000040000022802 */ /* 0x000fe40000000f00 */
[----:B------:R-:W-:Y:S02]  /*2b830*/  ISETP.GT.U32.AND P1, PT, R7, 0x1, !P1 ;  /* 0x000000010700780c */ /* 0x000fe40004f24070 */
[----:B------:R-:W-:Y:S02]  /*2b840*/  LOP3.LUT R6, R6, 0x1, RZ, 0xc0, !PT ;  /* 0x0000000106067812 */ /* 0x000fe400078ec0ff */
[----:B------:R-:W-:-:S02]  /*2b850*/  PRMT R4, RZ, 0x7610, R4 ;  /* 0x00007610ff047816 */ /* 0x000fc40000000004 */
[----:B------:R-:W-:Y:S02]  /*2b860*/  PRMT R8, RZ, 0x7610, R8 ;  /* 0x00007610ff087816 */ /* 0x000fe40000000008 */
[----:B0-----:R-:W-:Y:S02]  /*2b870*/  @P2 LEA R2, R3, R2, 0x18 ;  /* 0x0000000203022211 */ /* 0x001fe400078ec0ff */
[----:B------:R-:W-:Y:S02]  /*2b880*/  SEL R3, RZ, 0x1, !P0 ;  /* 0x00000001ff037807 */ /* 0x000fe40004000000 */
[----:B------:R0:W-:Y:S02]  /*2b890*/  @P2 SYNCS.ARRIVE.TRANS64.A1T0 RZ, [R2+URZ+0x38], RZ ;  /* 0x000038ff02ff29a7 */ /* 0x0001e4000810003f */
[----:B0-----:R-:W-:-:S04]  /*2b8a0*/  SEL R2, RZ, 0x1, !P1 ;  /* 0x00000001ff027807 */ /* 0x001fc80004800000 */
[----:B------:R-:W-:Y:S01]  /*2b8b0*/  LOP3.LUT R0, R2, R0, R3, 0x96, !PT ;  /* 0x0000000002007212 */ /* 0x000fe200078e9603 */
[----:B------:R-:W-:Y:S01]  /*2b8c0*/  IMAD.MOV.U32 R2, RZ, RZ, -0x1 ;  /* 0xffffffffff027424 */ /* 0x000fe200078e00ff */
[----:B------:R-:W-:Y:S02]  /*2b8d0*/  MOV R3, 0xffffffff ;  /* 0xffffffff00037802 */ /* 0x000fe40000000f00 */
[----:B---3--:R-:W-:-:S04]  /*2b8e0*/  IADD3 R14, P0, R14, UR20, RZ ;  /* 0x000000140e0e7c10 */ /* 0x008fc8000ff1e0ff */
[----:B--2---:R-:W-:Y:S01]  /*2b8f0*/  IADD3.X R15, R15, UR7, RZ, P0, !PT ;  /* 0x000000070f0f7c10 */ /* 0x004fe200087fe4ff */
[----:B------:R0:W-:Y:S01]  /*2b900*/  STL [R1+0x1ec], R14 ;  /* 0x0001ec0e01007387 */ /* 0x0001e20000100800 */
[----:B------:R-:W-:-:S03]  /*2b910*/  ISETP.GE.U32.AND P0, PT, R14, UR8, PT ;  /* 0x000000080e007c0c */ /* 0x000fc6000bf06070 */
[----:B------:R0:W-:Y:S01]  /*2b920*/  STL [R1+0x1e8], R15 ;  /* 0x0001e80f01007387 */ /* 0x0001e20000100800 */
[----:B------:R-:W-:-:S13]  /*2b930*/  ISETP.GE.U32.AND.EX P0, PT, R15, UR9, PT, P0 ;  /* 0x000000090f007c0c */ /* 0x000fda000bf06100 */
[----:B0-----:R-:W-:Y:S05]  /*2b940*/  @P0 BRA `(.L_x_680) ;  /* 0x0000000400680947 */ /* 0x001fea0003800000 */
[----:B------:R-:W0:Y:S01]  /*2b950*/  S2UR UR8, SR_CTAID.X ;  /* 0x00000000000879c3 */ /* 0x000e220000002500 */
[----:B------:R-:W-:Y:S01]  /*2b960*/  ULDC.64 UR10, c[0x0][0x628] ;  /* 0x00018a00000a7ab9 */ /* 0x000fe20000000a00 */
[----:B------:R-:W-:Y:S01]  /*2b970*/  ULDC UR9, c[0x0][0x150] ;  /* 0x0000540000097ab9 */ /* 0x000fe20000000800 */
[----:B------:R-:W-:Y:S01]  /*2b980*/  ISETP.NE.U32.AND P0, PT, RZ, UR10, PT ;  /* 0x0000000aff007c0c */ /* 0x000fe2000bf05070 */
[----:B------:R-:W-:Y:S01]  /*2b990*/  ULDC UR12, c[0x0][0x630] ;  /* 0x00018c00000c7ab9 */ /* 0x000fe20000000800 */
[----:B------:R-:W-:Y:S01]  /*2b9a0*/  ULDC UR14, c[0x0][0x154] ;  /* 0x00005500000e7ab9 */ /* 0x000fe20000000800 */
[----:B------:R-:W-:Y:S01]  /*2b9b0*/  IMAD.MOV.U32 R3, RZ, RZ, R15 ;  /* 0x000000ffff037224 */ /* 0x000fe200078e000f */
[----:B------:R-:W-:Y:S01]  /*2b9c0*/  ISETP.NE.AND.EX P0, PT, RZ, UR11, PT, P0 ;  /* 0x0000000bff007c0c */ /* 0x000fe2000bf05300 */
[----:B------:R-:W1:Y:S01]  /*2b9d0*/  S2UR UR13, SR_CTAID.Y ;  /* 0x00000000000d79c3 */ /* 0x000e620000002600 */
[----:B0-----:R-:W-:-:S05]  /*2b9e0*/  I2FP.F32.U32 R2, UR8 ;  /* 0x0000000800027c45 */ /* 0x001fca0008201000 */
[----:B------:R-:W-:Y:S01]  /*2b9f0*/  FMUL R9, R2, UR9 ;  /* 0x0000000902097c20 */ /* 0x000fe20008400000 */
[----:B------:R-:W-:Y:S01]  /*2ba00*/  IMAD.MOV.U32 R2, RZ, RZ, R14 ;  /* 0x000000ffff027224 */ /* 0x000fe200078e000e */
[----:B-1----:R-:W-:-:S04]  /*2ba10*/  I2FP.F32.U32 R12, UR13 ;  /* 0x0000000d000c7c45 */ /* 0x002fc80008201000 */
[----:B------:R-:W0:Y:S01]  /*2ba20*/  F2I.U32.TRUNC.NTZ R9, R9 ;  /* 0x0000000900097305 */ /* 0x000e22000020f000 */
[----:B------:R-:W-:Y:S05]  /*2ba30*/  @!P0 BRA `(.L_x_681) ;  /* 0x0000000000288947 */ /* 0x000fea0003800000 */
[----:B------:R-:W-:Y:S02]  /*2ba40*/  ULDC UR9, c[0x0][0x634] ;  /* 0x00018d0000097ab9 */ /* 0x000fe40000000800 */
[----:B------:R-:W-:-:S05]  /*2ba50*/  IADD3 R3, P0, R14, UR9, RZ ;  /* 0x000000090e037c10 */ /* 0x000fca000ff1e0ff */
[----:B------:R-:W-:-:S04]  /*2ba60*/  IMAD.X R13, RZ, RZ, R15, P0 ;  /* 0x000000ffff0d7224 */ /* 0x000fc800000e060f */
[----:B------:R-:W-:-:S04]  /*2ba70*/  IMAD.WIDE.U32 R4, R13, UR10, RZ ;  /* 0x0000000a0d047c25 */ /* 0x000fc8000f8e00ff */
[----:B------:R-:W-:-:S04]  /*2ba80*/  IMAD.WIDE.U32 R4, P0, R3, UR11, R4 ;  /* 0x0000000b03047c25 */ /* 0x000fc8000f800004 */
[----:B------:R-:W-:Y:S01]  /*2ba90*/  IMAD.WIDE.U32 R2, R3, UR10, RZ ;  /* 0x0000000a03027c25 */ /* 0x000fe2000f8e00ff */
[----:B------:R-:W-:-:S04]  /*2baa0*/  MOV R2, R5 ;  /* 0x0000000500027202 */ /* 0x000fc80000000f00 */
[----:B------:R-:W-:Y:S01]  /*2bab0*/  IADD3 RZ, P1, R3, R4, RZ ;  /* 0x0000000403ff7210 */ /* 0x000fe20007f3e0ff */
[----:B------:R-:W-:-:S04]  /*2bac0*/  IMAD.X R3, RZ, RZ, RZ, P0 ;  /* 0x000000ffff037224 */ /* 0x000fc800000e06ff */
[----:B------:R-:W-:-:S08]  /*2bad0*/  IMAD.WIDE.U32.X R2, R13, UR11, R2, P1 ;  /* 0x0000000b0d027c25 */ /* 0x000fd000088e0402 */
.L_x_681:
[--C-:B------:R-:W-:Y:S01]  /*2bae0*/  SHF.R.U64 R10, R2, UR12, R3.reuse ;  /* 0x0000000c020a7c19 */ /* 0x100fe20008001203 */
[----:B------:R-:W-:Y:S01]  /*2baf0*/  ULDC.64 UR10, c[0x0][0x620] ;  /* 0x00018800000a7ab9 */ /* 0x000fe20000000a00 */
[----:B------:R-:W-:Y:S01]  /*2bb00*/  SHF.R.U32.HI R2, RZ, UR12, R3 ;  /* 0x0000000cff027c19 */ /* 0x000fe20008011603 */
[----:B------:R-:W-:Y:S01]  /*2bb10*/  FMUL R12, R12, UR14 ;  /* 0x0000000e0c0c7c20 */ /* 0x000fe20008400000 */
[----:B------:R-:W-:Y:S01]  /*2bb20*/  IADD3 R13, P0, RZ, -R10, RZ ;  /* 0x8000000aff0d7210 */ /* 0x000fe20007f1e0ff */
[----:B------:R-:W-:Y:S01]  /*2bb30*/  IMAD.MOV.U32 R3, RZ, RZ, R15 ;  /* 0x000000ffff037224 */ /* 0x000fe200078e000f */
[----:B------:R-:W-:Y:S01]  /*2bb40*/  ULDC.64 UR14, c[0x0][0x640] ;  /* 0x00019000000e7ab9 */ /* 0x000fe20000000a00 */
[----:B0-----:R-:W-:Y:S02]  /*2bb50*/  R2UR UR9, R9 ;  /* 0x00000000090972ca */ /* 0x001fe400000e0000 */
[----:B------:R-:W-:Y:S01]  /*2bb60*/  IMAD.X R2, RZ, RZ, ~R2, P0 ;  /* 0x000000ffff027224 */ /* 0x000fe200000e0e02 */
[----:B------:R-:W0:Y:S01]  /*2bb70*/  F2I.U32.TRUNC.NTZ R12, R12 ;  /* 0x0000000c000c7305 */ /* 0x000e22000020f000 */
[----:B------:R-:W-:-:S02]  /*2bb80*/  ISETP.NE.U32.AND P0, PT, RZ, UR14, PT ;  /* 0x0000000eff007c0c */ /* 0x000fc4000bf05070 */
[----:B------:R-:W-:Y:S02]  /*2bb90*/  IMAD R2, R2, UR10, RZ ;  /* 0x0000000a02027c24 */ /* 0x000fe4000f8e02ff */
[----:B------:R-:W-:Y:S02]  /*2bba0*/  ISETP.NE.AND.EX P0, PT, RZ, UR15, PT, P0 ;  /* 0x0000000fff007c0c */ /* 0x000fe4000bf05300 */
[----:B------:R-:W-:Y:S02]  /*2bbb0*/  IMAD R5, R13, UR11, R2 ;  /* 0x0000000b0d057c24 */ /* 0x000fe4000f8e0202 */
[----:B------:R-:W-:-:S04]  /*2bbc0*/  IMAD.MOV.U32 R2, RZ, RZ, R14 ;  /* 0x000000ffff027224 */ /* 0x000fc800078e000e */
[----:B------:R-:W-:Y:S01]  /*2bbd0*/  IMAD.WIDE.U32 R2, R13, UR10, R2 ;  /* 0x0000000a0d027c25 */ /* 0x000fe2000f8e0002 */
[----:B------:R-:W-:Y:S01]  /*2bbe0*/  ULDC UR10, c[0x0][0x618] ;  /* 0x00018600000a7ab9 */ /* 0x000fe20000000800 */
[----:B0-----:R-:W-:Y:S02]  /*2bbf0*/  R2UR UR11, R12 ;  /* 0x000000000c0b72ca */ /* 0x001fe400000e0000 */
[----:B------:R-:W-:-:S05]  /*2bc00*/  IMAD.IADD R3, R3, 0x1, R5 ;  /* 0x0000000103037824 */ /* 0x000fca00078e0205 */
[--C-:B------:R-:W-:Y:S02]  /*2bc10*/  SHF.R.U64 R9, R2, UR10, R3.reuse ;  /* 0x0000000a02097c19 */ /* 0x100fe40008001203 */
[----:B------:R-:W-:Y:S01]  /*2bc20*/  SHF.R.U32.HI R2, RZ, UR10, R3 ;  /* 0x0000000aff027c19 */ /* 0x000fe20008011603 */
[----:B------:R-:W-:-:S03]  /*2bc30*/  ULDC UR10, c[0x0][0x608] ;  /* 0x00018200000a7ab9 */ /* 0x000fc60000000800 */
[--C-:B------:R-:W-:Y:S02]  /*2bc40*/  SHF.R.U64 R12, R9, UR10, R2.reuse ;  /* 0x0000000a090c7c19 */ /* 0x100fe40008001202 */
[----:B------:R-:W-:Y:S01]  /*2bc50*/  SHF.R.U32.HI R3, RZ, UR10, R2 ;  /* 0x0000000aff037c19 */ /* 0x000fe20008011602 */
[----:B------:R-:W-:-:S03]  /*2bc60*/  ULDC UR10, c[0x0][0x658] ;  /* 0x00019600000a7ab9 */ /* 0x000fc60000000800 */
[--C-:B------:R-:W-:Y:S02]  /*2bc70*/  SHF.R.U64 R13, R12, UR10, R3.reuse ;  /* 0x0000000a0c0d7c19 */ /* 0x100fe40008001203 */
[----:B------:R-:W-:-:S03]  /*2bc80*/  SHF.R.U32.HI R14, RZ, UR10, R3 ;  /* 0x0000000aff0e7c19 */ /* 0x000fc60008011603 */
[----:B------:R-:W-:Y:S02]  /*2bc90*/  IMAD.MOV.U32 R2, RZ, RZ, R13 ;  /* 0x000000ffff027224 */ /* 0x000fe400078e000d */
[----:B------:R-:W-:Y:S01]  /*2bca0*/  IMAD.MOV.U32 R3, RZ, RZ, R14 ;  /* 0x000000ffff037224 */ /* 0x000fe200078e000e */
[----:B------:R-:W-:Y:S06]  /*2bcb0*/  @!P0 BRA `(.L_x_682) ;  /* 0x0000000000288947 */ /* 0x000fec0003800000 */
[----:B------:R-:W-:Y:S02]  /*2bcc0*/  ULDC UR10, c[0x0][0x64c] ;  /* 0x00019300000a7ab9 */ /* 0x000fe40000000800 */
[----:B------:R-:W-:-:S04]  /*2bcd0*/  IADD3 R3, P0, R13, UR10, RZ ;  /* 0x0000000a0d037c10 */ /* 0x000fc8000ff1e0ff */
[----:B------:R-:W-:-:S05]  /*2bce0*/  IADD3.X R14, RZ, R14, RZ, P0, !PT ;  /* 0x0000000eff0e7210 */ /* 0x000fca00007fe4ff */
[----:B------:R-:W-:-:S04]  /*2bcf0*/  IMAD.WIDE.U32 R4, R14, UR14, RZ ;  /* 0x0000000e0e047c25 */ /* 0x000fc8000f8e00ff */
[----:B------:R-:W-:-:S04]  /*2bd00*/  IMAD.WIDE.U32 R4, P0, R3, UR15, R4 ;  /* 0x0000000f03047c25 */ /* 0x000fc8000f800004 */
[----:B------:R-:W-:-:S04]  /*2bd10*/  IMAD.WIDE.U32 R2, R3, UR14, RZ ;  /* 0x0000000e03027c25 */ /* 0x000fc8000f8e00ff */
[----:B------:R-:W-:Y:S01]  /*2bd20*/  IMAD.MOV.U32 R2, RZ, RZ, R5 ;  /* 0x000000ffff027224 */ /* 0x000fe200078e0005 */
[----:B------:R-:W-:Y:S01]  /*2bd30*/  IADD3 RZ, P1, R3, R4, RZ ;  /* 0x0000000403ff7210 */ /* 0x000fe20007f3e0ff */
[----:B------:R-:W-:-:S04]  /*2bd40*/  IMAD.X R3, RZ, RZ, RZ, P0 ;  /* 0x000000ffff037224 */ /* 0x000fc800000e06ff */
[----:B------:R-:W-:-:S08]  /*2bd50*/  IMAD.WIDE.U32.X R2, R14, UR15, R2, P1 ;  /* 0x0000000f0e027c25 */ /* 0x000fd000088e0402 */
.L_x_682:
[----:B------:R-:W-:Y:S01]  /*2bd60*/  ULDC UR10, c[0x0][0x648] ;  /* 0x00019200000a7ab9 */ /* 0x000fe20000000800 */
[----:B------:R-:W-:Y:S01]  /*2bd70*/  UISETP.NE.AND UP0, UPT, UR39, URZ, UPT ;  /* 0x0000003f2700728c */ /* 0x000fe2000bf05270 */
[----:B------:R-:W-:Y:S01]  /*2bd80*/  SHF.R.U64 R3, R2, UR10, R3 ;  /* 0x0000000a02037c19 */ /* 0x000fe20008001203 */
[----:B------:R-:W-:Y:S01]  /*2bd90*/  ULDC UR10, c[0x0][0x638] ;  /* 0x00018e00000a7ab9 */ /* 0x000fe20000000800 */
[----:B------:R-:W-:Y:S01]  /*2bda0*/  UIADD3 UR11, -UR11, URZ, URZ ;  /* 0x0000003f0b0b7290 */ /* 0x000fe2000fffe13f */
[----:B------:R-:W-:Y:S02]  /*2bdb0*/  LOP3.LUT R12, R12, UR6, RZ, 0xc0, !PT ;  /* 0x000000060c0c7c12 */ /* 0x000fe4000f8ec0ff */
[----:B------:R-:W-:Y:S01]  /*2bdc0*/  IMAD.MOV R2, RZ, RZ, -R3 ;  /* 0x000000ffff027224 */ /* 0x000fe200078e0a03 */
[----:B------:R-:W-:Y:S02]  /*2bdd0*/  LOP3.LUT R4, R9, UR4, RZ, 0xc0, !PT ;  /* 0x0000000409047c12 */ /* 0x000fe4000f8ec0ff */
[----:B------:R-:W-:Y:S01]  /*2bde0*/  IMAD R12, R3, UR5, R12 ;  /* 0x00000005030c7c24 */ /* 0x000fe2000f8e020c */
[----:B------:R-:W-:Y:S01]  /*2bdf0*/  PLOP3.LUT P0, PT, PT, PT, UP0, 0x40, 0x0 ;  /* 0x000000000000781c */ /* 0x000fe20003f0e808 */
[----:B------:R-:W-:Y:S01]  /*2be00*/  IMAD R13, R2, UR10, R13 ;  /* 0x0000000a020d7c24 */ /* 0x000fe2000f8e020d */
[----:B------:R-:W-:Y:S01]  /*2be10*/  UIADD3 UR10, -UR9, URZ, URZ ;  /* 0x0000003f090a7290 */ /* 0x000fe2000fffe13f */
[----:B------:R-:W-:-:S02]  /*2be20*/  PLOP3.LUT P1, PT, PT, PT, UP0, 0x40, 0x0 ;  /* 0x000000000000781c */ /* 0x000fc40003f2e808 */
[----:B------:R-:W-:Y:S02]  /*2be30*/  ULDC UR9, c[0x0][0x144] ;  /* 0x0000510000097ab9 */ /* 0x000fe40000000800 */
[----:B------:R-:W-:-:S03]  /*2be40*/  UIMAD UR8, UR9, UR10, UR8 ;  /* 0x0000000a090872a4 */ /* 0x000fc6000f8e0208 */
[----:B------:R-:W-:Y:S02]  /*2be50*/  ULDC UR9, c[0x0][0x148] ;  /* 0x0000520000097ab9 */ /* 0x000fe40000000800 */
[----:B------:R-:W-:-:S03]  /*2be60*/  @UP0 UIMAD UR8, UR9, UR11, UR13 ;  /* 0x0000000b090802a4 */ /* 0x000fc6000f8e020d */
[----:B------:R-:W-:Y:S02]  /*2be70*/  ULDC UR9, c[0x0][0x600] ;  /* 0x0001800000097ab9 */ /* 0x000fe40000000800 */
[----:B------:R-:W-:Y:S02]  /*2be80*/  IMAD R4, R13, UR9, R4 ;  /* 0x000000090d047c24 */ /* 0x000fe4000f8e0204 */
[----:B------:R-:W-:Y:S01]  /*2be90*/  IMAD.U32 R3, RZ, RZ, UR8 ;  /* 0x00000008ff037e24 */ /* 0x000fe2000f8e00ff */
[----:B------:R-:W-:-:S03]  /*2bea0*/  ULDC UR8, c[0x0][0x610] ;  /* 0x0001840000087ab9 */ /* 0x000fc60000000800 */
[----:B------:R-:W-:-:S05]  /*2beb0*/  IMAD R3, R12, UR8, R3 ;  /* 0x000000080c037c24 */ /* 0x000fca000f8e0203 */
[----:B------:R-:W-:Y:S02]  /*2bec0*/  SEL R2, R4, R3, P0 ;  /* 0x0000000304027207 */ /* 0x000fe40000000000 */
[----:B------:R-:W-:Y:S01]  /*2bed0*/  SEL R3, R3, R4, P1 ;  /* 0x0000000403037207 */ /* 0x000fe20000800000 */
[----:B------:R-:W-:-:S07]  /*2bee0*/  IMAD.MOV.U32 R4, RZ, RZ, 0x1 ;  /* 0x00000001ff047424 */ /* 0x000fce00078e00ff */
.L_x_680:
[----:B------:R-:W-:Y:S05]  /*2bef0*/  BSYNC B1 ;  /* 0x0000000000017941 */ /* 0x000fea0003800000 */
.L_x_679:
[----:B------:R-:W-:-:S13]  /*2bf00*/  LOP3.LUT P0, RZ, R4, 0xff, RZ, 0xc0, !PT ;  /* 0x000000ff04ff7812 */ /* 0x000fda000780c0ff */
[----:B------:R-:W-:Y:S05]  /*2bf10*/  @P0 BRA `(.L_x_683) ;  /* 0xfffffff400080947 */ /* 0x000fea000383ffff */
[----:B------:R-:W-:Y:S05]  /*2bf20*/  BSYNC B0 ;  /* 0x0000000000007941 */ /* 0x000fea0003800000 */
.L_x_672:
[----:B------:R-:W-:-:S03]  /*2bf30*/  UMOV UR8, 0xffffffff ;  /* 0xffffffff00087882 */ /* 0x000fc60000000000 */
[----:B------:R-:W-:Y:S05]  /*2bf40*/  BRA.DIV UR8, `(.L_x_684) ;  /* 0x0000000208d47947 */ /* 0x000fea000b800000 */
[----:B------:R-:W-:-:S13]  /*2bf50*/  ELECT P6, URZ, PT ;  /* 0x00000000003f782f */ /* 0x000fda00038c0000 */
.L_x_696:
[----:B------:R-:W-:Y:S04]  /*2bf60*/  BSSY B0, `(.L_x_685) ;  /* 0x000001a000007945 */ /* 0x000fe80003800000 */
[----:B------:R-:W-:Y:S05]  /*2bf70*/  @!P6 BRA `(.L_x_686) ;  /* 0x000000000060e947 */ /* 0x000fea0003800000 */
[----:B------:R-:W-:-:S04]  /*2bf80*/  ULOP3.LUT UR8, UR38, 0x2, URZ, 0xfc, !UPT ;  /* 0x0000000226087892 */ /* 0x000fc8000f8efc3f */
[----:B------:R-:W-:-:S06]  /*2bf90*/  UISETP.NE.AND UP0, UPT, UR8, 0x3, UPT ;  /* 0x000000030800788c */ /* 0x000fcc000bf05270 */
[----:B------:R-:W-:-:S13]  /*2bfa0*/  PLOP3.LUT P0, PT, PT, PT, UP0, 0x80, 0x0 ;  /* 0x000000000000781c */ /* 0x000fda0003f0f008 */
[----:B------:R-:W-:Y:S05]  /*2bfb0*/  @!P0 BRA `(.L_x_687) ;  /* 0x0000000000048947 */ /* 0x000fea0003800000 */
[----:B------:R-:W-:Y:S01]  /*2bfc0*/  BPT.TRAP 0x1 ;  /* 0x000000040000795c */ /* 0x000fe20000300000 */
.L_x_687:
[----:B------:R-:W0:Y:S01]  /*2bfd0*/  S2R R3, SR_CgaCtaId ;  /* 0x0000000000037919 */ /* 0x000e220000008800 */
[----:B------:R-:W-:-:S04]  /*2bfe0*/  MOV R2, 0x400 ;  /* 0x0000040000027802 */ /* 0x000fc80000000f00 */
[----:B0-----:R-:W-:Y:S02]  /*2bff0*/  LEA R3, R3, R2, 0x18 ;  /* 0x0000000203037211 */ /* 0x001fe400078ec0ff */
[----:B------:R-:W-:-:S03]  /*2c000*/  SHF.L.U32 R2, R0, 0x1f, RZ ;  /* 0x0000001f00027819 */ /* 0x000fc600000006ff */
[----:B------:R-:W-:-:S05]  /*2c010*/  VIADD R3, R3, 0x10 ;  /* 0x0000001003037836 */ /* 0x000fca0000000000 */
[----:B------:R-:W-:-:S04]  /*2c020*/  LEA R5, R6, R3, 0x3 ;  /* 0x0000000306057211 */ /* 0x000fc800078e18ff */
[----:B------:R-:W0:Y:S02]  /*2c030*/  SYNCS.PHASECHK.TRANS64.TRYWAIT P0, [R5+URZ], R2 ;  /* 0x00000002050075a7 */ /* 0x000e24000800017f */
[----:B0-----:R-:W-:Y:S05]  /*2c040*/  @!P0 BRA `(.L_x_688) ;  /* 0x0000000000b48947 */ /* 0x001fea0003800000 */
.L_x_697:
[----:B------:R-:W-:-:S05]  /*2c050*/  VIADD R6, R6, 0x1 ;  /* 0x0000000106067836 */ /* 0x000fca0000000000 */
[----:B------:R-:W-:-:S04]  /*2c060*/  ISETP.NE.AND P0, PT, R6, 0x2, PT ;  /* 0x000000020600780c */ /* 0x000fc80003f05270 */
[----:B0-----:R-:W-:Y:S02]  /*2c070*/  SEL R5, RZ, 0x1, P0 ;  /* 0x00000001ff057807 */ /* 0x001fe40000000000 */
[----:B------:R-:W-:Y:S02]  /*2c080*/  SEL R6, R6, RZ, P0 ;  /* 0x000000ff06067207 */ /* 0x000fe40000000000 */
[----:B------:R-:W-:-:S03]  /*2c090*/  LOP3.LUT R0, R0, R5, RZ, 0x3c, !PT ;  /* 0x0000000500007212 */ /* 0x000fc600078e3cff */
[----:B------:R-:W-:Y:S01]  /*2c0a0*/  IMAD R3, R6, 0x8, R3 ;  /* 0x0000000806037824 */ /* 0x000fe200078e0203 */
[----:B------:R-:W-:-:S07]  /*2c0b0*/  SHF.L.U32 R0, R0, 0x1f, RZ ;  /* 0x0000001f00007819 */ /* 0x000fce00000006ff */
.L_x_689:
[----:B0-----:R0:W1:Y:S02]  /*2c0c0*/  SYNCS.PHASECHK.TRANS64.TRYWAIT P0, [R3+URZ], R0 ;  /* 0x00000000030075a7 */ /* 0x001064000800017f */
[----:B-1----:R-:W-:Y:S05]  /*2c0d0*/  @!P0 NANOSLEEP.SYNCS 0x989680 ;  /* 0x009896800000895d */ /* 0x002fea0003900000 */
[----:B------:R-:W1:Y:S02]  /*2c0e0*/  @!P0 SYNCS.PHASECHK.TRANS64 P0, [R3+URZ], R0 ;  /* 0x00000000030085a7 */ /* 0x000e64000800007f */
[----:B-1----:R-:W-:Y:S05]  /*2c0f0*/  @!P0 BRA `(.L_x_689) ;  /* 0xfffffffc00f08947 */ /* 0x002fea000383ffff */
.L_x_686:
[----:B------:R-:W-:Y:S05]  /*2c100*/  BSYNC B0 ;  /* 0x0000000000007941 */ /* 0x000fea0003800000 */
.L_x_685:
[----:B------:R-:W-:Y:S05]  /*2c110*/  EXIT ;  /* 0x000000000000794d */ /* 0x000fea0003800000 */
.L_x_21:
[----:B-1----:R1:W2:Y:S02]  /*2c120*/  SYNCS.PHASECHK.TRANS64.TRYWAIT P1, [R3+URZ], R0 ;  /* 0x00000000030075a7 */ /* 0x0022a4000802017f */
[----:B--2---:R-:W-:Y:S05]  /*2c130*/  @!P1 NANOSLEEP.SYNCS 0x989680 ;  /* 0x009896800000995d */ /* 0x004fea0003900000 */
[----:B------:R-:W2:Y:S02]  /*2c140*/  @!P1 SYNCS.PHASECHK.TRANS64 P1, [R3+URZ], R0 ;  /* 0x00000000030095a7 */ /* 0x000ea4000802007f */
[----:B--2---:R-:W-:Y:S05]  /*2c150*/  @!P1 BRA `(.L_x_21) ;  /* 0xfffffffc00f09947 */ /* 0x004fea000383ffff */
[----:B------:R-:W-:Y:S05]  /*2c160*/  BRA `(.L_x_20) ;  /* 0xfffffd54004c7947 */ /* 0x000fea000383ffff */
.L_x_26:
[----:B--2---:R-:W-:-:S04]  /*2c170*/  IMAD.U32 R4, RZ, RZ, UR4 ;  /* 0x00000004ff047e24 */ /* 0x004fc8000f8e00ff */
[----:B------:R2:W3:Y:S03]  /*2c180*/  SYNCS.PHASECHK.TRANS64.TRYWAIT P1, [R4+URZ], R0 ;  /* 0x00000000040075a7 */ /* 0x0004e6000802017f */
[----:B---3--:R-:W-:Y:S05]  /*2c190*/  @!P1 NANOSLEEP.SYNCS 0x989680 ;  /* 0x009896800000995d */ /* 0x008fea0003900000 */
[----:B------:R-:W3:Y:S02]  /*2c1a0*/  @!P1 SYNCS.PHASECHK.TRANS64 P1, [R4+URZ], R0 ;  /* 0x00000000040095a7 */ /* 0x000ee4000802007f */
[----:B---3--:R-:W-:Y:S05]  /*2c1b0*/  @!P1 BRA `(.L_x_26) ;  /* 0xfffffffc00ec9947 */ /* 0x008fea000383ffff */
[----:B------:R-:W-:Y:S05]  /*2c1c0*/  BRA `(.L_x_25) ;  /* 0xfffffdb400807947 */ /* 0x000fea000383ffff */
.L_x_673:
[----:B------:R-:W-:Y:S01]  /*2c1d0*/  BSSY B1, `(.L_x_690) ;  /* 0x0000006000017945 */ /* 0x000fe20003800000 */
[----:B------:R-:W-:-:S07]  /*2c1e0*/  IMAD.MOV.U32 R15, RZ, RZ, -0x1 ;  /* 0xffffffffff0f7424 */ /* 0x000fce00078e00ff */
[----:B------:R-:W-:Y:S05]  /*2c1f0*/  WARPSYNC.COLLECTIVE R15, `(.L_x_691) ;  /* 0x000000000f0c7348 */ /* 0x000fea0003c00000 */
[----:B------:R-:W-:Y:S02]  /*2c200*/  ELECT P6, UR62, PT ;  /* 0x00000000003e782f */ /* 0x000fe400038c0000 */
[----:B------:R-:W-:Y:S01]  /*2c210*/  MOV R14, UR62 ;  /* 0x0000003e000e7c02 */ /* 0x000fe20008000f00 */
[----:B------:R-:W-:Y:S10]  /*2c220*/  ENDCOLLECTIVE ;  /* 0x000000000000791b */ /* 0x000ff40003800000 */
.L_x_691:
[----:B------:R-:W-:Y:S05]  /*2c230*/  BSYNC B1 ;  /* 0x0000000000017941 */ /* 0x000fea0003800000 */
.L_x_690:
[----:B------:R-:W-:Y:S05]  /*2c240*/  BRA `(.L_x_692) ;  /* 0xfffffff000487947 */ /* 0x000fea000383ffff */
.L_x_676:
[----:B0-----:R0:W1:Y:S02]  /*2c250*/  SYNCS.PHASECHK.TRANS64.TRYWAIT P0, [R15+URZ+0x10], R14 ;  /* 0x0000100e0f0075a7 */ /* 0x001064000800017f */
[----:B-1----:R-:W-:Y:S05]  /*2c260*/  @!P0 NANOSLEEP.SYNCS 0x989680 ;  /* 0x009896800000895d */ /* 0x002fea0003900000 */
[----:B------:R-:W1:Y:S02]  /*2c270*/  @!P0 SYNCS.PHASECHK.TRANS64 P0, [R15+URZ+0x10], R14 ;  /* 0x0000100e0f0085a7 */ /* 0x000e64000800007f */
[----:B-1----:R-:W-:Y:S05]  /*2c280*/  @!P0 BRA `(.L_x_676) ;  /* 0xfffffffc00f08947 */ /* 0x002fea000383ffff */
[----:B------:R-:W-:Y:S05]  /*2c290*/  BRA `(.L_x_693) ;  /* 0xfffffff0007c7947 */ /* 0x000fea000383ffff */
.L_x_684:
[----:B------:R-:W-:Y:S01]  /*2c2a0*/  BSSY B0, `(.L_x_694) ;  /* 0x0000006000007945 */ /* 0x000fe20003800000 */
[----:B------:R-:W-:-:S07]  /*2c2b0*/  IMAD.MOV.U32 R15, RZ, RZ, -0x1 ;  /* 0xffffffffff0f7424 */ /* 0x000fce00078e00ff */
[----:B------:R-:W-:Y:S05]  /*2c2c0*/  WARPSYNC.COLLECTIVE R15, `(.L_x_695) ;  /* 0x000000000f0c7348 */ /* 0x000fea0003c00000 */
[----:B------:R-:W-:Y:S02]  /*2c2d0*/  ELECT P6, UR62, PT ;  /* 0x00000000003e782f */ /* 0x000fe400038c0000 */
[----:B------:R-:W-:Y:S01]  /*2c2e0*/  MOV R14, UR62 ;  /* 0x0000003e000e7c02 */ /* 0x000fe20008000f00 */
[----:B------:R-:W-:Y:S10]  /*2c2f0*/  ENDCOLLECTIVE ;  /* 0x000000000000791b */ /* 0x000ff40003800000 */
.L_x_695:
[----:B------:R-:W-:Y:S05]  /*2c300*/  BSYNC B0 ;  /* 0x0000000000007941 */ /* 0x000fea0003800000 */
.L_x_694:
[----:B------:R-:W-:Y:S05]  /*2c310*/  BRA `(.L_x_696) ;  /* 0xfffffffc00107947 */ /* 0x000fea000383ffff */
.L_x_688:
[----:B0-----:R0:W1:Y:S02]  /*2c320*/  SYNCS.PHASECHK.TRANS64.TRYWAIT P0, [R5+URZ], R2 ;  /* 0x00000002050075a7 */ /* 0x001064000800017f */
[----:B-1----:R-:W-:Y:S05]  /*2c330*/  @!P0 NANOSLEEP.SYNCS 0x989680 ;  /* 0x009896800000895d */ /* 0x002fea0003900000 */
[----:B------:R-:W1:Y:S02]  /*2c340*/  @!P0 SYNCS.PHASECHK.TRANS64 P0, [R5+URZ], R2 ;  /* 0x00000002050085a7 */ /* 0x000e64000800007f */
[----:B-1----:R-:W-:Y:S05]  /*2c350*/  @!P0 BRA `(.L_x_688) ;  /* 0xfffffffc00f08947 */ /* 0x002fea000383ffff */
[----:B------:R-:W-:Y:S05]  /*2c360*/  BRA `(.L_x_697) ;  /* 0xfffffffc00387947 */ /* 0x000fea000383ffff */
.L_x_698:
[----:B------:R-:W-:-:S00]  /*2c370*/  BRA `(.L_x_698) ;  /* 0xfffffffc00fc7947 */ /* 0x000fc0000383ffff */
[----:B------:R-:W-:-:S00]  /*2c380*/  NOP ;  /* 0x0000000000007918 */ /* 0x000fc00000000000 */
[----:B------:R-:W-:-:S00]  /*2c390*/  NOP ;  /* 0x0000000000007918 */ /* 0x000fc00000000000 */
[----:B------:R-:W-:-:S00]  /*2c3a0*/  NOP ;  /* 0x0000000000007918 */ /* 0x000fc00000000000 */
[----:B------:R-:W-:-:S00]  /*2c3b0*/  NOP ;  /* 0x0000000000007918 */ /* 0x000fc00000000000 */
[----:B------:R-:W-:-:S00]  /*2c3c0*/  NOP ;  /* 0x0000000000007918 */ /* 0x000fc00000000000 */
[----:B------:R-:W-:-:S00]  /*2c3d0*/  NOP ;  /* 0x0000000000007918 */ /* 0x000fc00000000000 */
[----:B------:R-:W-:-:S00]  /*2c3e0*/  NOP ;  /* 0x0000000000007918 */ /* 0x000fc00000000000 */
[----:B------:R-:W-:-:S00]  /*2c3f0*/  NOP ;  /* 0x0000000000007918 */ /* 0x000fc00000000000 */
.L_x_699:


//--------------------- .nv.global.init           --------------------------
	.section	.nv.global.init,"aw",@progbits
.nv.global.init:
	.type		$str$22,@object
	.size		$str$22,($str$23 - $str$22)
$str$22:
        /*0000*/ 	.byte	0x6b, 0x5f, 0x74, 0x69, 0x6c, 0x65, 0x5f, 0x63, 0x6f, 0x75, 0x6e, 0x74, 0x20, 0x3e, 0x3d, 0x20
        /*0010*/ 	.byte	0x31, 0x00
	.type		$str$23,@object
	.size		$str$23,(__unnamed_1 - $str$23)
$str$23:
        /*0012*/ 	.byte	0x2f, 0x74, 0x6d, 0x70, 0x2f, 0x63, 0x75, 0x74, 0x6c, 0x61, 0x73, 0x73, 0x5f, 0x73, 0x77, 0x65
        /*0022*/ 	.byte	0x65, 0x70, 0x5f, 0x73, 0x72, 0x63, 0x2f, 0x69, 0x6e, 0x63, 0x6c, 0x75, 0x64, 0x65, 0x2f, 0x63
        /*0032*/ 	.byte	0x75, 0x74, 0x6c, 0x61, 0x73, 0x73, 0x2f, 0x67, 0x65, 0x6d, 0x6d, 0x2f, 0x63, 0x6f, 0x6c, 0x6c
        /*0042*/ 	.byte	0x65, 0x63, 0x74, 0x69, 0x76, 0x65, 0x2f, 0x73, 0x6d, 0x39, 0x30, 0x5f, 0x6d, 0x6d, 0x61, 0x5f
        /*0052*/ 	.byte	0x74, 0x6d, 0x61, 0x5f, 0x67, 0x6d, 0x6d, 0x61, 0x5f, 0x73, 0x73, 0x5f, 0x77, 0x61, 0x72, 0x70
        /*0062*/ 	.byte	0x73, 0x70, 0x65, 0x63, 0x69, 0x61, 0x6c, 0x69, 0x7a, 0x65, 0x64, 0x2e, 0x68, 0x70, 0x70, 0x00
	.type		__unnamed_1,@object
	.size		__unnamed_1,(.L_0 - __unnamed_1)
__unnamed_1:
        /* <DEDUP_REMOVED lines=182> */
.L_0:


//--------------------- .nv.shared._ZN7cutlass13device_kernelINS_4gemm6kernel13GemmUniversalIN4cute5tupleIJiiiiEEENS1_10collective13CollectiveMmaINS1_34MainloopSm90TmaGmmaWarpSpecializedILi2ENS5_IJNS4_1CILi2EEENSA_ILi1EEESC_EEENS1_35KernelTmaWarpSpecializedCooperativeEEENS5_IJNSA_ILi512EEENSA_ILi160EEENSA_ILi64EEEEEENS_10bfloat16_tENS5_IJlSC_lEEESK_SL_NS4_8TiledMMAINS4_8MMA_AtomIJNS4_4SM904GMMA27MMA_64x32x16_F32BF16BF16_SSILNSP_5MajorE0ELSR_0ELNSP_7ScaleInE1ELSS_1EEEEEENS4_6LayoutISD_NS5_IJSC_NSA_ILi0EEESW_EEEEENS5_IJNS4_10UnderscoreESZ_SZ_EEEEENS4_13SM90_TMA_LOADENS4_14ComposedLayoutINS4_7SwizzleILi3ELi4ELi3EEENS4_18smem_ptr_flag_bitsILi16EEENSV_INS5_IJNSA_ILi8EEESI_EEENS5_IJSI_SC_EEEEEEEvNS4_8identityENS4_23SM90_TMA_LOAD_MULTICASTES1C_vS1D_EENS_8epilogue10collective6detail29Sm90TmaWarpSpecializedAdapterINS1H_15DefaultEpilogueISK_SL_SL_NS1G_6thread17LinearCombinationISK_Li1EffLNS1L_9ScaleType4KindE0ELNS_15FloatRoundStyleE2ESK_EENS1_15EpilogueDefaultEEEEEvvEEEEvNT_6ParamsE --------------------------
	.section	.nv.shared._ZN7cutlass13device_kernelINS_4gemm6kernel13GemmUniversalIN4cute5tupleIJiiiiEEENS1_10collective13CollectiveMmaINS1_34MainloopSm90TmaGmmaWarpSpecializedILi2ENS5_IJNS4_1CILi2EEENSA_ILi1EEESC_EEENS1_35KernelTmaWarpSpecializedCooperativeEEENS5_IJNSA_ILi512EEENSA_ILi160EEENSA_ILi64EEEEEENS_10bfloat16_tENS5_IJlSC_lEEESK_SL_NS4_8TiledMMAINS4_8MMA_AtomIJNS4_4SM904GMMA27MMA_64x32x16_F32BF16BF16_SSILNSP_5MajorE0ELSR_0ELNSP_7ScaleInE1ELSS_1EEEEEENS4_6LayoutISD_NS5_IJSC_NSA_ILi0EEESW_EEEEENS5_IJNS4_10UnderscoreESZ_SZ_EEEEENS4_13SM90_TMA_LOADENS4_14ComposedLayoutINS4_7SwizzleILi3ELi4ELi3EEENS4_18smem_ptr_flag_bitsILi16EEENSV_INS5_IJNSA_ILi8EEESI_EEENS5_IJSI_SC_EEEEEEEvNS4_8identityENS4_23SM90_TMA_LOAD_MULTICASTES1C_vS1D_EENS_8epilogue10collective6detail29Sm90TmaWarpSpecializedAdapterINS1H_15DefaultEpilogueISK_SL_SL_NS1G_6thread17LinearCombinationISK_Li1EffLNS1L_9ScaleType4KindE0ELNS_15FloatRoundStyleE2ESK_EENS1_15EpilogueDefaultEEEEEvvEEEEvNT_6ParamsE,"aw",@nobits
	.sectionflags	@""
	.align	16
	.zero		1024


//--------------------- .nv.shared.reserved.0     --------------------------
	.section	.nv.shared.reserved.0,"aw",@nobits
	.weak		__nv_reservedSMEM_offset_0_alias
	.size		__nv_reservedSMEM_offset_0_alias, 0, 0
	.other		__nv_reservedSMEM_offset_0_alias,@"STO_CUDA_RESERVED_SHARED STV_DEFAULT"
__nv_reservedSMEM_offset_0_alias:
	.zero		0


//--------------------- .nv.global                --------------------------
	.section	.nv.global,"aw",@nobits
.nv.global:
	.type		_ZN39_INTERNAL_f10279a9_4_k_cu_d3a3a751_61744cute1_E,@object
	.size		_ZN39_INTERNAL_f10279a9_4_k_cu_d3a3a751_61744cute1_E,(_ZN39_INTERNAL_f10279a9_4_k_cu_d3a3a751_61744cuda3std3__45__cpo6cbeginE - _ZN39_INTERNAL_f10279a9_4_k_cu_d3a3a751_61744cute1_E)
_ZN39_INTERNAL_f10279a9_4_k_cu_d3a3a751_61744cute1_E:
	.zero		1
	.type		_ZN39_INTERNAL_f10279a9_4_k_cu_d3a3a751_61744cuda3std3__45__cpo6cbeginE,@object
	.size		_ZN39_INTERNAL_f10279a9_4_k_cu_d3a3a751_61744cuda3std3__45__cpo6cbeginE,(_ZN39_INTERNAL_f10279a9_4_k_cu_d3a3a751_61744cuda3std3__48in_placeE - _ZN39_INTERNAL_f10279a9_4_k_cu_d3a3a751_61744cuda3std3__45__cpo6cbeginE)
_ZN39_INTERNAL_f10279a9_4_k_cu_d3a3a751_61744cuda3std3__45__cpo6cbeginE:
	.zero		1
	.type		_ZN39_INTERNAL_f10279a9_4_k_cu_d3a3a751_61744cuda3std3__48in_placeE,@object
	.size		_ZN39_INTERNAL_f10279a9_4_k_cu_d3a3a751_61744cuda3std3__48in_placeE,(_ZN39_INTERNAL_f10279a9_4_k_cu_d3a3a751_61744cuda3std6ranges3__45__cpo9iter_moveE - _ZN39_INTERNAL_f10279a9_4_k_cu_d3a3a751_61744cuda3std3__48in_placeE)
_ZN39_INTERNAL_f10279a9_4_k_cu_d3a3a751_61744cuda3std3__48in_placeE:
	.zero		1
	.type		_ZN39_INTERNAL_f10279a9_4_k_cu_d3a3a751_61744cuda3std6ranges3__45__cpo9iter_moveE,@object
	.size		_ZN39_INTERNAL_f10279a9_4_k_cu_d3a3a751_61744cuda3std6ranges3__45__cpo9iter_moveE,(_ZN39_INTERNAL_f10279a9_4_k_cu_d3a3a751_61744cuda3std3__45__cpo5beginE - _ZN39_INTERNAL_f10279a9_4_k_cu_d3a3a751_61744cuda3std6ranges3__45__cpo9iter_moveE)
_ZN39_INTERNAL_f10279a9_4_k_cu_d3a3a751_61744cuda3std6ranges3__45__cpo9iter_moveE:
	.zero		1
	.type		_ZN39_INTERNAL_f10279a9_4_k_cu_d3a3a751_61744cuda3std3__45__cpo5beginE,@object
	.size		_ZN39_INTERNAL_f10279a9_4_k_cu_d3a3a751_61744cuda3std3__45__cpo5beginE,(_ZN39_INTERNAL_f10279a9_4_k_cu_d3a3a751_61744cuda3std3__441_GLOBAL__N__f10279a9_4_k_cu_d3a3a751_61746ignoreE - _ZN39_INTERNAL_f10279a9_4_k_cu_d3a3a751_61744cuda3std3__45__cpo5beginE)
_ZN39_INTERNAL_f10279a9_4_k_cu_d3a3a751_61744cuda3std3__45__cpo5beginE:
	.zero		1
	.type		_ZN39_INTERNAL_f10279a9_4_k_cu_d3a3a751_61744cuda3std3__441_GLOBAL__N__f10279a9_4_k_cu_d3a3a751_61746ignoreE,@object
	.size		_ZN39_INTERNAL_f10279a9_4_k_cu_d3a3a751_61744cuda3std3__441_GLOBAL__N__f10279a9_4_k_cu_d3a3a751_61746ignoreE,(_ZN39_INTERNAL_f10279a9_4_k_cu_d3a3a751_61744cute7productE - _ZN39_INTERNAL_f10279a9_4_k_cu_d3a3a751_61744cuda3std3__441_GLOBAL__N__f10279a9_4_k_cu_d3a3a751_61746ignoreE)
_ZN39_INTERNAL_f10279a9_4_k_cu_d3a3a751_61744cuda3std3__441_GLOBAL__N__f10279a9_4_k_cu_d3a3a751_61746ignoreE:
	.zero		1
	.type		_ZN39_INTERNAL_f10279a9_4_k_cu_d3a3a751_61744cute7productE,@object
	.size		_ZN39_INTERNAL_f10279a9_4_k_cu_d3a3a751_61744cute7productE,(_ZN39_INTERNAL_f10279a9_4_k_cu_d3a3a751_61744cuda3std3__45__cpo3endE - _ZN39_INTERNAL_f10279a9_4_k_cu_d3a3a751_61744cute7productE)
_ZN39_INTERNAL_f10279a9_4_k_cu_d3a3a751_61744cute7productE:
	.zero		1
	.type		_ZN39_INTERNAL_f10279a9_4_k_cu_d3a3a751_61744cuda3std3__45__cpo3endE,@object
	.size		_ZN39_INTERNAL_f10279a9_4_k_cu_d3a3a751_61744cuda3std3__45__cpo3endE,(_ZN39_INTERNAL_f10279a9_4_k_cu_d3a3a751_61744cuda3std3__419piecewise_constructE - _ZN39_INTERNAL_f10279a9_4_k_cu_d3a3a751_61744cuda3std3__45__cpo3endE)
_ZN39_INTERNAL_f10279a9_4_k_cu_d3a3a751_61744cuda3std3__45__cpo3endE:
	.zero		1
	.type		_ZN39_INTERNAL_f10279a9_4_k_cu_d3a3a751_61744cuda3std3__419piecewise_constructE,@object
	.size		_ZN39_INTERNAL_f10279a9_4_k_cu_d3a3a751_61744cuda3std3__419piecewise_constructE,(_ZN39_INTERNAL_f10279a9_4_k_cu_d3a3a751_61744cuda3std3__45__cpo4cendE - _ZN39_INTERNAL_f10279a9_4_k_cu_d3a3a751_61744cuda3std3__419piecewise_constructE)
_ZN39_INTERNAL_f10279a9_4_k_cu_d3a3a751_61744cuda3std3__419piecewise_constructE:
	.zero		1
	.type		_ZN39_INTERNAL_f10279a9_4_k_cu_d3a3a751_61744cuda3std3__45__cpo4cendE,@object
	.size		_ZN39_INTERNAL_f10279a9_4_k_cu_d3a3a751_61744cuda3std3__45__cpo4cendE,(_ZN39_INTERNAL_f10279a9_4_k_cu_d3a3a751_61744cuda3std6ranges3__45__cpo4swapE - _ZN39_INTERNAL_f10279a9_4_k_cu_d3a3a751_61744cuda3std3__45__cpo4cendE)
_ZN39_INTERNAL_f10279a9_4_k_cu_d3a3a751_61744cuda3std3__45__cpo4cendE:
	.zero		1
	.type		_ZN39_INTERNAL_f10279a9_4_k_cu_d3a3a751_61744cuda3std6ranges3__45__cpo4swapE,@object
	.size		_ZN39_INTERNAL_f10279a9_4_k_cu_d3a3a751_61744cuda3std6ranges3__45__cpo4swapE,(.L_8 - _ZN39_INTERNAL_f10279a9_4_k_cu_d3a3a751_61744cuda3std6ranges3__45__cpo4swapE)
_ZN39_INTERNAL_f10279a9_4_k_cu_d3a3a751_61744cuda3std6ranges3__45__cpo4swapE:
	.zero		1
.L_8:


//--------------------- .nv.constant0._ZN7cutlass13device_kernelINS_4gemm6kernel13GemmUniversalIN4cute5tupleIJiiiiEEENS1_10collective13CollectiveMmaINS1_34MainloopSm90TmaGmmaWarpSpecializedILi2ENS5_IJNS4_1CILi2EEENSA_ILi1EEESC_EEENS1_35KernelTmaWarpSpecializedCooperativeEEENS5_IJNSA_ILi512EEENSA_ILi160EEENSA_ILi64EEEEEENS_10bfloat16_tENS5_IJlSC_lEEESK_SL_NS4_8TiledMMAINS4_8MMA_AtomIJNS4_4SM904GMMA27MMA_64x32x16_F32BF16BF16_SSILNSP_5MajorE0ELSR_0ELNSP_7ScaleInE1ELSS_1EEEEEENS4_6LayoutISD_NS5_IJSC_NSA_ILi0EEESW_EEEEENS5_IJNS4_10UnderscoreESZ_SZ_EEEEENS4_13SM90_TMA_LOADENS4_14ComposedLayoutINS4_7SwizzleILi3ELi4ELi3EEENS4_18smem_ptr_flag_bitsILi16EEENSV_INS5_IJNSA_ILi8EEESI_EEENS5_IJSI_SC_EEEEEEEvNS4_8identityENS4_23SM90_TMA_LOAD_MULTICASTES1C_vS1D_EENS_8epilogue10collective6detail29Sm90TmaWarpSpecializedAdapterINS1H_15DefaultEpilogueISK_SL_SL_NS1G_6thread17LinearCombinationISK_Li1EffLNS1L_9ScaleType4KindE0ELNS_15FloatRoundStyleE2ESK_EENS1_15EpilogueDefaultEEEEEvvEEEEvNT_6ParamsE --------------------------
	.section	.nv.constant0._ZN7cutlass13device_kernelINS_4gemm6kernel13GemmUniversalIN4cute5tupleIJiiiiEEENS1_10collective13CollectiveMmaINS1_34MainloopSm90TmaGmmaWarpSpecializedILi2ENS5_IJNS4_1CILi2EEENSA_ILi1EEESC_EEENS1_35KernelTmaWarpSpecializedCooperativeEEENS5_IJNSA_ILi512EEENSA_ILi160EEENSA_ILi64EEEEEENS_10bfloat16_tENS5_IJlSC_lEEESK_SL_NS4_8TiledMMAINS4_8MMA_AtomIJNS4_4SM904GMMA27MMA_64x32x16_F32BF16BF16_SSILNSP_5MajorE0ELSR_0ELNSP_7ScaleInE1ELSS_1EEEEEENS4_6LayoutISD_NS5_IJSC_NSA_ILi0EEESW_EEEEENS5_IJNS4_10UnderscoreESZ_SZ_EEEEENS4_13SM90_TMA_LOADENS4_14ComposedLayoutINS4_7SwizzleILi3ELi4ELi3EEENS4_18smem_ptr_flag_bitsILi16EEENSV_INS5_IJNSA_ILi8EEESI_EEENS5_IJSI_SC_EEEEEEEvNS4_8identityENS4_23SM90_TMA_LOAD_MULTICASTES1C_vS1D_EENS_8epilogue10collective6detail29Sm90TmaWarpSpecializedAdapterINS1H_15DefaultEpilogueISK_SL_SL_NS1G_6thread17LinearCombinationISK_Li1EffLNS1L_9ScaleType4KindE0ELNS_15FloatRoundStyleE2ESK_EENS1_15EpilogueDefaultEEEEEvvEEEEvNT_6ParamsE,"a",@progbits
	.sectionflags	@""
	.align	4
.nv.constant0._ZN7cutlass13device_kernelINS_4gemm6kernel13GemmUniversalIN4cute5tupleIJiiiiEEENS1_10collective13CollectiveMmaINS1_34MainloopSm90TmaGmmaWarpSpecializedILi2ENS5_IJNS4_1CILi2EEENSA_ILi1EEESC_EEENS1_35KernelTmaWarpSpecializedCooperativeEEENS5_IJNSA_ILi512EEENSA_ILi160EEENSA_ILi64EEEEEENS_10bfloat16_tENS5_IJlSC_lEEESK_SL_NS4_8TiledMMAINS4_8MMA_AtomIJNS4_4SM904GMMA27MMA_64x32x16_F32BF16BF16_SSILNSP_5MajorE0ELSR_0ELNSP_7ScaleInE1ELSS_1EEEEEENS4_6LayoutISD_NS5_IJSC_NSA_ILi0EEESW_EEEEENS5_IJNS4_10UnderscoreESZ_SZ_EEEEENS4_13SM90_TMA_LOADENS4_14ComposedLayoutINS4_7SwizzleILi3ELi4ELi3EEENS4_18smem_ptr_flag_bitsILi16EEENSV_INS5_IJNSA_ILi8EEESI_EEENS5_IJSI_SC_EEEEEEEvNS4_8identityENS4_23SM90_TMA_LOAD_MULTICASTES1C_vS1D_EENS_8epilogue10collective6detail29Sm90TmaWarpSpecializedAdapterINS1H_15DefaultEpilogueISK_SL_SL_NS1G_6thread17LinearCombinationISK_Li1EffLNS1L_9ScaleType4KindE0ELNS_15FloatRoundStyleE2ESK_EENS1_15EpilogueDefaultEEEEEvvEEEEvNT_6ParamsE:
	.zero		1664


//--------------------- SYMBOLS --------------------------

	.type		.nv.reservedSmem.offset0,@object
	.size		.nv.reservedSmem.offset0,0x4
	.type		__assertfail,@function
